	.target	sm_90

	.elftype	@"ET_EXEC"


//--------------------- .note.nv.tkinfo           --------------------------
	.section	.note.nv.tkinfo,"",@"SHT_NOTE"
	.sectionflags	@"SHF_NOTE_NV_TKINFO"
	.tkinfo
        /*0018*/ 	.word	0x00000002
        /*0030*/ 	.string	""
        /*0030*/ 	.string	"ptxas"
        /*0030*/ 	.string	"Cuda compilation tools, release 13.0, V13.0.88"
        /*0030*/ 	.string	"Build cuda_13.0.r13.0/compiler.36424714_0"
        /*0030*/ 	.string	"-arch sm_90 -m 64 "



//--------------------- .note.nv.cuinfo           --------------------------
	.section	.note.nv.cuinfo,"",@"SHT_NOTE"
	.sectionflags	@"SHF_NOTE_NV_CUINFO"
        /*0018*/ 	.short	0x0002
        /*001a*/ 	.short	0x005a
        /*001c*/ 	.short	0x0082
	.zero		2


//--------------------- .nv.info                  --------------------------
	.section	.nv.info,"",@"SHT_CUDA_INFO"
	.align	4


	//----- nvinfo : EIATTR_REGCOUNT
	.align		4
        /*0000*/ 	.byte	0x04, 0x2f
        /*0002*/ 	.short	(.L_29 - .L_28)
	.align		4
.L_28:
        /*0004*/ 	.word	index@(_ZN2at6native58_GLOBAL__N__9a069279_25_AdaptiveAveragePooling_cu_ef17039c26adaptive_average_pool_nhwcIidEEvPKT0_PS3_iiiiiiiiT_S7_S7_S7_)
        /*0008*/ 	.word	0x0000001d


	//----- nvinfo : EIATTR_FRAME_SIZE
	.align		4
.L_29:
        /*000c*/ 	.byte	0x04, 0x11
        /*000e*/ 	.short	(.L_31 - .L_30)
	.align		4
.L_30:
        /*0010*/ 	.word	index@($__internal_16_$__cuda_sm20_dblrcp_rn_slowpath_v3)
        /*0014*/ 	.word	0x00000000


	//----- nvinfo : EIATTR_FRAME_SIZE
	.align		4
.L_31:
        /*0018*/ 	.byte	0x04, 0x11
        /*001a*/ 	.short	(.L_33 - .L_32)
	.align		4
.L_32:
        /*001c*/ 	.word	index@(_ZN2at6native58_GLOBAL__N__9a069279_25_AdaptiveAveragePooling_cu_ef17039c26adaptive_average_pool_nhwcIidEEvPKT0_PS3_iiiiiiiiT_S7_S7_S7_)
        /*0020*/ 	.word	0x00000000


	//----- nvinfo : EIATTR_REGCOUNT
	.align		4
.L_33:
        /*0024*/ 	.byte	0x04, 0x2f
        /*0026*/ 	.short	(.L_35 - .L_34)
	.align		4
.L_34:
        /*0028*/ 	.word	index@(_ZN2at6native58_GLOBAL__N__9a069279_25_AdaptiveAveragePooling_cu_ef17039c26adaptive_average_pool_nhwcIifEEvPKT0_PS3_iiiiiiiiT_S7_S7_S7_)
        /*002c*/ 	.word	0x0000001d


	//----- nvinfo : EIATTR_FRAME_SIZE
	.align		4
.L_35:
        /*0030*/ 	.byte	0x04, 0x11
        /*0032*/ 	.short	(.L_37 - .L_36)
	.align		4
.L_36:
        /*0034*/ 	.word	index@(_ZN2at6native58_GLOBAL__N__9a069279_25_AdaptiveAveragePooling_cu_ef17039c26adaptive_average_pool_nhwcIifEEvPKT0_PS3_iiiiiiiiT_S7_S7_S7_)
        /*0038*/ 	.word	0x00000000


	//----- nvinfo : EIATTR_REGCOUNT
	.align		4
.L_37:
        /*003c*/ 	.byte	0x04, 0x2f
        /*003e*/ 	.short	(.L_39 - .L_38)
	.align		4
.L_38:
        /*0040*/ 	.word	index@(_ZN2at6native58_GLOBAL__N__9a069279_25_AdaptiveAveragePooling_cu_ef17039c26adaptive_average_pool_nhwcIiN3c104HalfEEEvPKT0_PS5_iiiiiiiiT_S9_S9_S9_)
        /*0044*/ 	.word	0x0000001e


	//----- nvinfo : EIATTR_FRAME_SIZE
	.align		4
.L_39:
        /*0048*/ 	.byte	0x04, 0x11
        /*004a*/ 	.short	(.L_41 - .L_40)
	.align		4
.L_40:
        /*004c*/ 	.word	index@(_ZN2at6native58_GLOBAL__N__9a069279_25_AdaptiveAveragePooling_cu_ef17039c26adaptive_average_pool_nhwcIiN3c104HalfEEEvPKT0_PS5_iiiiiiiiT_S9_S9_S9_)
        /*0050*/ 	.word	0x00000000


	//----- nvinfo : EIATTR_REGCOUNT
	.align		4
.L_41:
        /*0054*/ 	.byte	0x04, 0x2f
        /*0056*/ 	.short	(.L_43 - .L_42)
	.align		4
.L_42:
        /*0058*/ 	.word	index@(_ZN2at6native58_GLOBAL__N__9a069279_25_AdaptiveAveragePooling_cu_ef17039c26adaptive_average_pool_nhwcIiN3c108BFloat16EEEvPKT0_PS5_iiiiiiiiT_S9_S9_S9_)
        /*005c*/ 	.word	0x0000001e


	//----- nvinfo : EIATTR_FRAME_SIZE
	.align		4
.L_43:
        /*0060*/ 	.byte	0x04, 0x11
        /*0062*/ 	.short	(.L_45 - .L_44)
	.align		4
.L_44:
        /*0064*/ 	.word	index@(_ZN2at6native58_GLOBAL__N__9a069279_25_AdaptiveAveragePooling_cu_ef17039c26adaptive_average_pool_nhwcIiN3c108BFloat16EEEvPKT0_PS5_iiiiiiiiT_S9_S9_S9_)
        /*0068*/ 	.word	0x00000000


	//----- nvinfo : EIATTR_REGCOUNT
	.align		4
.L_45:
        /*006c*/ 	.byte	0x04, 0x2f
        /*006e*/ 	.short	(.L_47 - .L_46)
	.align		4
.L_46:
        /*0070*/ 	.word	index@(_ZN2at6native58_GLOBAL__N__9a069279_25_AdaptiveAveragePooling_cu_ef17039c21adaptive_average_poolIdEEvPKT_PS3_iiiilll)
        /*0074*/ 	.word	0x00000028


	//----- nvinfo : EIATTR_FRAME_SIZE
	.align		4
.L_47:
        /*0078*/ 	.byte	0x04, 0x11
        /*007a*/ 	.short	(.L_49 - .L_48)
	.align		4
.L_48:
        /*007c*/ 	.word	index@($__internal_15_$__cuda_sm20_div_s64)
        /*0080*/ 	.word	0x00000000


	//----- nvinfo : EIATTR_FRAME_SIZE
	.align		4
.L_49:
        /*0084*/ 	.byte	0x04, 0x11
        /*0086*/ 	.short	(.L_51 - .L_50)
	.align		4
.L_50:
        /*0088*/ 	.word	index@($__internal_14_$__cuda_sm20_div_rn_f64_full)
        /*008c*/ 	.word	0x00000000


	//----- nvinfo : EIATTR_FRAME_SIZE
	.align		4
.L_51:
        /*0090*/ 	.byte	0x04, 0x11
        /*0092*/ 	.short	(.L_53 - .L_52)
	.align		4
.L_52:
        /*0094*/ 	.word	index@(_ZN2at6native58_GLOBAL__N__9a069279_25_AdaptiveAveragePooling_cu_ef17039c21adaptive_average_poolIdEEvPKT_PS3_iiiilll)
        /*0098*/ 	.word	0x00000000


	//----- nvinfo : EIATTR_REGCOUNT
	.align		4
.L_53:
        /*009c*/ 	.byte	0x04, 0x2f
        /*009e*/ 	.short	(.L_55 - .L_54)
	.align		4
.L_54:
        /*00a0*/ 	.word	index@(_ZN2at6native58_GLOBAL__N__9a069279_25_AdaptiveAveragePooling_cu_ef17039c21adaptive_average_poolIfEEvPKT_PS3_iiiilll)
        /*00a4*/ 	.word	0x00000020


	//----- nvinfo : EIATTR_FRAME_SIZE
	.align		4
.L_55:
        /*00a8*/ 	.byte	0x04, 0x11
        /*00aa*/ 	.short	(.L_57 - .L_56)
	.align		4
.L_56:
        /*00ac*/ 	.word	index@($__internal_13_$__cuda_sm20_div_s64)
        /*00b0*/ 	.word	0x00000000


	//----- nvinfo : EIATTR_FRAME_SIZE
	.align		4
.L_57:
        /*00b4*/ 	.byte	0x04, 0x11
        /*00b6*/ 	.short	(.L_59 - .L_58)
	.align		4
.L_58:
        /*00b8*/ 	.word	index@(_ZN2at6native58_GLOBAL__N__9a069279_25_AdaptiveAveragePooling_cu_ef17039c21adaptive_average_poolIfEEvPKT_PS3_iiiilll)
        /*00bc*/ 	.word	0x00000000


	//----- nvinfo : EIATTR_REGCOUNT
	.align		4
.L_59:
        /*00c0*/ 	.byte	0x04, 0x2f
        /*00c2*/ 	.short	(.L_61 - .L_60)
	.align		4
.L_60:
        /*00c4*/ 	.word	index@(_ZN2at6native58_GLOBAL__N__9a069279_25_AdaptiveAveragePooling_cu_ef17039c21adaptive_average_poolIN3c104HalfEEEvPKT_PS5_iiiilll)
        /*00c8*/ 	.word	0x00000020


	//----- nvinfo : EIATTR_FRAME_SIZE
	.align		4
.L_61:
        /*00cc*/ 	.byte	0x04, 0x11
        /*00ce*/ 	.short	(.L_63 - .L_62)
	.align		4
.L_62:
        /*00d0*/ 	.word	index@($__internal_12_$__cuda_sm20_div_s64)
        /*00d4*/ 	.word	0x00000000


	//----- nvinfo : EIATTR_FRAME_SIZE
	.align		4
.L_63:
        /*00d8*/ 	.byte	0x04, 0x11
        /*00da*/ 	.short	(.L_65 - .L_64)
	.align		4
.L_64:
        /*00dc*/ 	.word	index@(_ZN2at6native58_GLOBAL__N__9a069279_25_AdaptiveAveragePooling_cu_ef17039c21adaptive_average_poolIN3c104HalfEEEvPKT_PS5_iiiilll)
        /*00e0*/ 	.word	0x00000000


	//----- nvinfo : EIATTR_REGCOUNT
	.align		4
.L_65:
        /*00e4*/ 	.byte	0x04, 0x2f
        /*00e6*/ 	.short	(.L_67 - .L_66)
	.align		4
.L_66:
        /*00e8*/ 	.word	index@(_ZN2at6native58_GLOBAL__N__9a069279_25_AdaptiveAveragePooling_cu_ef17039c21adaptive_average_poolIN3c108BFloat16EEEvPKT_PS5_iiiilll)
        /*00ec*/ 	.word	0x00000020


	//----- nvinfo : EIATTR_FRAME_SIZE
	.align		4
.L_67:
        /*00f0*/ 	.byte	0x04, 0x11
        /*00f2*/ 	.short	(.L_69 - .L_68)
	.align		4
.L_68:
        /*00f4*/ 	.word	index@($__internal_11_$__cuda_sm20_div_s64)
        /*00f8*/ 	.word	0x00000000


	//----- nvinfo : EIATTR_FRAME_SIZE
	.align		4
.L_69:
        /*00fc*/ 	.byte	0x04, 0x11
        /*00fe*/ 	.short	(.L_71 - .L_70)
	.align		4
.L_70:
        /*0100*/ 	.word	index@(_ZN2at6native58_GLOBAL__N__9a069279_25_AdaptiveAveragePooling_cu_ef17039c21adaptive_average_poolIN3c108BFloat16EEEvPKT_PS5_iiiilll)
        /*0104*/ 	.word	0x00000000


	//----- nvinfo : EIATTR_REGCOUNT
	.align		4
.L_71:
        /*0108*/ 	.byte	0x04, 0x2f
        /*010a*/ 	.short	(.L_73 - .L_72)
	.align		4
.L_72:
        /*010c*/ 	.word	index@(_ZN2at6native58_GLOBAL__N__9a069279_25_AdaptiveAveragePooling_cu_ef17039c31adaptive_average_gradinput_nhwcIidEEvPT0_PKS3_iiiiiiiiT_S7_S7_S7_)
        /*0110*/ 	.word	0x00000020


	//----- nvinfo : EIATTR_FRAME_SIZE
	.align		4
.L_73:
        /*0114*/ 	.byte	0x04, 0x11
        /*0116*/ 	.short	(.L_75 - .L_74)
	.align		4
.L_74:
        /*0118*/ 	.word	index@($__internal_10_$__cuda_sm20_dblrcp_rn_slowpath_v3)
        /*011c*/ 	.word	0x00000010


	//----- nvinfo : EIATTR_FRAME_SIZE
	.align		4
.L_75:
        /*0120*/ 	.byte	0x04, 0x11
        /*0122*/ 	.short	(.L_77 - .L_76)
	.align		4
.L_76:
        /*0124*/ 	.word	index@(_ZN2at6native58_GLOBAL__N__9a069279_25_AdaptiveAveragePooling_cu_ef17039c31adaptive_average_gradinput_nhwcIidEEvPT0_PKS3_iiiiiiiiT_S7_S7_S7_)
        /*0128*/ 	.word	0x00000010


	//----- nvinfo : EIATTR_REGCOUNT
	.align		4
.L_77:
        /*012c*/ 	.byte	0x04, 0x2f
        /*012e*/ 	.short	(.L_79 - .L_78)
	.align		4
.L_78:
        /*0130*/ 	.word	index@(_ZN2at6native58_GLOBAL__N__9a069279_25_AdaptiveAveragePooling_cu_ef17039c31adaptive_average_gradinput_nhwcIifEEvPT0_PKS3_iiiiiiiiT_S7_S7_S7_)
        /*0134*/ 	.word	0x00000020


	//----- nvinfo : EIATTR_FRAME_SIZE
	.align		4
.L_79:
        /*0138*/ 	.byte	0x04, 0x11
        /*013a*/ 	.short	(.L_81 - .L_80)
	.align		4
.L_80:
        /*013c*/ 	.word	index@(_ZN2at6native58_GLOBAL__N__9a069279_25_AdaptiveAveragePooling_cu_ef17039c31adaptive_average_gradinput_nhwcIifEEvPT0_PKS3_iiiiiiiiT_S7_S7_S7_)
        /*0140*/ 	.word	0x00000008


	//----- nvinfo : EIATTR_REGCOUNT
	.align		4
.L_81:
        /*0144*/ 	.byte	0x04, 0x2f
        /*0146*/ 	.short	(.L_83 - .L_82)
	.align		4
.L_82:
        /*0148*/ 	.word	index@(_ZN2at6native58_GLOBAL__N__9a069279_25_AdaptiveAveragePooling_cu_ef17039c31adaptive_average_gradinput_nhwcIiN3c104HalfEEEvPT0_PKS5_iiiiiiiiT_S9_S9_S9_)
        /*014c*/ 	.word	0x00000020


	//----- nvinfo : EIATTR_FRAME_SIZE
	.align		4
.L_83:
        /*0150*/ 	.byte	0x04, 0x11
        /*0152*/ 	.short	(.L_85 - .L_84)
	.align		4
.L_84:
        /*0154*/ 	.word	index@(_ZN2at6native58_GLOBAL__N__9a069279_25_AdaptiveAveragePooling_cu_ef17039c31adaptive_average_gradinput_nhwcIiN3c104HalfEEEvPT0_PKS5_iiiiiiiiT_S9_S9_S9_)
        /*0158*/ 	.word	0x00000008


	//----- nvinfo : EIATTR_REGCOUNT
	.align		4
.L_85:
        /*015c*/ 	.byte	0x04, 0x2f
        /*015e*/ 	.short	(.L_87 - .L_86)
	.align		4
.L_86:
        /*0160*/ 	.word	index@(_ZN2at6native58_GLOBAL__N__9a069279_25_AdaptiveAveragePooling_cu_ef17039c31adaptive_average_gradinput_nhwcIiN3c108BFloat16EEEvPT0_PKS5_iiiiiiiiT_S9_S9_S9_)
        /*0164*/ 	.word	0x00000020


	//----- nvinfo : EIATTR_FRAME_SIZE
	.align		4
.L_87:
        /*0168*/ 	.byte	0x04, 0x11
        /*016a*/ 	.short	(.L_89 - .L_88)
	.align		4
.L_88:
        /*016c*/ 	.word	index@(_ZN2at6native58_GLOBAL__N__9a069279_25_AdaptiveAveragePooling_cu_ef17039c31adaptive_average_gradinput_nhwcIiN3c108BFloat16EEEvPT0_PKS5_iiiiiiiiT_S9_S9_S9_)
        /*0170*/ 	.word	0x00000008


	//----- nvinfo : EIATTR_REGCOUNT
	.align		4
.L_89:
        /*0174*/ 	.byte	0x04, 0x2f
        /*0176*/ 	.short	(.L_91 - .L_90)
	.align		4
.L_90:
        /*0178*/ 	.word	index@(_ZN2at6native58_GLOBAL__N__9a069279_25_AdaptiveAveragePooling_cu_ef17039c33atomic_adaptive_average_gradinputIdEEvPT_PKS3_iiii)
        /*017c*/ 	.word	0x00000027


	//----- nvinfo : EIATTR_FRAME_SIZE
	.align		4
.L_91:
        /*0180*/ 	.byte	0x04, 0x11
        /*0182*/ 	.short	(.L_93 - .L_92)
	.align		4
.L_92:
        /*0184*/ 	.word	index@($__internal_9_$__cuda_sm20_div_s64)
        /*0188*/ 	.word	0x00000000


	//----- nvinfo : EIATTR_FRAME_SIZE
	.align		4
.L_93:
        /*018c*/ 	.byte	0x04, 0x11
        /*018e*/ 	.short	(.L_95 - .L_94)
	.align		4
.L_94:
        /*0190*/ 	.word	index@($__internal_8_$__cuda_sm20_div_rn_f64_full)
        /*0194*/ 	.word	0x00000000


	//----- nvinfo : EIATTR_FRAME_SIZE
	.align		4
.L_95:
        /*0198*/ 	.byte	0x04, 0x11
        /*019a*/ 	.short	(.L_97 - .L_96)
	.align		4
.L_96:
        /*019c*/ 	.word	index@(_ZN2at6native58_GLOBAL__N__9a069279_25_AdaptiveAveragePooling_cu_ef17039c33atomic_adaptive_average_gradinputIdEEvPT_PKS3_iiii)
        /*01a0*/ 	.word	0x00000000


	//----- nvinfo : EIATTR_REGCOUNT
	.align		4
.L_97:
        /*01a4*/ 	.byte	0x04, 0x2f
        /*01a6*/ 	.short	(.L_99 - .L_98)
	.align		4
.L_98:
        /*01a8*/ 	.word	index@(_ZN2at6native58_GLOBAL__N__9a069279_25_AdaptiveAveragePooling_cu_ef17039c26adaptive_average_gradinputIdEEvPT_PKS3_iiii)
        /*01ac*/ 	.word	0x00000038


	//----- nvinfo : EIATTR_FRAME_SIZE
	.align		4
.L_99:
        /*01b0*/ 	.byte	0x04, 0x11
        /*01b2*/ 	.short	(.L_101 - .L_100)
	.align		4
.L_100:
        /*01b4*/ 	.word	index@($__internal_7_$__cuda_sm20_div_s64)
        /*01b8*/ 	.word	0x00000000


	//----- nvinfo : EIATTR_FRAME_SIZE
	.align		4
.L_101:
        /*01bc*/ 	.byte	0x04, 0x11
        /*01be*/ 	.short	(.L_103 - .L_102)
	.align		4
.L_102:
        /*01c0*/ 	.word	index@($__internal_6_$__cuda_sm20_div_rn_f64_full)
        /*01c4*/ 	.word	0x00000000


	//----- nvinfo : EIATTR_FRAME_SIZE
	.align		4
.L_103:
        /*01c8*/ 	.byte	0x04, 0x11
        /*01ca*/ 	.short	(.L_105 - .L_104)
	.align		4
.L_104:
        /*01cc*/ 	.word	index@(_ZN2at6native58_GLOBAL__N__9a069279_25_AdaptiveAveragePooling_cu_ef17039c26adaptive_average_gradinputIdEEvPT_PKS3_iiii)
        /*01d0*/ 	.word	0x00000000


	//----- nvinfo : EIATTR_REGCOUNT
	.align		4
.L_105:
        /*01d4*/ 	.byte	0x04, 0x2f
        /*01d6*/ 	.short	(.L_107 - .L_106)
	.align		4
.L_106:
        /*01d8*/ 	.word	index@(_ZN2at6native58_GLOBAL__N__9a069279_25_AdaptiveAveragePooling_cu_ef17039c33atomic_adaptive_average_gradinputIfEEvPT_PKS3_iiii)
        /*01dc*/ 	.word	0x00000020


	//----- nvinfo : EIATTR_FRAME_SIZE
	.align		4
.L_107:
        /*01e0*/ 	.byte	0x04, 0x11
        /*01e2*/ 	.short	(.L_109 - .L_108)
	.align		4
.L_108:
        /*01e4*/ 	.word	index@($__internal_5_$__cuda_sm20_div_s64)
        /*01e8*/ 	.word	0x00000000


	//----- nvinfo : EIATTR_FRAME_SIZE
	.align		4
.L_109:
        /*01ec*/ 	.byte	0x04, 0x11
        /*01ee*/ 	.short	(.L_111 - .L_110)
	.align		4
.L_110:
        /*01f0*/ 	.word	index@(_ZN2at6native58_GLOBAL__N__9a069279_25_AdaptiveAveragePooling_cu_ef17039c33atomic_adaptive_average_gradinputIfEEvPT_PKS3_iiii)
        /*01f4*/ 	.word	0x00000000


	//----- nvinfo : EIATTR_REGCOUNT
	.align		4
.L_111:
        /*01f8*/ 	.byte	0x04, 0x2f
        /*01fa*/ 	.short	(.L_113 - .L_112)
	.align		4
.L_112:
        /*01fc*/ 	.word	index@(_ZN2at6native58_GLOBAL__N__9a069279_25_AdaptiveAveragePooling_cu_ef17039c26adaptive_average_gradinputIfEEvPT_PKS3_iiii)
        /*0200*/ 	.word	0x00000038


	//----- nvinfo : EIATTR_FRAME_SIZE
	.align		4
.L_113:
        /*0204*/ 	.byte	0x04, 0x11
        /*0206*/ 	.short	(.L_115 - .L_114)
	.align		4
.L_114:
        /*0208*/ 	.word	index@($__internal_4_$__cuda_sm20_div_s64)
        /*020c*/ 	.word	0x00000000


	//----- nvinfo : EIATTR_FRAME_SIZE
	.align		4
.L_115:
        /*0210*/ 	.byte	0x04, 0x11
        /*0212*/ 	.short	(.L_117 - .L_116)
	.align		4
.L_116:
        /*0214*/ 	.word	index@(_ZN2at6native58_GLOBAL__N__9a069279_25_AdaptiveAveragePooling_cu_ef17039c26adaptive_average_gradinputIfEEvPT_PKS3_iiii)
        /*0218*/ 	.word	0x00000000


	//----- nvinfo : EIATTR_REGCOUNT
	.align		4
.L_117:
        /*021c*/ 	.byte	0x04, 0x2f
        /*021e*/ 	.short	(.L_119 - .L_118)
	.align		4
.L_118:
        /*0220*/ 	.word	index@(_ZN2at6native58_GLOBAL__N__9a069279_25_AdaptiveAveragePooling_cu_ef17039c33atomic_adaptive_average_gradinputIN3c104HalfEEEvPT_PKS5_iiii)
        /*0224*/ 	.word	0x00000020


	//----- nvinfo : EIATTR_FRAME_SIZE
	.align		4
.L_119:
        /*0228*/ 	.byte	0x04, 0x11
        /*022a*/ 	.short	(.L_121 - .L_120)
	.align		4
.L_120:
        /*022c*/ 	.word	index@($__internal_3_$__cuda_sm20_div_s64)
        /*0230*/ 	.word	0x00000000


	//----- nvinfo : EIATTR_FRAME_SIZE
	.align		4
.L_121:
        /*0234*/ 	.byte	0x04, 0x11
        /*0236*/ 	.short	(.L_123 - .L_122)
	.align		4
.L_122:
        /*0238*/ 	.word	index@(_ZN2at6native58_GLOBAL__N__9a069279_25_AdaptiveAveragePooling_cu_ef17039c33atomic_adaptive_average_gradinputIN3c104HalfEEEvPT_PKS5_iiii)
        /*023c*/ 	.word	0x00000000


	//----- nvinfo : EIATTR_REGCOUNT
	.align		4
.L_123:
        /*0240*/ 	.byte	0x04, 0x2f
        /*0242*/ 	.short	(.L_125 - .L_124)
	.align		4
.L_124:
        /*0244*/ 	.word	index@(_ZN2at6native58_GLOBAL__N__9a069279_25_AdaptiveAveragePooling_cu_ef17039c26adaptive_average_gradinputIN3c104HalfEEEvPT_PKS5_iiii)
        /*0248*/ 	.word	0x00000038


	//----- nvinfo : EIATTR_FRAME_SIZE
	.align		4
.L_125:
        /*024c*/ 	.byte	0x04, 0x11
        /*024e*/ 	.short	(.L_127 - .L_126)
	.align		4
.L_126:
        /*0250*/ 	.word	index@($__internal_2_$__cuda_sm20_div_s64)
        /*0254*/ 	.word	0x00000000


	//----- nvinfo : EIATTR_FRAME_SIZE
	.align		4
.L_127:
        /*0258*/ 	.byte	0x04, 0x11
        /*025a*/ 	.short	(.L_129 - .L_128)
	.align		4
.L_128:
        /*025c*/ 	.word	index@(_ZN2at6native58_GLOBAL__N__9a069279_25_AdaptiveAveragePooling_cu_ef17039c26adaptive_average_gradinputIN3c104HalfEEEvPT_PKS5_iiii)
        /*0260*/ 	.word	0x00000000


	//----- nvinfo : EIATTR_REGCOUNT
	.align		4
.L_129:
        /*0264*/ 	.byte	0x04, 0x2f
        /*0266*/ 	.short	(.L_131 - .L_130)
	.align		4
.L_130:
        /*0268*/ 	.word	index@(_ZN2at6native58_GLOBAL__N__9a069279_25_AdaptiveAveragePooling_cu_ef17039c33atomic_adaptive_average_gradinputIN3c108BFloat16EEEvPT_PKS5_iiii)
        /*026c*/ 	.word	0x00000020


	//----- nvinfo : EIATTR_FRAME_SIZE
	.align		4
.L_131:
        /*0270*/ 	.byte	0x04, 0x11
        /*0272*/ 	.short	(.L_133 - .L_132)
	.align		4
.L_132:
        /*0274*/ 	.word	index@($__internal_1_$__cuda_sm20_div_s64)
        /*0278*/ 	.word	0x00000000


	//----- nvinfo : EIATTR_FRAME_SIZE
	.align		4
.L_133:
        /*027c*/ 	.byte	0x04, 0x11
        /*027e*/ 	.short	(.L_135 - .L_134)
	.align		4
.L_134:
        /*0280*/ 	.word	index@(_ZN2at6native58_GLOBAL__N__9a069279_25_AdaptiveAveragePooling_cu_ef17039c33atomic_adaptive_average_gradinputIN3c108BFloat16EEEvPT_PKS5_iiii)
        /*0284*/ 	.word	0x00000000


	//----- nvinfo : EIATTR_REGCOUNT
	.align		4
.L_135:
        /*0288*/ 	.byte	0x04, 0x2f
        /*028a*/ 	.short	(.L_137 - .L_136)
	.align		4
.L_136:
        /*028c*/ 	.word	index@(_ZN2at6native58_GLOBAL__N__9a069279_25_AdaptiveAveragePooling_cu_ef17039c26adaptive_average_gradinputIN3c108BFloat16EEEvPT_PKS5_iiii)
        /*0290*/ 	.word	0x00000038


	//----- nvinfo : EIATTR_FRAME_SIZE
	.align		4
.L_137:
        /*0294*/ 	.byte	0x04, 0x11
        /*0296*/ 	.short	(.L_139 - .L_138)
	.align		4
.L_138:
        /*0298*/ 	.word	index@($__internal_0_$__cuda_sm20_div_s64)
        /*029c*/ 	.word	0x00000000


	//----- nvinfo : EIATTR_FRAME_SIZE
	.align		4
.L_139:
        /*02a0*/ 	.byte	0x04, 0x11
        /*02a2*/ 	.short	(.L_141 - .L_140)
	.align		4
.L_140:
        /*02a4*/ 	.word	index@(_ZN2at6native58_GLOBAL__N__9a069279_25_AdaptiveAveragePooling_cu_ef17039c26adaptive_average_gradinputIN3c108BFloat16EEEvPT_PKS5_iiii)
        /*02a8*/ 	.word	0x00000000


	//----- nvinfo : EIATTR_MIN_STACK_SIZE
	.align		4
.L_141:
        /*02ac*/ 	.byte	0x04, 0x12
        /*02ae*/ 	.short	(.L_143 - .L_142)
	.align		4
.L_142:
        /*02b0*/ 	.word	index@(_ZN2at6native58_GLOBAL__N__9a069279_25_AdaptiveAveragePooling_cu_ef17039c26adaptive_average_gradinputIN3c108BFloat16EEEvPT_PKS5_iiii)
        /*02b4*/ 	.word	0x00000000


	//----- nvinfo : EIATTR_MIN_STACK_SIZE
	.align		4
.L_143:
        /*02b8*/ 	.byte	0x04, 0x12
        /*02ba*/ 	.short	(.L_145 - .L_144)
	.align		4
.L_144:
        /*02bc*/ 	.word	index@(_ZN2at6native58_GLOBAL__N__9a069279_25_AdaptiveAveragePooling_cu_ef17039c33atomic_adaptive_average_gradinputIN3c108BFloat16EEEvPT_PKS5_iiii)
        /*02c0*/ 	.word	0x00000000


	//----- nvinfo : EIATTR_MIN_STACK_SIZE
	.align		4
.L_145:
        /*02c4*/ 	.byte	0x04, 0x12
        /*02c6*/ 	.short	(.L_147 - .L_146)
	.align		4
.L_146:
        /*02c8*/ 	.word	index@(_ZN2at6native58_GLOBAL__N__9a069279_25_AdaptiveAveragePooling_cu_ef17039c26adaptive_average_gradinputIN3c104HalfEEEvPT_PKS5_iiii)
        /*02cc*/ 	.word	0x00000000


	//----- nvinfo : EIATTR_MIN_STACK_SIZE
	.align		4
.L_147:
        /*02d0*/ 	.byte	0x04, 0x12
        /*02d2*/ 	.short	(.L_149 - .L_148)
	.align		4
.L_148:
        /*02d4*/ 	.word	index@(_ZN2at6native58_GLOBAL__N__9a069279_25_AdaptiveAveragePooling_cu_ef17039c33atomic_adaptive_average_gradinputIN3c104HalfEEEvPT_PKS5_iiii)
        /*02d8*/ 	.word	0x00000000


	//----- nvinfo : EIATTR_MIN_STACK_SIZE
	.align		4
.L_149:
        /*02dc*/ 	.byte	0x04, 0x12
        /*02de*/ 	.short	(.L_151 - .L_150)
	.align		4
.L_150:
        /*02e0*/ 	.word	index@(_ZN2at6native58_GLOBAL__N__9a069279_25_AdaptiveAveragePooling_cu_ef17039c26adaptive_average_gradinputIfEEvPT_PKS3_iiii)
        /*02e4*/ 	.word	0x00000000


	//----- nvinfo : EIATTR_MIN_STACK_SIZE
	.align		4
.L_151:
        /*02e8*/ 	.byte	0x04, 0x12
        /*02ea*/ 	.short	(.L_153 - .L_152)
	.align		4
.L_152:
        /*02ec*/ 	.word	index@(_ZN2at6native58_GLOBAL__N__9a069279_25_AdaptiveAveragePooling_cu_ef17039c33atomic_adaptive_average_gradinputIfEEvPT_PKS3_iiii)
        /*02f0*/ 	.word	0x00000000


	//----- nvinfo : EIATTR_MIN_STACK_SIZE
	.align		4
.L_153:
        /*02f4*/ 	.byte	0x04, 0x12
        /*02f6*/ 	.short	(.L_155 - .L_154)
	.align		4
.L_154:
        /*02f8*/ 	.word	index@(_ZN2at6native58_GLOBAL__N__9a069279_25_AdaptiveAveragePooling_cu_ef17039c26adaptive_average_gradinputIdEEvPT_PKS3_iiii)
        /*02fc*/ 	.word	0x00000000


	//----- nvinfo : EIATTR_MIN_STACK_SIZE
	.align		4
.L_155:
        /*0300*/ 	.byte	0x04, 0x12
        /*0302*/ 	.short	(.L_157 - .L_156)
	.align		4
.L_156:
        /*0304*/ 	.word	index@(_ZN2at6native58_GLOBAL__N__9a069279_25_AdaptiveAveragePooling_cu_ef17039c33atomic_adaptive_average_gradinputIdEEvPT_PKS3_iiii)
        /*0308*/ 	.word	0x00000000


	//----- nvinfo : EIATTR_MIN_STACK_SIZE
	.align		4
.L_157:
        /*030c*/ 	.byte	0x04, 0x12
        /*030e*/ 	.short	(.L_159 - .L_158)
	.align		4
.L_158:
        /*0310*/ 	.word	index@(_ZN2at6native58_GLOBAL__N__9a069279_25_AdaptiveAveragePooling_cu_ef17039c31adaptive_average_gradinput_nhwcIiN3c108BFloat16EEEvPT0_PKS5_iiiiiiiiT_S9_S9_S9_)
        /*0314*/ 	.word	0x00000008


	//----- nvinfo : EIATTR_MIN_STACK_SIZE
	.align		4
.L_159:
        /*0318*/ 	.byte	0x04, 0x12
        /*031a*/ 	.short	(.L_161 - .L_160)
	.align		4
.L_160:
        /*031c*/ 	.word	index@(_ZN2at6native58_GLOBAL__N__9a069279_25_AdaptiveAveragePooling_cu_ef17039c31adaptive_average_gradinput_nhwcIiN3c104HalfEEEvPT0_PKS5_iiiiiiiiT_S9_S9_S9_)
        /*0320*/ 	.word	0x00000008


	//----- nvinfo : EIATTR_MIN_STACK_SIZE
	.align		4
.L_161:
        /*0324*/ 	.byte	0x04, 0x12
        /*0326*/ 	.short	(.L_163 - .L_162)
	.align		4
.L_162:
        /*0328*/ 	.word	index@(_ZN2at6native58_GLOBAL__N__9a069279_25_AdaptiveAveragePooling_cu_ef17039c31adaptive_average_gradinput_nhwcIifEEvPT0_PKS3_iiiiiiiiT_S7_S7_S7_)
        /*032c*/ 	.word	0x00000008


	//----- nvinfo : EIATTR_MIN_STACK_SIZE
	.align		4
.L_163:
        /*0330*/ 	.byte	0x04, 0x12
        /*0332*/ 	.short	(.L_165 - .L_164)
	.align		4
.L_164:
        /*0334*/ 	.word	index@(_ZN2at6native58_GLOBAL__N__9a069279_25_AdaptiveAveragePooling_cu_ef17039c31adaptive_average_gradinput_nhwcIidEEvPT0_PKS3_iiiiiiiiT_S7_S7_S7_)
        /*0338*/ 	.word	0x00000010


	//----- nvinfo : EIATTR_MIN_STACK_SIZE
	.align		4
.L_165:
        /*033c*/ 	.byte	0x04, 0x12
        /*033e*/ 	.short	(.L_167 - .L_166)
	.align		4
.L_166:
        /*0340*/ 	.word	index@(_ZN2at6native58_GLOBAL__N__9a069279_25_AdaptiveAveragePooling_cu_ef17039c21adaptive_average_poolIN3c108BFloat16EEEvPKT_PS5_iiiilll)
        /*0344*/ 	.word	0x00000000


	//----- nvinfo : EIATTR_MIN_STACK_SIZE
	.align		4
.L_167:
        /*0348*/ 	.byte	0x04, 0x12
        /*034a*/ 	.short	(.L_169 - .L_168)
	.align		4
.L_168:
        /*034c*/ 	.word	index@(_ZN2at6native58_GLOBAL__N__9a069279_25_AdaptiveAveragePooling_cu_ef17039c21adaptive_average_poolIN3c104HalfEEEvPKT_PS5_iiiilll)
        /*0350*/ 	.word	0x00000000


	//----- nvinfo : EIATTR_MIN_STACK_SIZE
	.align		4
.L_169:
        /*0354*/ 	.byte	0x04, 0x12
        /*0356*/ 	.short	(.L_171 - .L_170)
	.align		4
.L_170:
        /*0358*/ 	.word	index@(_ZN2at6native58_GLOBAL__N__9a069279_25_AdaptiveAveragePooling_cu_ef17039c21adaptive_average_poolIfEEvPKT_PS3_iiiilll)
        /*035c*/ 	.word	0x00000000


	//----- nvinfo : EIATTR_MIN_STACK_SIZE
	.align		4
.L_171:
        /*0360*/ 	.byte	0x04, 0x12
        /*0362*/ 	.short	(.L_173 - .L_172)
	.align		4
.L_172:
        /*0364*/ 	.word	index@(_ZN2at6native58_GLOBAL__N__9a069279_25_AdaptiveAveragePooling_cu_ef17039c21adaptive_average_poolIdEEvPKT_PS3_iiiilll)
        /*0368*/ 	.word	0x00000000


	//----- nvinfo : EIATTR_MIN_STACK_SIZE
	.align		4
.L_173:
        /*036c*/ 	.byte	0x04, 0x12
        /*036e*/ 	.short	(.L_175 - .L_174)
	.align		4
.L_174:
        /*0370*/ 	.word	index@(_ZN2at6native58_GLOBAL__N__9a069279_25_AdaptiveAveragePooling_cu_ef17039c26adaptive_average_pool_nhwcIiN3c108BFloat16EEEvPKT0_PS5_iiiiiiiiT_S9_S9_S9_)
        /*0374*/ 	.word	0x00000000


	//----- nvinfo : EIATTR_MIN_STACK_SIZE
	.align		4
.L_175:
        /*0378*/ 	.byte	0x04, 0x12
        /*037a*/ 	.short	(.L_177 - .L_176)
	.align		4
.L_176:
        /*037c*/ 	.word	index@(_ZN2at6native58_GLOBAL__N__9a069279_25_AdaptiveAveragePooling_cu_ef17039c26adaptive_average_pool_nhwcIiN3c104HalfEEEvPKT0_PS5_iiiiiiiiT_S9_S9_S9_)
        /*0380*/ 	.word	0x00000000


	//----- nvinfo : EIATTR_MIN_STACK_SIZE
	.align		4
.L_177:
        /*0384*/ 	.byte	0x04, 0x12
        /*0386*/ 	.short	(.L_179 - .L_178)
	.align		4
.L_178:
        /*0388*/ 	.word	index@(_ZN2at6native58_GLOBAL__N__9a069279_25_AdaptiveAveragePooling_cu_ef17039c26adaptive_average_pool_nhwcIifEEvPKT0_PS3_iiiiiiiiT_S7_S7_S7_)
        /*038c*/ 	.word	0x00000000


	//----- nvinfo : EIATTR_MIN_STACK_SIZE
	.align		4
.L_179:
        /*0390*/ 	.byte	0x04, 0x12
        /*0392*/ 	.short	(.L_181 - .L_180)
	.align		4
.L_180:
        /*0394*/ 	.word	index@(_ZN2at6native58_GLOBAL__N__9a069279_25_AdaptiveAveragePooling_cu_ef17039c26adaptive_average_pool_nhwcIidEEvPKT0_PS3_iiiiiiiiT_S7_S7_S7_)
        /*0398*/ 	.word	0x00000000
.L_181:


//--------------------- .nv.compat                --------------------------
	.section	.nv.compat,"",@"SHT_CUDA_COMPAT_INFO"
	.align	4
        /*0000*/ 	.byte	0x02, 0x09, 0x00, 0x00, 0x02, 0x02, 0x01, 0x00, 0x02, 0x05, 0x05, 0x00, 0x03, 0x07, 0x01, 0x01
        /*0010*/ 	.byte	0x02, 0x03, 0x00, 0x00, 0x02, 0x06, 0x01, 0x00, 0x04, 0x0b, 0x08, 0x00, 0x00, 0x00, 0x00, 0x00
        /*0020*/ 	.byte	0x00, 0x00, 0x00, 0x00


//--------------------- .nv.info._ZN2at6native58_GLOBAL__N__9a069279_25_AdaptiveAveragePooling_cu_ef17039c26adaptive_average_gradinputIN3c108BFloat16EEEvPT_PKS5_iiii --------------------------
	.section	.nv.info._ZN2at6native58_GLOBAL__N__9a069279_25_AdaptiveAveragePooling_cu_ef17039c26adaptive_average_gradinputIN3c108BFloat16EEEvPT_PKS5_iiii,"",@"SHT_CUDA_INFO"
	.sectionflags	@""
	.align	4


	//----- nvinfo : EIATTR_CUDA_API_VERSION
	.align		4
        /*0000*/ 	.byte	0x04, 0x37
        /*0002*/ 	.short	(.L_183 - .L_182)
.L_182:
        /*0004*/ 	.word	0x00000082


	//----- nvinfo : EIATTR_KPARAM_INFO
	.align		4
.L_183:
        /*0008*/ 	.byte	0x04, 0x17
        /*000a*/ 	.short	(.L_185 - .L_184)
.L_184:
        /*000c*/ 	.word	0x00000000
        /*0010*/ 	.short	0x0005
        /*0012*/ 	.short	0x001c
        /*0014*/ 	.byte	0x00, 0xf0, 0x11, 0x00


	//----- nvinfo : EIATTR_KPARAM_INFO
	.align		4
.L_185:
        /*0018*/ 	.byte	0x04, 0x17
        /*001a*/ 	.short	(.L_187 - .L_186)
.L_186:
        /*001c*/ 	.word	0x00000000
        /*0020*/ 	.short	0x0004
        /*0022*/ 	.short	0x0018
        /*0024*/ 	.byte	0x00, 0xf0, 0x11, 0x00


	//----- nvinfo : EIATTR_KPARAM_INFO
	.align		4
.L_187:
        /*0028*/ 	.byte	0x04, 0x17
        /*002a*/ 	.short	(.L_189 - .L_188)
.L_188:
        /*002c*/ 	.word	0x00000000
        /*0030*/ 	.short	0x0003
        /*0032*/ 	.short	0x0014
        /*0034*/ 	.byte	0x00, 0xf0, 0x11, 0x00


	//----- nvinfo : EIATTR_KPARAM_INFO
	.align		4
.L_189:
        /*0038*/ 	.byte	0x04, 0x17
        /*003a*/ 	.short	(.L_191 - .L_190)
.L_190:
        /*003c*/ 	.word	0x00000000
        /*0040*/ 	.short	0x0002
        /*0042*/ 	.short	0x0010
        /*0044*/ 	.byte	0x00, 0xf0, 0x11, 0x00


	//----- nvinfo : EIATTR_KPARAM_INFO
	.align		4
.L_191:
        /*0048*/ 	.byte	0x04, 0x17
        /*004a*/ 	.short	(.L_193 - .L_192)
.L_192:
        /*004c*/ 	.word	0x00000000
        /*0050*/ 	.short	0x0001
        /*0052*/ 	.short	0x0008
        /*0054*/ 	.byte	0x00, 0xf0, 0x21, 0x00


	//----- nvinfo : EIATTR_KPARAM_INFO
	.align		4
.L_193:
        /*0058*/ 	.byte	0x04, 0x17
        /*005a*/ 	.short	(.L_195 - .L_194)
.L_194:
        /*005c*/ 	.word	0x00000000
        /*0060*/ 	.short	0x0000
        /*0062*/ 	.short	0x0000
        /*0064*/ 	.byte	0x00, 0xf0, 0x21, 0x00


	//----- nvinfo : EIATTR_SPARSE_MMA_MASK
	.align		4
.L_195:
        /*0068*/ 	.byte	0x03, 0x50
        /*006a*/ 	.short	0x0000


	//----- nvinfo : EIATTR_MAXREG_COUNT
	.align		4
        /*006c*/ 	.byte	0x03, 0x1b
        /*006e*/ 	.short	0x00ff


	//----- nvinfo : EIATTR_MERCURY_ISA_VERSION
	.align		4
        /*0070*/ 	.byte	0x03, 0x5f
        /*0072*/ 	.short	0x0101


	//----- nvinfo : EIATTR_EXIT_INSTR_OFFSETS
	.align		4
        /*0074*/ 	.byte	0x04, 0x1c
        /*0076*/ 	.short	(.L_197 - .L_196)


	//   ....[0]....
.L_196:
        /*0078*/ 	.word	0x00000070


	//   ....[1]....
        /*007c*/ 	.word	0x000043f0


	//----- nvinfo : EIATTR_CRS_STACK_SIZE
	.align		4
.L_197:
        /*0080*/ 	.byte	0x04, 0x1e
        /*0082*/ 	.short	(.L_199 - .L_198)
.L_198:
        /*0084*/ 	.word	0x00000000


	//----- nvinfo : EIATTR_CBANK_PARAM_SIZE
	.align		4
.L_199:
        /*0088*/ 	.byte	0x03, 0x19
        /*008a*/ 	.short	0x0020


	//----- nvinfo : EIATTR_PARAM_CBANK
	.align		4
        /*008c*/ 	.byte	0x04, 0x0a
        /*008e*/ 	.short	(.L_201 - .L_200)
	.align		4
.L_200:
        /*0090*/ 	.word	index@(.nv.constant0._ZN2at6native58_GLOBAL__N__9a069279_25_AdaptiveAveragePooling_cu_ef17039c26adaptive_average_gradinputIN3c108BFloat16EEEvPT_PKS5_iiii)
        /*0094*/ 	.short	0x0210
        /*0096*/ 	.short	0x0020


	//----- nvinfo : EIATTR_SW_WAR
	.align		4
.L_201:
        /*0098*/ 	.byte	0x04, 0x36
        /*009a*/ 	.short	(.L_203 - .L_202)
.L_202:
        /*009c*/ 	.word	0x00000008
.L_203:


//--------------------- .nv.info._ZN2at6native58_GLOBAL__N__9a069279_25_AdaptiveAveragePooling_cu_ef17039c33atomic_adaptive_average_gradinputIN3c108BFloat16EEEvPT_PKS5_iiii --------------------------
	.section	.nv.info._ZN2at6native58_GLOBAL__N__9a069279_25_AdaptiveAveragePooling_cu_ef17039c33atomic_adaptive_average_gradinputIN3c108BFloat16EEEvPT_PKS5_iiii,"",@"SHT_CUDA_INFO"
	.sectionflags	@""
	.align	4


	//----- nvinfo : EIATTR_CUDA_API_VERSION
	.align		4
        /*0000*/ 	.byte	0x04, 0x37
        /*0002*/ 	.short	(.L_205 - .L_204)
.L_204:
        /*0004*/ 	.word	0x00000082


	//----- nvinfo : EIATTR_KPARAM_INFO
	.align		4
.L_205:
        /*0008*/ 	.byte	0x04, 0x17
        /*000a*/ 	.short	(.L_207 - .L_206)
.L_206:
        /*000c*/ 	.word	0x00000000
        /*0010*/ 	.short	0x0005
        /*0012*/ 	.short	0x001c
        /*0014*/ 	.byte	0x00, 0xf0, 0x11, 0x00


	//----- nvinfo : EIATTR_KPARAM_INFO
	.align		4
.L_207:
        /*0018*/ 	.byte	0x04, 0x17
        /*001a*/ 	.short	(.L_209 - .L_208)
.L_208:
        /*001c*/ 	.word	0x00000000
        /*0020*/ 	.short	0x0004
        /*0022*/ 	.short	0x0018
        /*0024*/ 	.byte	0x00, 0xf0, 0x11, 0x00


	//----- nvinfo : EIATTR_KPARAM_INFO
	.align		4
.L_209:
        /*0028*/ 	.byte	0x04, 0x17
        /*002a*/ 	.short	(.L_211 - .L_210)
.L_210:
        /*002c*/ 	.word	0x00000000
        /*0030*/ 	.short	0x0003
        /*0032*/ 	.short	0x0014
        /*0034*/ 	.byte	0x00, 0xf0, 0x11, 0x00


	//----- nvinfo : EIATTR_KPARAM_INFO
	.align		4
.L_211:
        /*0038*/ 	.byte	0x04, 0x17
        /*003a*/ 	.short	(.L_213 - .L_212)
.L_212:
        /*003c*/ 	.word	0x00000000
        /*0040*/ 	.short	0x0002
        /*0042*/ 	.short	0x0010
        /*0044*/ 	.byte	0x00, 0xf0, 0x11, 0x00


	//----- nvinfo : EIATTR_KPARAM_INFO
	.align		4
.L_213:
        /*0048*/ 	.byte	0x04, 0x17
        /*004a*/ 	.short	(.L_215 - .L_214)
.L_214:
        /*004c*/ 	.word	0x00000000
        /*0050*/ 	.short	0x0001
        /*0052*/ 	.short	0x0008
        /*0054*/ 	.byte	0x00, 0xf0, 0x21, 0x00


	//----- nvinfo : EIATTR_KPARAM_INFO
	.align		4
.L_215:
        /*0058*/ 	.byte	0x04, 0x17
        /*005a*/ 	.short	(.L_217 - .L_216)
.L_216:
        /*005c*/ 	.word	0x00000000
        /*0060*/ 	.short	0x0000
        /*0062*/ 	.short	0x0000
        /*0064*/ 	.byte	0x00, 0xf0, 0x21, 0x00


	//----- nvinfo : EIATTR_SPARSE_MMA_MASK
	.align		4
.L_217:
        /*0068*/ 	.byte	0x03, 0x50
        /*006a*/ 	.short	0x0000


	//----- nvinfo : EIATTR_MAXREG_COUNT
	.align		4
        /*006c*/ 	.byte	0x03, 0x1b
        /*006e*/ 	.short	0x00ff


	//----- nvinfo : EIATTR_MERCURY_ISA_VERSION
	.align		4
        /*0070*/ 	.byte	0x03, 0x5f
        /*0072*/ 	.short	0x0101


	//----- nvinfo : EIATTR_ATOM16_EMUL_INSTR_REG_MAP
	.align		4
        /*0074*/ 	.byte	0x04, 0x2e
        /*0076*/ 	.short	(.L_219 - .L_218)


	//   ....[0]....
.L_218:
        /*0078*/ 	.word	0x00001030
        /*007c*/ 	.short	0x0019
        /*007e*/ 	.short	0x0000


	//   ....[1]....
        /*0080*/ 	.word	0x00001090
        /*0084*/ 	.short	0x0019
        /*0086*/ 	.short	0x0000


	//   ....[2]....
        /*0088*/ 	.word	0x00001130
        /*008c*/ 	.short	0x001b
        /*008e*/ 	.short	0x0000


	//   ....[3]....
        /*0090*/ 	.word	0x00001180
        /*0094*/ 	.short	0x001b
        /*0096*/ 	.short	0x0000


	//   ....[4]....
        /*0098*/ 	.word	0x00001220
        /*009c*/ 	.short	0x001b
        /*009e*/ 	.short	0x0000


	//   ....[5]....
        /*00a0*/ 	.word	0x00001270
        /*00a4*/ 	.short	0x001b
        /*00a6*/ 	.short	0x0000


	//   ....[6]....
        /*00a8*/ 	.word	0x00001310
        /*00ac*/ 	.short	0x001b
        /*00ae*/ 	.short	0x0000


	//   ....[7]....
        /*00b0*/ 	.word	0x00001360
        /*00b4*/ 	.short	0x001b
        /*00b6*/ 	.short	0x0000


	//   ....[8]....
        /*00b8*/ 	.word	0x000014a0
        /*00bc*/ 	.short	0x000e
        /*00be*/ 	.short	0x0000


	//   ....[9]....
        /*00c0*/ 	.word	0x00001500
        /*00c4*/ 	.short	0x000e
        /*00c6*/ 	.short	0x0000


	//   ....[10]....
        /*00c8*/ 	.word	0x000015c0
        /*00cc*/ 	.short	0x0019
        /*00ce*/ 	.short	0x0000


	//   ....[11]....
        /*00d0*/ 	.word	0x00001610
        /*00d4*/ 	.short	0x0019
        /*00d6*/ 	.short	0x0000


	//   ....[12]....
        /*00d8*/ 	.word	0x000016b0
        /*00dc*/ 	.short	0x0017
        /*00de*/ 	.short	0x0000


	//   ....[13]....
        /*00e0*/ 	.word	0x00001700
        /*00e4*/ 	.short	0x0017
        /*00e6*/ 	.short	0x0000


	//----- nvinfo : EIATTR_EXIT_INSTR_OFFSETS
	.align		4
.L_219:
        /*00e8*/ 	.byte	0x04, 0x1c
        /*00ea*/ 	.short	(.L_221 - .L_220)


	//   ....[0]....
.L_220:
        /*00ec*/ 	.word	0x00000080


	//   ....[1]....
        /*00f0*/ 	.word	0x00001840


	//----- nvinfo : EIATTR_CRS_STACK_SIZE
	.align		4
.L_221:
        /*00f4*/ 	.byte	0x04, 0x1e
        /*00f6*/ 	.short	(.L_223 - .L_222)
.L_222:
        /*00f8*/ 	.word	0x00000000


	//----- nvinfo : EIATTR_CBANK_PARAM_SIZE
	.align		4
.L_223:
        /*00fc*/ 	.byte	0x03, 0x19
        /*00fe*/ 	.short	0x0020


	//----- nvinfo : EIATTR_PARAM_CBANK
	.align		4
        /*0100*/ 	.byte	0x04, 0x0a
        /*0102*/ 	.short	(.L_225 - .L_224)
	.align		4
.L_224:
        /*0104*/ 	.word	index@(.nv.constant0._ZN2at6native58_GLOBAL__N__9a069279_25_AdaptiveAveragePooling_cu_ef17039c33atomic_adaptive_average_gradinputIN3c108BFloat16EEEvPT_PKS5_iiii)
        /*0108*/ 	.short	0x0210
        /*010a*/ 	.short	0x0020


	//----- nvinfo : EIATTR_SW_WAR
	.align		4
.L_225:
        /*010c*/ 	.byte	0x04, 0x36
        /*010e*/ 	.short	(.L_227 - .L_226)
.L_226:
        /*0110*/ 	.word	0x00000008
.L_227:


//--------------------- .nv.info._ZN2at6native58_GLOBAL__N__9a069279_25_AdaptiveAveragePooling_cu_ef17039c26adaptive_average_gradinputIN3c104HalfEEEvPT_PKS5_iiii --------------------------
	.section	.nv.info._ZN2at6native58_GLOBAL__N__9a069279_25_AdaptiveAveragePooling_cu_ef17039c26adaptive_average_gradinputIN3c104HalfEEEvPT_PKS5_iiii,"",@"SHT_CUDA_INFO"
	.sectionflags	@""
	.align	4


	//----- nvinfo : EIATTR_CUDA_API_VERSION
	.align		4
        /*0000*/ 	.byte	0x04, 0x37
        /*0002*/ 	.short	(.L_229 - .L_228)
.L_228:
        /*0004*/ 	.word	0x00000082


	//----- nvinfo : EIATTR_KPARAM_INFO
	.align		4
.L_229:
        /*0008*/ 	.byte	0x04, 0x17
        /*000a*/ 	.short	(.L_231 - .L_230)
.L_230:
        /*000c*/ 	.word	0x00000000
        /*0010*/ 	.short	0x0005
        /*0012*/ 	.short	0x001c
        /*0014*/ 	.byte	0x00, 0xf0, 0x11, 0x00


	//----- nvinfo : EIATTR_KPARAM_INFO
	.align		4
.L_231:
        /*0018*/ 	.byte	0x04, 0x17
        /*001a*/ 	.short	(.L_233 - .L_232)
.L_232:
        /*001c*/ 	.word	0x00000000
        /*0020*/ 	.short	0x0004
        /*0022*/ 	.short	0x0018
        /*0024*/ 	.byte	0x00, 0xf0, 0x11, 0x00


	//----- nvinfo : EIATTR_KPARAM_INFO
	.align		4
.L_233:
        /*0028*/ 	.byte	0x04, 0x17
        /*002a*/ 	.short	(.L_235 - .L_234)
.L_234:
        /*002c*/ 	.word	0x00000000
        /*0030*/ 	.short	0x0003
        /*0032*/ 	.short	0x0014
        /*0034*/ 	.byte	0x00, 0xf0, 0x11, 0x00


	//----- nvinfo : EIATTR_KPARAM_INFO
	.align		4
.L_235:
        /*0038*/ 	.byte	0x04, 0x17
        /*003a*/ 	.short	(.L_237 - .L_236)
.L_236:
        /*003c*/ 	.word	0x00000000
        /*0040*/ 	.short	0x0002
        /*0042*/ 	.short	0x0010
        /*0044*/ 	.byte	0x00, 0xf0, 0x11, 0x00


	//----- nvinfo : EIATTR_KPARAM_INFO
	.align		4
.L_237:
        /*0048*/ 	.byte	0x04, 0x17
        /*004a*/ 	.short	(.L_239 - .L_238)
.L_238:
        /*004c*/ 	.word	0x00000000
        /*0050*/ 	.short	0x0001
        /*0052*/ 	.short	0x0008
        /*0054*/ 	.byte	0x00, 0xf0, 0x21, 0x00


	//----- nvinfo : EIATTR_KPARAM_INFO
	.align		4
.L_239:
        /*0058*/ 	.byte	0x04, 0x17
        /*005a*/ 	.short	(.L_241 - .L_240)
.L_240:
        /*005c*/ 	.word	0x00000000
        /*0060*/ 	.short	0x0000
        /*0062*/ 	.short	0x0000
        /*0064*/ 	.byte	0x00, 0xf0, 0x21, 0x00


	//----- nvinfo : EIATTR_SPARSE_MMA_MASK
	.align		4
.L_241:
        /*0068*/ 	.byte	0x03, 0x50
        /*006a*/ 	.short	0x0000


	//----- nvinfo : EIATTR_MAXREG_COUNT
	.align		4
        /*006c*/ 	.byte	0x03, 0x1b
        /*006e*/ 	.short	0x00ff


	//----- nvinfo : EIATTR_MERCURY_ISA_VERSION
	.align		4
        /*0070*/ 	.byte	0x03, 0x5f
        /*0072*/ 	.short	0x0101


	//----- nvinfo : EIATTR_EXIT_INSTR_OFFSETS
	.align		4
        /*0074*/ 	.byte	0x04, 0x1c
        /*0076*/ 	.short	(.L_243 - .L_242)


	//   ....[0]....
.L_242:
        /*0078*/ 	.word	0x00000070


	//   ....[1]....
        /*007c*/ 	.word	0x00004380


	//----- nvinfo : EIATTR_CRS_STACK_SIZE
	.align		4
.L_243:
        /*0080*/ 	.byte	0x04, 0x1e
        /*0082*/ 	.short	(.L_245 - .L_244)
.L_244:
        /*0084*/ 	.word	0x00000000


	//----- nvinfo : EIATTR_CBANK_PARAM_SIZE
	.align		4
.L_245:
        /*0088*/ 	.byte	0x03, 0x19
        /*008a*/ 	.short	0x0020


	//----- nvinfo : EIATTR_PARAM_CBANK
	.align		4
        /*008c*/ 	.byte	0x04, 0x0a
        /*008e*/ 	.short	(.L_247 - .L_246)
	.align		4
.L_246:
        /*0090*/ 	.word	index@(.nv.constant0._ZN2at6native58_GLOBAL__N__9a069279_25_AdaptiveAveragePooling_cu_ef17039c26adaptive_average_gradinputIN3c104HalfEEEvPT_PKS5_iiii)
        /*0094*/ 	.short	0x0210
        /*0096*/ 	.short	0x0020


	//----- nvinfo : EIATTR_SW_WAR
	.align		4
.L_247:
        /*0098*/ 	.byte	0x04, 0x36
        /*009a*/ 	.short	(.L_249 - .L_248)
.L_248:
        /*009c*/ 	.word	0x00000008
.L_249:


//--------------------- .nv.info._ZN2at6native58_GLOBAL__N__9a069279_25_AdaptiveAveragePooling_cu_ef17039c33atomic_adaptive_average_gradinputIN3c104HalfEEEvPT_PKS5_iiii --------------------------
	.section	.nv.info._ZN2at6native58_GLOBAL__N__9a069279_25_AdaptiveAveragePooling_cu_ef17039c33atomic_adaptive_average_gradinputIN3c104HalfEEEvPT_PKS5_iiii,"",@"SHT_CUDA_INFO"
	.sectionflags	@""
	.align	4


	//----- nvinfo : EIATTR_CUDA_API_VERSION
	.align		4
        /*0000*/ 	.byte	0x04, 0x37
        /*0002*/ 	.short	(.L_251 - .L_250)
.L_250:
        /*0004*/ 	.word	0x00000082


	//----- nvinfo : EIATTR_KPARAM_INFO
	.align		4
.L_251:
        /*0008*/ 	.byte	0x04, 0x17
        /*000a*/ 	.short	(.L_253 - .L_252)
.L_252:
        /*000c*/ 	.word	0x00000000
        /*0010*/ 	.short	0x0005
        /*0012*/ 	.short	0x001c
        /*0014*/ 	.byte	0x00, 0xf0, 0x11, 0x00


	//----- nvinfo : EIATTR_KPARAM_INFO
	.align		4
.L_253:
        /*0018*/ 	.byte	0x04, 0x17
        /*001a*/ 	.short	(.L_255 - .L_254)
.L_254:
        /*001c*/ 	.word	0x00000000
        /*0020*/ 	.short	0x0004
        /*0022*/ 	.short	0x0018
        /*0024*/ 	.byte	0x00, 0xf0, 0x11, 0x00


	//----- nvinfo : EIATTR_KPARAM_INFO
	.align		4
.L_255:
        /*0028*/ 	.byte	0x04, 0x17
        /*002a*/ 	.short	(.L_257 - .L_256)
.L_256:
        /*002c*/ 	.word	0x00000000
        /*0030*/ 	.short	0x0003
        /*0032*/ 	.short	0x0014
        /*0034*/ 	.byte	0x00, 0xf0, 0x11, 0x00


	//----- nvinfo : EIATTR_KPARAM_INFO
	.align		4
.L_257:
        /*0038*/ 	.byte	0x04, 0x17
        /*003a*/ 	.short	(.L_259 - .L_258)
.L_258:
        /*003c*/ 	.word	0x00000000
        /*0040*/ 	.short	0x0002
        /*0042*/ 	.short	0x0010
        /*0044*/ 	.byte	0x00, 0xf0, 0x11, 0x00


	//----- nvinfo : EIATTR_KPARAM_INFO
	.align		4
.L_259:
        /*0048*/ 	.byte	0x04, 0x17
        /*004a*/ 	.short	(.L_261 - .L_260)
.L_260:
        /*004c*/ 	.word	0x00000000
        /*0050*/ 	.short	0x0001
        /*0052*/ 	.short	0x0008
        /*0054*/ 	.byte	0x00, 0xf0, 0x21, 0x00


	//----- nvinfo : EIATTR_KPARAM_INFO
	.align		4
.L_261:
        /*0058*/ 	.byte	0x04, 0x17
        /*005a*/ 	.short	(.L_263 - .L_262)
.L_262:
        /*005c*/ 	.word	0x00000000
        /*0060*/ 	.short	0x0000
        /*0062*/ 	.short	0x0000
        /*0064*/ 	.byte	0x00, 0xf0, 0x21, 0x00


	//----- nvinfo : EIATTR_SPARSE_MMA_MASK
	.align		4
.L_263:
        /*0068*/ 	.byte	0x03, 0x50
        /*006a*/ 	.short	0x0000


	//----- nvinfo : EIATTR_MAXREG_COUNT
	.align		4
        /*006c*/ 	.byte	0x03, 0x1b
        /*006e*/ 	.short	0x00ff


	//----- nvinfo : EIATTR_MERCURY_ISA_VERSION
	.align		4
        /*0070*/ 	.byte	0x03, 0x5f
        /*0072*/ 	.short	0x0101


	//----- nvinfo : EIATTR_ATOM16_EMUL_INSTR_REG_MAP
	.align		4
        /*0074*/ 	.byte	0x04, 0x2e
        /*0076*/ 	.short	(.L_265 - .L_264)


	//   ....[0]....
.L_264:
        /*0078*/ 	.word	0x00001020
        /*007c*/ 	.short	0x0019
        /*007e*/ 	.short	0x0000


	//   ....[1]....
        /*0080*/ 	.word	0x00001080
        /*0084*/ 	.short	0x0019
        /*0086*/ 	.short	0x0000


	//   ....[2]....
        /*0088*/ 	.word	0x00001120
        /*008c*/ 	.short	0x001b
        /*008e*/ 	.short	0x0000


	//   ....[3]....
        /*0090*/ 	.word	0x00001170
        /*0094*/ 	.short	0x001b
        /*0096*/ 	.short	0x0000


	//   ....[4]....
        /*0098*/ 	.word	0x00001210
        /*009c*/ 	.short	0x001b
        /*009e*/ 	.short	0x0000


	//   ....[5]....
        /*00a0*/ 	.word	0x00001260
        /*00a4*/ 	.short	0x001b
        /*00a6*/ 	.short	0x0000


	//   ....[6]....
        /*00a8*/ 	.word	0x00001300
        /*00ac*/ 	.short	0x001b
        /*00ae*/ 	.short	0x0000


	//   ....[7]....
        /*00b0*/ 	.word	0x00001350
        /*00b4*/ 	.short	0x001b
        /*00b6*/ 	.short	0x0000


	//   ....[8]....
        /*00b8*/ 	.word	0x00001490
        /*00bc*/ 	.short	0x000e
        /*00be*/ 	.short	0x0000


	//   ....[9]....
        /*00c0*/ 	.word	0x000014f0
        /*00c4*/ 	.short	0x000e
        /*00c6*/ 	.short	0x0000


	//   ....[10]....
        /*00c8*/ 	.word	0x000015b0
        /*00cc*/ 	.short	0x0019
        /*00ce*/ 	.short	0x0000


	//   ....[11]....
        /*00d0*/ 	.word	0x00001600
        /*00d4*/ 	.short	0x0019
        /*00d6*/ 	.short	0x0000


	//   ....[12]....
        /*00d8*/ 	.word	0x000016a0
        /*00dc*/ 	.short	0x0017
        /*00de*/ 	.short	0x0000


	//   ....[13]....
        /*00e0*/ 	.word	0x000016f0
        /*00e4*/ 	.short	0x0017
        /*00e6*/ 	.short	0x0000


	//----- nvinfo : EIATTR_EXIT_INSTR_OFFSETS
	.align		4
.L_265:
        /*00e8*/ 	.byte	0x04, 0x1c
        /*00ea*/ 	.short	(.L_267 - .L_266)


	//   ....[0]....
.L_266:
        /*00ec*/ 	.word	0x00000080


	//   ....[1]....
        /*00f0*/ 	.word	0x00001830


	//----- nvinfo : EIATTR_CRS_STACK_SIZE
	.align		4
.L_267:
        /*00f4*/ 	.byte	0x04, 0x1e
        /*00f6*/ 	.short	(.L_269 - .L_268)
.L_268:
        /*00f8*/ 	.word	0x00000000


	//----- nvinfo : EIATTR_CBANK_PARAM_SIZE
	.align		4
.L_269:
        /*00fc*/ 	.byte	0x03, 0x19
        /*00fe*/ 	.short	0x0020


	//----- nvinfo : EIATTR_PARAM_CBANK
	.align		4
        /*0100*/ 	.byte	0x04, 0x0a
        /*0102*/ 	.short	(.L_271 - .L_270)
	.align		4
.L_270:
        /*0104*/ 	.word	index@(.nv.constant0._ZN2at6native58_GLOBAL__N__9a069279_25_AdaptiveAveragePooling_cu_ef17039c33atomic_adaptive_average_gradinputIN3c104HalfEEEvPT_PKS5_iiii)
        /*0108*/ 	.short	0x0210
        /*010a*/ 	.short	0x0020


	//----- nvinfo : EIATTR_SW_WAR
	.align		4
.L_271:
        /*010c*/ 	.byte	0x04, 0x36
        /*010e*/ 	.short	(.L_273 - .L_272)
.L_272:
        /*0110*/ 	.word	0x00000008
.L_273:


//--------------------- .nv.info._ZN2at6native58_GLOBAL__N__9a069279_25_AdaptiveAveragePooling_cu_ef17039c26adaptive_average_gradinputIfEEvPT_PKS3_iiii --------------------------
	.section	.nv.info._ZN2at6native58_GLOBAL__N__9a069279_25_AdaptiveAveragePooling_cu_ef17039c26adaptive_average_gradinputIfEEvPT_PKS3_iiii,"",@"SHT_CUDA_INFO"
	.sectionflags	@""
	.align	4


	//----- nvinfo : EIATTR_CUDA_API_VERSION
	.align		4
        /*0000*/ 	.byte	0x04, 0x37
        /*0002*/ 	.short	(.L_275 - .L_274)
.L_274:
        /*0004*/ 	.word	0x00000082


	//----- nvinfo : EIATTR_KPARAM_INFO
	.align		4
.L_275:
        /*0008*/ 	.byte	0x04, 0x17
        /*000a*/ 	.short	(.L_277 - .L_276)
.L_276:
        /*000c*/ 	.word	0x00000000
        /*0010*/ 	.short	0x0005
        /*0012*/ 	.short	0x001c
        /*0014*/ 	.byte	0x00, 0xf0, 0x11, 0x00


	//----- nvinfo : EIATTR_KPARAM_INFO
	.align		4
.L_277:
        /*0018*/ 	.byte	0x04, 0x17
        /*001a*/ 	.short	(.L_279 - .L_278)
.L_278:
        /*001c*/ 	.word	0x00000000
        /*0020*/ 	.short	0x0004
        /*0022*/ 	.short	0x0018
        /*0024*/ 	.byte	0x00, 0xf0, 0x11, 0x00


	//----- nvinfo : EIATTR_KPARAM_INFO
	.align		4
.L_279:
        /*0028*/ 	.byte	0x04, 0x17
        /*002a*/ 	.short	(.L_281 - .L_280)
.L_280:
        /*002c*/ 	.word	0x00000000
        /*0030*/ 	.short	0x0003
        /*0032*/ 	.short	0x0014
        /*0034*/ 	.byte	0x00, 0xf0, 0x11, 0x00


	//----- nvinfo : EIATTR_KPARAM_INFO
	.align		4
.L_281:
        /*0038*/ 	.byte	0x04, 0x17
        /*003a*/ 	.short	(.L_283 - .L_282)
.L_282:
        /*003c*/ 	.word	0x00000000
        /*0040*/ 	.short	0x0002
        /*0042*/ 	.short	0x0010
        /*0044*/ 	.byte	0x00, 0xf0, 0x11, 0x00


	//----- nvinfo : EIATTR_KPARAM_INFO
	.align		4
.L_283:
        /*0048*/ 	.byte	0x04, 0x17
        /*004a*/ 	.short	(.L_285 - .L_284)
.L_284:
        /*004c*/ 	.word	0x00000000
        /*0050*/ 	.short	0x0001
        /*0052*/ 	.short	0x0008
        /*0054*/ 	.byte	0x00, 0xf0, 0x21, 0x00


	//----- nvinfo : EIATTR_KPARAM_INFO
	.align		4
.L_285:
        /*0058*/ 	.byte	0x04, 0x17
        /*005a*/ 	.short	(.L_287 - .L_286)
.L_286:
        /*005c*/ 	.word	0x00000000
        /*0060*/ 	.short	0x0000
        /*0062*/ 	.short	0x0000
        /*0064*/ 	.byte	0x00, 0xf0, 0x21, 0x00


	//----- nvinfo : EIATTR_SPARSE_MMA_MASK
	.align		4
.L_287:
        /*0068*/ 	.byte	0x03, 0x50
        /*006a*/ 	.short	0x0000


	//----- nvinfo : EIATTR_MAXREG_COUNT
	.align		4
        /*006c*/ 	.byte	0x03, 0x1b
        /*006e*/ 	.short	0x00ff


	//----- nvinfo : EIATTR_MERCURY_ISA_VERSION
	.align		4
        /*0070*/ 	.byte	0x03, 0x5f
        /*0072*/ 	.short	0x0101


	//----- nvinfo : EIATTR_EXIT_INSTR_OFFSETS
	.align		4
        /*0074*/ 	.byte	0x04, 0x1c
        /*0076*/ 	.short	(.L_289 - .L_288)


	//   ....[0]....
.L_288:
        /*0078*/ 	.word	0x00000070


	//   ....[1]....
        /*007c*/ 	.word	0x00003ed0


	//----- nvinfo : EIATTR_CRS_STACK_SIZE
	.align		4
.L_289:
        /*0080*/ 	.byte	0x04, 0x1e
        /*0082*/ 	.short	(.L_291 - .L_290)
.L_290:
        /*0084*/ 	.word	0x00000000


	//----- nvinfo : EIATTR_CBANK_PARAM_SIZE
	.align		4
.L_291:
        /*0088*/ 	.byte	0x03, 0x19
        /*008a*/ 	.short	0x0020


	//----- nvinfo : EIATTR_PARAM_CBANK
	.align		4
        /*008c*/ 	.byte	0x04, 0x0a
        /*008e*/ 	.short	(.L_293 - .L_292)
	.align		4
.L_292:
        /*0090*/ 	.word	index@(.nv.constant0._ZN2at6native58_GLOBAL__N__9a069279_25_AdaptiveAveragePooling_cu_ef17039c26adaptive_average_gradinputIfEEvPT_PKS3_iiii)
        /*0094*/ 	.short	0x0210
        /*0096*/ 	.short	0x0020


	//----- nvinfo : EIATTR_SW_WAR
	.align		4
.L_293:
        /*0098*/ 	.byte	0x04, 0x36
        /*009a*/ 	.short	(.L_295 - .L_294)
.L_294:
        /*009c*/ 	.word	0x00000008
.L_295:


//--------------------- .nv.info._ZN2at6native58_GLOBAL__N__9a069279_25_AdaptiveAveragePooling_cu_ef17039c33atomic_adaptive_average_gradinputIfEEvPT_PKS3_iiii --------------------------
	.section	.nv.info._ZN2at6native58_GLOBAL__N__9a069279_25_AdaptiveAveragePooling_cu_ef17039c33atomic_adaptive_average_gradinputIfEEvPT_PKS3_iiii,"",@"SHT_CUDA_INFO"
	.sectionflags	@""
	.align	4


	//----- nvinfo : EIATTR_CUDA_API_VERSION
	.align		4
        /*0000*/ 	.byte	0x04, 0x37
        /*0002*/ 	.short	(.L_297 - .L_296)
.L_296:
        /*0004*/ 	.word	0x00000082


	//----- nvinfo : EIATTR_KPARAM_INFO
	.align		4
.L_297:
        /*0008*/ 	.byte	0x04, 0x17
        /*000a*/ 	.short	(.L_299 - .L_298)
.L_298:
        /*000c*/ 	.word	0x00000000
        /*0010*/ 	.short	0x0005
        /*0012*/ 	.short	0x001c
        /*0014*/ 	.byte	0x00, 0xf0, 0x11, 0x00


	//----- nvinfo : EIATTR_KPARAM_INFO
	.align		4
.L_299:
        /*0018*/ 	.byte	0x04, 0x17
        /*001a*/ 	.short	(.L_301 - .L_300)
.L_300:
        /*001c*/ 	.word	0x00000000
        /*0020*/ 	.short	0x0004
        /*0022*/ 	.short	0x0018
        /*0024*/ 	.byte	0x00, 0xf0, 0x11, 0x00


	//----- nvinfo : EIATTR_KPARAM_INFO
	.align		4
.L_301:
        /*0028*/ 	.byte	0x04, 0x17
        /*002a*/ 	.short	(.L_303 - .L_302)
.L_302:
        /*002c*/ 	.word	0x00000000
        /*0030*/ 	.short	0x0003
        /*0032*/ 	.short	0x0014
        /*0034*/ 	.byte	0x00, 0xf0, 0x11, 0x00


	//----- nvinfo : EIATTR_KPARAM_INFO
	.align		4
.L_303:
        /*0038*/ 	.byte	0x04, 0x17
        /*003a*/ 	.short	(.L_305 - .L_304)
.L_304:
        /*003c*/ 	.word	0x00000000
        /*0040*/ 	.short	0x0002
        /*0042*/ 	.short	0x0010
        /*0044*/ 	.byte	0x00, 0xf0, 0x11, 0x00


	//----- nvinfo : EIATTR_KPARAM_INFO
	.align		4
.L_305:
        /*0048*/ 	.byte	0x04, 0x17
        /*004a*/ 	.short	(.L_307 - .L_306)
.L_306:
        /*004c*/ 	.word	0x00000000
        /*0050*/ 	.short	0x0001
        /*0052*/ 	.short	0x0008
        /*0054*/ 	.byte	0x00, 0xf0, 0x21, 0x00


	//----- nvinfo : EIATTR_KPARAM_INFO
	.align		4
.L_307:
        /*0058*/ 	.byte	0x04, 0x17
        /*005a*/ 	.short	(.L_309 - .L_308)
.L_308:
        /*005c*/ 	.word	0x00000000
        /*0060*/ 	.short	0x0000
        /*0062*/ 	.short	0x0000
        /*0064*/ 	.byte	0x00, 0xf0, 0x21, 0x00


	//----- nvinfo : EIATTR_SPARSE_MMA_MASK
	.align		4
.L_309:
        /*0068*/ 	.byte	0x03, 0x50
        /*006a*/ 	.short	0x0000


	//----- nvinfo : EIATTR_MAXREG_COUNT
	.align		4
        /*006c*/ 	.byte	0x03, 0x1b
        /*006e*/ 	.short	0x00ff


	//----- nvinfo : EIATTR_MERCURY_ISA_VERSION
	.align		4
        /*0070*/ 	.byte	0x03, 0x5f
        /*0072*/ 	.short	0x0101


	//----- nvinfo : EIATTR_EXIT_INSTR_OFFSETS
	.align		4
        /*0074*/ 	.byte	0x04, 0x1c
        /*0076*/ 	.short	(.L_311 - .L_310)


	//   ....[0]....
.L_310:
        /*0078*/ 	.word	0x00000080


	//   ....[1]....
        /*007c*/ 	.word	0x00001200


	//----- nvinfo : EIATTR_CRS_STACK_SIZE
	.align		4
.L_311:
        /*0080*/ 	.byte	0x04, 0x1e
        /*0082*/ 	.short	(.L_313 - .L_312)
.L_312:
        /*0084*/ 	.word	0x00000000


	//----- nvinfo : EIATTR_CBANK_PARAM_SIZE
	.align		4
.L_313:
        /*0088*/ 	.byte	0x03, 0x19
        /*008a*/ 	.short	0x0020


	//----- nvinfo : EIATTR_PARAM_CBANK
	.align		4
        /*008c*/ 	.byte	0x04, 0x0a
        /*008e*/ 	.short	(.L_315 - .L_314)
	.align		4
.L_314:
        /*0090*/ 	.word	index@(.nv.constant0._ZN2at6native58_GLOBAL__N__9a069279_25_AdaptiveAveragePooling_cu_ef17039c33atomic_adaptive_average_gradinputIfEEvPT_PKS3_iiii)
        /*0094*/ 	.short	0x0210
        /*0096*/ 	.short	0x0020


	//----- nvinfo : EIATTR_SW_WAR
	.align		4
.L_315:
        /*0098*/ 	.byte	0x04, 0x36
        /*009a*/ 	.short	(.L_317 - .L_316)
.L_316:
        /*009c*/ 	.word	0x00000008
.L_317:


//--------------------- .nv.info._ZN2at6native58_GLOBAL__N__9a069279_25_AdaptiveAveragePooling_cu_ef17039c26adaptive_average_gradinputIdEEvPT_PKS3_iiii --------------------------
	.section	.nv.info._ZN2at6native58_GLOBAL__N__9a069279_25_AdaptiveAveragePooling_cu_ef17039c26adaptive_average_gradinputIdEEvPT_PKS3_iiii,"",@"SHT_CUDA_INFO"
	.sectionflags	@""
	.align	4


	//----- nvinfo : EIATTR_CUDA_API_VERSION
	.align		4
        /*0000*/ 	.byte	0x04, 0x37
        /*0002*/ 	.short	(.L_319 - .L_318)
.L_318:
        /*0004*/ 	.word	0x00000082


	//----- nvinfo : EIATTR_KPARAM_INFO
	.align		4
.L_319:
        /*0008*/ 	.byte	0x04, 0x17
        /*000a*/ 	.short	(.L_321 - .L_320)
.L_320:
        /*000c*/ 	.word	0x00000000
        /*0010*/ 	.short	0x0005
        /*0012*/ 	.short	0x001c
        /*0014*/ 	.byte	0x00, 0xf0, 0x11, 0x00


	//----- nvinfo : EIATTR_KPARAM_INFO
	.align		4
.L_321:
        /*0018*/ 	.byte	0x04, 0x17
        /*001a*/ 	.short	(.L_323 - .L_322)
.L_322:
        /*001c*/ 	.word	0x00000000
        /*0020*/ 	.short	0x0004
        /*0022*/ 	.short	0x0018
        /*0024*/ 	.byte	0x00, 0xf0, 0x11, 0x00


	//----- nvinfo : EIATTR_KPARAM_INFO
	.align		4
.L_323:
        /*0028*/ 	.byte	0x04, 0x17
        /*002a*/ 	.short	(.L_325 - .L_324)
.L_324:
        /*002c*/ 	.word	0x00000000
        /*0030*/ 	.short	0x0003
        /*0032*/ 	.short	0x0014
        /*0034*/ 	.byte	0x00, 0xf0, 0x11, 0x00


	//----- nvinfo : EIATTR_KPARAM_INFO
	.align		4
.L_325:
        /*0038*/ 	.byte	0x04, 0x17
        /*003a*/ 	.short	(.L_327 - .L_326)
.L_326:
        /*003c*/ 	.word	0x00000000
        /*0040*/ 	.short	0x0002
        /*0042*/ 	.short	0x0010
        /*0044*/ 	.byte	0x00, 0xf0, 0x11, 0x00


	//----- nvinfo : EIATTR_KPARAM_INFO
	.align		4
.L_327:
        /*0048*/ 	.byte	0x04, 0x17
        /*004a*/ 	.short	(.L_329 - .L_328)
.L_328:
        /*004c*/ 	.word	0x00000000
        /*0050*/ 	.short	0x0001
        /*0052*/ 	.short	0x0008
        /*0054*/ 	.byte	0x00, 0xf0, 0x21, 0x00


	//----- nvinfo : EIATTR_KPARAM_INFO
	.align		4
.L_329:
        /*0058*/ 	.byte	0x04, 0x17
        /*005a*/ 	.short	(.L_331 - .L_330)
.L_330:
        /*005c*/ 	.word	0x00000000
        /*0060*/ 	.short	0x0000
        /*0062*/ 	.short	0x0000
        /*0064*/ 	.byte	0x00, 0xf0, 0x21, 0x00


	//----- nvinfo : EIATTR_SPARSE_MMA_MASK
	.align		4
.L_331:
        /*0068*/ 	.byte	0x03, 0x50
        /*006a*/ 	.short	0x0000


	//----- nvinfo : EIATTR_MAXREG_COUNT
	.align		4
        /*006c*/ 	.byte	0x03, 0x1b
        /*006e*/ 	.short	0x00ff


	//----- nvinfo : EIATTR_MERCURY_ISA_VERSION
	.align		4
        /*0070*/ 	.byte	0x03, 0x5f
        /*0072*/ 	.short	0x0101


	//----- nvinfo : EIATTR_EXIT_INSTR_OFFSETS
	.align		4
        /*0074*/ 	.byte	0x04, 0x1c
        /*0076*/ 	.short	(.L_333 - .L_332)


	//   ....[0]....
.L_332:
        /*0078*/ 	.word	0x00000070


	//   ....[1]....
        /*007c*/ 	.word	0x00004fe0


	//----- nvinfo : EIATTR_CRS_STACK_SIZE
	.align		4
.L_333:
        /*0080*/ 	.byte	0x04, 0x1e
        /*0082*/ 	.short	(.L_335 - .L_334)
.L_334:
        /*0084*/ 	.word	0x00000000


	//----- nvinfo : EIATTR_CBANK_PARAM_SIZE
	.align		4
.L_335:
        /*0088*/ 	.byte	0x03, 0x19
        /*008a*/ 	.short	0x0020


	//----- nvinfo : EIATTR_PARAM_CBANK
	.align		4
        /*008c*/ 	.byte	0x04, 0x0a
        /*008e*/ 	.short	(.L_337 - .L_336)
	.align		4
.L_336:
        /*0090*/ 	.word	index@(.nv.constant0._ZN2at6native58_GLOBAL__N__9a069279_25_AdaptiveAveragePooling_cu_ef17039c26adaptive_average_gradinputIdEEvPT_PKS3_iiii)
        /*0094*/ 	.short	0x0210
        /*0096*/ 	.short	0x0020


	//----- nvinfo : EIATTR_SW_WAR
	.align		4
.L_337:
        /*0098*/ 	.byte	0x04, 0x36
        /*009a*/ 	.short	(.L_339 - .L_338)
.L_338:
        /*009c*/ 	.word	0x00000008
.L_339:


//--------------------- .nv.info._ZN2at6native58_GLOBAL__N__9a069279_25_AdaptiveAveragePooling_cu_ef17039c33atomic_adaptive_average_gradinputIdEEvPT_PKS3_iiii --------------------------
	.section	.nv.info._ZN2at6native58_GLOBAL__N__9a069279_25_AdaptiveAveragePooling_cu_ef17039c33atomic_adaptive_average_gradinputIdEEvPT_PKS3_iiii,"",@"SHT_CUDA_INFO"
	.sectionflags	@""
	.align	4


	//----- nvinfo : EIATTR_CUDA_API_VERSION
	.align		4
        /*0000*/ 	.byte	0x04, 0x37
        /*0002*/ 	.short	(.L_341 - .L_340)
.L_340:
        /*0004*/ 	.word	0x00000082


	//----- nvinfo : EIATTR_KPARAM_INFO
	.align		4
.L_341:
        /*0008*/ 	.byte	0x04, 0x17
        /*000a*/ 	.short	(.L_343 - .L_342)
.L_342:
        /*000c*/ 	.word	0x00000000
        /*0010*/ 	.short	0x0005
        /*0012*/ 	.short	0x001c
        /*0014*/ 	.byte	0x00, 0xf0, 0x11, 0x00


	//----- nvinfo : EIATTR_KPARAM_INFO
	.align		4
.L_343:
        /*0018*/ 	.byte	0x04, 0x17
        /*001a*/ 	.short	(.L_345 - .L_344)
.L_344:
        /*001c*/ 	.word	0x00000000
        /*0020*/ 	.short	0x0004
        /*0022*/ 	.short	0x0018
        /*0024*/ 	.byte	0x00, 0xf0, 0x11, 0x00


	//----- nvinfo : EIATTR_KPARAM_INFO
	.align		4
.L_345:
        /*0028*/ 	.byte	0x04, 0x17
        /*002a*/ 	.short	(.L_347 - .L_346)
.L_346:
        /*002c*/ 	.word	0x00000000
        /*0030*/ 	.short	0x0003
        /*0032*/ 	.short	0x0014
        /*0034*/ 	.byte	0x00, 0xf0, 0x11, 0x00


	//----- nvinfo : EIATTR_KPARAM_INFO
	.align		4
.L_347:
        /*0038*/ 	.byte	0x04, 0x17
        /*003a*/ 	.short	(.L_349 - .L_348)
.L_348:
        /*003c*/ 	.word	0x00000000
        /*0040*/ 	.short	0x0002
        /*0042*/ 	.short	0x0010
        /*0044*/ 	.byte	0x00, 0xf0, 0x11, 0x00


	//----- nvinfo : EIATTR_KPARAM_INFO
	.align		4
.L_349:
        /*0048*/ 	.byte	0x04, 0x17
        /*004a*/ 	.short	(.L_351 - .L_350)
.L_350:
        /*004c*/ 	.word	0x00000000
        /*0050*/ 	.short	0x0001
        /*0052*/ 	.short	0x0008
        /*0054*/ 	.byte	0x00, 0xf0, 0x21, 0x00


	//----- nvinfo : EIATTR_KPARAM_INFO
	.align		4
.L_351:
        /*0058*/ 	.byte	0x04, 0x17
        /*005a*/ 	.short	(.L_353 - .L_352)
.L_352:
        /*005c*/ 	.word	0x00000000
        /*0060*/ 	.short	0x0000
        /*0062*/ 	.short	0x0000
        /*0064*/ 	.byte	0x00, 0xf0, 0x21, 0x00


	//----- nvinfo : EIATTR_SPARSE_MMA_MASK
	.align		4
.L_353:
        /*0068*/ 	.byte	0x03, 0x50
        /*006a*/ 	.short	0x0000


	//----- nvinfo : EIATTR_MAXREG_COUNT
	.align		4
        /*006c*/ 	.byte	0x03, 0x1b
        /*006e*/ 	.short	0x00ff


	//----- nvinfo : EIATTR_MERCURY_ISA_VERSION
	.align		4
        /*0070*/ 	.byte	0x03, 0x5f
        /*0072*/ 	.short	0x0101


	//----- nvinfo : EIATTR_EXIT_INSTR_OFFSETS
	.align		4
        /*0074*/ 	.byte	0x04, 0x1c
        /*0076*/ 	.short	(.L_355 - .L_354)


	//   ....[0]....
.L_354:
        /*0078*/ 	.word	0x00000080


	//   ....[1]....
        /*007c*/ 	.word	0x00001450


	//----- nvinfo : EIATTR_CRS_STACK_SIZE
	.align		4
.L_355:
        /*0080*/ 	.byte	0x04, 0x1e
        /*0082*/ 	.short	(.L_357 - .L_356)
.L_356:
        /*0084*/ 	.word	0x00000000


	//----- nvinfo : EIATTR_CBANK_PARAM_SIZE
	.align		4
.L_357:
        /*0088*/ 	.byte	0x03, 0x19
        /*008a*/ 	.short	0x0020


	//----- nvinfo : EIATTR_PARAM_CBANK
	.align		4
        /*008c*/ 	.byte	0x04, 0x0a
        /*008e*/ 	.short	(.L_359 - .L_358)
	.align		4
.L_358:
        /*0090*/ 	.word	index@(.nv.constant0._ZN2at6native58_GLOBAL__N__9a069279_25_AdaptiveAveragePooling_cu_ef17039c33atomic_adaptive_average_gradinputIdEEvPT_PKS3_iiii)
        /*0094*/ 	.short	0x0210
        /*0096*/ 	.short	0x0020


	//----- nvinfo : EIATTR_SW_WAR
	.align		4
.L_359:
        /*0098*/ 	.byte	0x04, 0x36
        /*009a*/ 	.short	(.L_361 - .L_360)
.L_360:
        /*009c*/ 	.word	0x00000008
.L_361:


//--------------------- .nv.info._ZN2at6native58_GLOBAL__N__9a069279_25_AdaptiveAveragePooling_cu_ef17039c31adaptive_average_gradinput_nhwcIiN3c108BFloat16EEEvPT0_PKS5_iiiiiiiiT_S9_S9_S9_ --------------------------
	.section	.nv.info._ZN2at6native58_GLOBAL__N__9a069279_25_AdaptiveAveragePooling_cu_ef17039c31adaptive_average_gradinput_nhwcIiN3c108BFloat16EEEvPT0_PKS5_iiiiiiiiT_S9_S9_S9_,"",@"SHT_CUDA_INFO"
	.sectionflags	@""
	.align	4


	//----- nvinfo : EIATTR_CUDA_API_VERSION
	.align		4
        /*0000*/ 	.byte	0x04, 0x37
        /*0002*/ 	.short	(.L_363 - .L_362)
.L_362:
        /*0004*/ 	.word	0x00000082


	//----- nvinfo : EIATTR_KPARAM_INFO
	.align		4
.L_363:
        /*0008*/ 	.byte	0x04, 0x17
        /*000a*/ 	.short	(.L_365 - .L_364)
.L_364:
        /*000c*/ 	.word	0x00000000
        /*0010*/ 	.short	0x000d
        /*0012*/ 	.short	0x003c
        /*0014*/ 	.byte	0x00, 0xf0, 0x11, 0x00


	//----- nvinfo : EIATTR_KPARAM_INFO
	.align		4
.L_365:
        /*0018*/ 	.byte	0x04, 0x17
        /*001a*/ 	.short	(.L_367 - .L_366)
.L_366:
        /*001c*/ 	.word	0x00000000
        /*0020*/ 	.short	0x000c
        /*0022*/ 	.short	0x0038
        /*0024*/ 	.byte	0x00, 0xf0, 0x11, 0x00


	//----- nvinfo : EIATTR_KPARAM_INFO
	.align		4
.L_367:
        /*0028*/ 	.byte	0x04, 0x17
        /*002a*/ 	.short	(.L_369 - .L_368)
.L_368:
        /*002c*/ 	.word	0x00000000
        /*0030*/ 	.short	0x000b
        /*0032*/ 	.short	0x0034
        /*0034*/ 	.byte	0x00, 0xf0, 0x11, 0x00


	//----- nvinfo : EIATTR_KPARAM_INFO
	.align		4
.L_369:
        /*0038*/ 	.byte	0x04, 0x17
        /*003a*/ 	.short	(.L_371 - .L_370)
.L_370:
        /*003c*/ 	.word	0x00000000
        /*0040*/ 	.short	0x000a
        /*0042*/ 	.short	0x0030
        /*0044*/ 	.byte	0x00, 0xf0, 0x11, 0x00


	//----- nvinfo : EIATTR_KPARAM_INFO
	.align		4
.L_371:
        /*0048*/ 	.byte	0x04, 0x17
        /*004a*/ 	.short	(.L_373 - .L_372)
.L_372:
        /*004c*/ 	.word	0x00000000
        /*0050*/ 	.short	0x0009
        /*0052*/ 	.short	0x002c
        /*0054*/ 	.byte	0x00, 0xf0, 0x11, 0x00


	//----- nvinfo : EIATTR_KPARAM_INFO
	.align		4
.L_373:
        /*0058*/ 	.byte	0x04, 0x17
        /*005a*/ 	.short	(.L_375 - .L_374)
.L_374:
        /*005c*/ 	.word	0x00000000
        /*0060*/ 	.short	0x0008
        /*0062*/ 	.short	0x0028
        /*0064*/ 	.byte	0x00, 0xf0, 0x11, 0x00


	//----- nvinfo : EIATTR_KPARAM_INFO
	.align		4
.L_375:
        /*0068*/ 	.byte	0x04, 0x17
        /*006a*/ 	.short	(.L_377 - .L_376)
.L_376:
        /*006c*/ 	.word	0x00000000
        /*0070*/ 	.short	0x0007
        /*0072*/ 	.short	0x0024
        /*0074*/ 	.byte	0x00, 0xf0, 0x11, 0x00


	//----- nvinfo : EIATTR_KPARAM_INFO
	.align		4
.L_377:
        /*0078*/ 	.byte	0x04, 0x17
        /*007a*/ 	.short	(.L_379 - .L_378)
.L_378:
        /*007c*/ 	.word	0x00000000
        /*0080*/ 	.short	0x0006
        /*0082*/ 	.short	0x0020
        /*0084*/ 	.byte	0x00, 0xf0, 0x11, 0x00


	//----- nvinfo : EIATTR_KPARAM_INFO
	.align		4
.L_379:
        /*0088*/ 	.byte	0x04, 0x17
        /*008a*/ 	.short	(.L_381 - .L_380)
.L_380:
        /*008c*/ 	.word	0x00000000
        /*0090*/ 	.short	0x0005
        /*0092*/ 	.short	0x001c
        /*0094*/ 	.byte	0x00, 0xf0, 0x11, 0x00


	//----- nvinfo : EIATTR_KPARAM_INFO
	.align		4
.L_381:
        /*0098*/ 	.byte	0x04, 0x17
        /*009a*/ 	.short	(.L_383 - .L_382)
.L_382:
        /*009c*/ 	.word	0x00000000
        /*00a0*/ 	.short	0x0004
        /*00a2*/ 	.short	0x0018
        /*00a4*/ 	.byte	0x00, 0xf0, 0x11, 0x00


	//----- nvinfo : EIATTR_KPARAM_INFO
	.align		4
.L_383:
        /*00a8*/ 	.byte	0x04, 0x17
        /*00aa*/ 	.short	(.L_385 - .L_384)
.L_384:
        /*00ac*/ 	.word	0x00000000
        /*00b0*/ 	.short	0x0003
        /*00b2*/ 	.short	0x0014
        /*00b4*/ 	.byte	0x00, 0xf0, 0x11, 0x00


	//----- nvinfo : EIATTR_KPARAM_INFO
	.align		4
.L_385:
        /*00b8*/ 	.byte	0x04, 0x17
        /*00ba*/ 	.short	(.L_387 - .L_386)
.L_386:
        /*00bc*/ 	.word	0x00000000
        /*00c0*/ 	.short	0x0002
        /*00c2*/ 	.short	0x0010
        /*00c4*/ 	.byte	0x00, 0xf0, 0x11, 0x00


	//----- nvinfo : EIATTR_KPARAM_INFO
	.align		4
.L_387:
        /*00c8*/ 	.byte	0x04, 0x17
        /*00ca*/ 	.short	(.L_389 - .L_388)
.L_388:
        /*00cc*/ 	.word	0x00000000
        /*00d0*/ 	.short	0x0001
        /*00d2*/ 	.short	0x0008
        /*00d4*/ 	.byte	0x00, 0xf0, 0x21, 0x00


	//----- nvinfo : EIATTR_KPARAM_INFO
	.align		4
.L_389:
        /*00d8*/ 	.byte	0x04, 0x17
        /*00da*/ 	.short	(.L_391 - .L_390)
.L_390:
        /*00dc*/ 	.word	0x00000000
        /*00e0*/ 	.short	0x0000
        /*00e2*/ 	.short	0x0000
        /*00e4*/ 	.byte	0x00, 0xf0, 0x21, 0x00


	//----- nvinfo : EIATTR_SPARSE_MMA_MASK
	.align		4
.L_391:
        /*00e8*/ 	.byte	0x03, 0x50
        /*00ea*/ 	.short	0x0000


	//----- nvinfo : EIATTR_MAXREG_COUNT
	.align		4
        /*00ec*/ 	.byte	0x03, 0x1b
        /*00ee*/ 	.short	0x0040


	//----- nvinfo : EIATTR_NUM_BARRIERS
	.align		4
        /*00f0*/ 	.byte	0x02, 0x4c
        /*00f2*/ 	.byte	0x01
	.zero		1


	//----- nvinfo : EIATTR_ANNOTATIONS
	.align		4
        /*00f4*/ 	.byte	0x04, 0x55
        /*00f6*/ 	.short	(.L_393 - .L_392)


	//   ....[0]....
.L_392:
        /*00f8*/ 	.word	0x00000001
        /*00fc*/ 	.byte	0x60, 0x20, 0x00, 0x00, 0x01, 0x00, 0x00, 0x00, 0x50, 0x2b, 0x00, 0x00


	//----- nvinfo : EIATTR_MERCURY_ISA_VERSION
	.align		4
.L_393:
        /*0108*/ 	.byte	0x03, 0x5f
        /*010a*/ 	.short	0x0101


	//----- nvinfo : EIATTR_EXIT_INSTR_OFFSETS
	.align		4
        /*010c*/ 	.byte	0x04, 0x1c
        /*010e*/ 	.short	(.L_395 - .L_394)


	//   ....[0]....
.L_394:
        /*0110*/ 	.word	0x000020a0


	//   ....[1]....
        /*0114*/ 	.word	0x00002b90


	//----- nvinfo : EIATTR_MAX_THREADS
	.align		4
.L_395:
        /*0118*/ 	.byte	0x04, 0x05
        /*011a*/ 	.short	(.L_397 - .L_396)
.L_396:
        /*011c*/ 	.word	0x00000400
        /*0120*/ 	.word	0x00000001
        /*0124*/ 	.word	0x00000001


	//----- nvinfo : EIATTR_CRS_STACK_SIZE
	.align		4
.L_397:
        /*0128*/ 	.byte	0x04, 0x1e
        /*012a*/ 	.short	(.L_399 - .L_398)
.L_398:
        /*012c*/ 	.word	0x00000000


	//----- nvinfo : EIATTR_CBANK_PARAM_SIZE
	.align		4
.L_399:
        /*0130*/ 	.byte	0x03, 0x19
        /*0132*/ 	.short	0x0040


	//----- nvinfo : EIATTR_PARAM_CBANK
	.align		4
        /*0134*/ 	.byte	0x04, 0x0a
        /*0136*/ 	.short	(.L_401 - .L_400)
	.align		4
.L_400:
        /*0138*/ 	.word	index@(.nv.constant0._ZN2at6native58_GLOBAL__N__9a069279_25_AdaptiveAveragePooling_cu_ef17039c31adaptive_average_gradinput_nhwcIiN3c108BFloat16EEEvPT0_PKS5_iiiiiiiiT_S9_S9_S9_)
        /*013c*/ 	.short	0x0210
        /*013e*/ 	.short	0x0040


	//----- nvinfo : EIATTR_SW_WAR
	.align		4
.L_401:
        /*0140*/ 	.byte	0x04, 0x36
        /*0142*/ 	.short	(.L_403 - .L_402)
.L_402:
        /*0144*/ 	.word	0x00000008
.L_403:


//--------------------- .nv.info._ZN2at6native58_GLOBAL__N__9a069279_25_AdaptiveAveragePooling_cu_ef17039c31adaptive_average_gradinput_nhwcIiN3c104HalfEEEvPT0_PKS5_iiiiiiiiT_S9_S9_S9_ --------------------------
	.section	.nv.info._ZN2at6native58_GLOBAL__N__9a069279_25_AdaptiveAveragePooling_cu_ef17039c31adaptive_average_gradinput_nhwcIiN3c104HalfEEEvPT0_PKS5_iiiiiiiiT_S9_S9_S9_,"",@"SHT_CUDA_INFO"
	.sectionflags	@""
	.align	4


	//----- nvinfo : EIATTR_CUDA_API_VERSION
	.align		4
        /*0000*/ 	.byte	0x04, 0x37
        /*0002*/ 	.short	(.L_405 - .L_404)
.L_404:
        /*0004*/ 	.word	0x00000082


	//----- nvinfo : EIATTR_KPARAM_INFO
	.align		4
.L_405:
        /*0008*/ 	.byte	0x04, 0x17
        /*000a*/ 	.short	(.L_407 - .L_406)
.L_406:
        /*000c*/ 	.word	0x00000000
        /*0010*/ 	.short	0x000d
        /*0012*/ 	.short	0x003c
        /*0014*/ 	.byte	0x00, 0xf0, 0x11, 0x00


	//----- nvinfo : EIATTR_KPARAM_INFO
	.align		4
.L_407:
        /*0018*/ 	.byte	0x04, 0x17
        /*001a*/ 	.short	(.L_409 - .L_408)
.L_408:
        /*001c*/ 	.word	0x00000000
        /*0020*/ 	.short	0x000c
        /*0022*/ 	.short	0x0038
        /*0024*/ 	.byte	0x00, 0xf0, 0x11, 0x00


	//----- nvinfo : EIATTR_KPARAM_INFO
	.align		4
.L_409:
        /*0028*/ 	.byte	0x04, 0x17
        /*002a*/ 	.short	(.L_411 - .L_410)
.L_410:
        /*002c*/ 	.word	0x00000000
        /*0030*/ 	.short	0x000b
        /*0032*/ 	.short	0x0034
        /*0034*/ 	.byte	0x00, 0xf0, 0x11, 0x00


	//----- nvinfo : EIATTR_KPARAM_INFO
	.align		4
.L_411:
        /*0038*/ 	.byte	0x04, 0x17
        /*003a*/ 	.short	(.L_413 - .L_412)
.L_412:
        /*003c*/ 	.word	0x00000000
        /*0040*/ 	.short	0x000a
        /*0042*/ 	.short	0x0030
        /*0044*/ 	.byte	0x00, 0xf0, 0x11, 0x00


	//----- nvinfo : EIATTR_KPARAM_INFO
	.align		4
.L_413:
        /*0048*/ 	.byte	0x04, 0x17
        /*004a*/ 	.short	(.L_415 - .L_414)
.L_414:
        /*004c*/ 	.word	0x00000000
        /*0050*/ 	.short	0x0009
        /*0052*/ 	.short	0x002c
        /*0054*/ 	.byte	0x00, 0xf0, 0x11, 0x00


	//----- nvinfo : EIATTR_KPARAM_INFO
	.align		4
.L_415:
        /*0058*/ 	.byte	0x04, 0x17
        /*005a*/ 	.short	(.L_417 - .L_416)
.L_416:
        /*005c*/ 	.word	0x00000000
        /*0060*/ 	.short	0x0008
        /*0062*/ 	.short	0x0028
        /*0064*/ 	.byte	0x00, 0xf0, 0x11, 0x00


	//----- nvinfo : EIATTR_KPARAM_INFO
	.align		4
.L_417:
        /*0068*/ 	.byte	0x04, 0x17
        /*006a*/ 	.short	(.L_419 - .L_418)
.L_418:
        /*006c*/ 	.word	0x00000000
        /*0070*/ 	.short	0x0007
        /*0072*/ 	.short	0x0024
        /*0074*/ 	.byte	0x00, 0xf0, 0x11, 0x00


	//----- nvinfo : EIATTR_KPARAM_INFO
	.align		4
.L_419:
        /*0078*/ 	.byte	0x04, 0x17
        /*007a*/ 	.short	(.L_421 - .L_420)
.L_420:
        /*007c*/ 	.word	0x00000000
        /*0080*/ 	.short	0x0006
        /*0082*/ 	.short	0x0020
        /*0084*/ 	.byte	0x00, 0xf0, 0x11, 0x00


	//----- nvinfo : EIATTR_KPARAM_INFO
	.align		4
.L_421:
        /*0088*/ 	.byte	0x04, 0x17
        /*008a*/ 	.short	(.L_423 - .L_422)
.L_422:
        /*008c*/ 	.word	0x00000000
        /*0090*/ 	.short	0x0005
        /*0092*/ 	.short	0x001c
        /*0094*/ 	.byte	0x00, 0xf0, 0x11, 0x00


	//----- nvinfo : EIATTR_KPARAM_INFO
	.align		4
.L_423:
        /*0098*/ 	.byte	0x04, 0x17
        /*009a*/ 	.short	(.L_425 - .L_424)
.L_424:
        /*009c*/ 	.word	0x00000000
        /*00a0*/ 	.short	0x0004
        /*00a2*/ 	.short	0x0018
        /*00a4*/ 	.byte	0x00, 0xf0, 0x11, 0x00


	//----- nvinfo : EIATTR_KPARAM_INFO
	.align		4
.L_425:
        /*00a8*/ 	.byte	0x04, 0x17
        /*00aa*/ 	.short	(.L_427 - .L_426)
.L_426:
        /*00ac*/ 	.word	0x00000000
        /*00b0*/ 	.short	0x0003
        /*00b2*/ 	.short	0x0014
        /*00b4*/ 	.byte	0x00, 0xf0, 0x11, 0x00


	//----- nvinfo : EIATTR_KPARAM_INFO
	.align		4
.L_427:
        /*00b8*/ 	.byte	0x04, 0x17
        /*00ba*/ 	.short	(.L_429 - .L_428)
.L_428:
        /*00bc*/ 	.word	0x00000000
        /*00c0*/ 	.short	0x0002
        /*00c2*/ 	.short	0x0010
        /*00c4*/ 	.byte	0x00, 0xf0, 0x11, 0x00


	//----- nvinfo : EIATTR_KPARAM_INFO
	.align		4
.L_429:
        /*00c8*/ 	.byte	0x04, 0x17
        /*00ca*/ 	.short	(.L_431 - .L_430)
.L_430:
        /*00cc*/ 	.word	0x00000000
        /*00d0*/ 	.short	0x0001
        /*00d2*/ 	.short	0x0008
        /*00d4*/ 	.byte	0x00, 0xf0, 0x21, 0x00


	//----- nvinfo : EIATTR_KPARAM_INFO
	.align		4
.L_431:
        /*00d8*/ 	.byte	0x04, 0x17
        /*00da*/ 	.short	(.L_433 - .L_432)
.L_432:
        /*00dc*/ 	.word	0x00000000
        /*00e0*/ 	.short	0x0000
        /*00e2*/ 	.short	0x0000
        /*00e4*/ 	.byte	0x00, 0xf0, 0x21, 0x00


	//----- nvinfo : EIATTR_SPARSE_MMA_MASK
	.align		4
.L_433:
        /*00e8*/ 	.byte	0x03, 0x50
        /*00ea*/ 	.short	0x0000


	//----- nvinfo : EIATTR_MAXREG_COUNT
	.align		4
        /*00ec*/ 	.byte	0x03, 0x1b
        /*00ee*/ 	.short	0x0040


	//----- nvinfo : EIATTR_NUM_BARRIERS
	.align		4
        /*00f0*/ 	.byte	0x02, 0x4c
        /*00f2*/ 	.byte	0x01
	.zero		1


	//----- nvinfo : EIATTR_ANNOTATIONS
	.align		4
        /*00f4*/ 	.byte	0x04, 0x55
        /*00f6*/ 	.short	(.L_435 - .L_434)


	//   ....[0]....
.L_434:
        /*00f8*/ 	.word	0x00000001
        /*00fc*/ 	.byte	0x60, 0x20, 0x00, 0x00, 0x01, 0x00, 0x00, 0x00, 0x50, 0x2b, 0x00, 0x00


	//----- nvinfo : EIATTR_MERCURY_ISA_VERSION
	.align		4
.L_435:
        /*0108*/ 	.byte	0x03, 0x5f
        /*010a*/ 	.short	0x0101


	//----- nvinfo : EIATTR_EXIT_INSTR_OFFSETS
	.align		4
        /*010c*/ 	.byte	0x04, 0x1c
        /*010e*/ 	.short	(.L_437 - .L_436)


	//   ....[0]....
.L_436:
        /*0110*/ 	.word	0x000020a0


	//   ....[1]....
        /*0114*/ 	.word	0x00002b90


	//----- nvinfo : EIATTR_MAX_THREADS
	.align		4
.L_437:
        /*0118*/ 	.byte	0x04, 0x05
        /*011a*/ 	.short	(.L_439 - .L_438)
.L_438:
        /*011c*/ 	.word	0x00000400
        /*0120*/ 	.word	0x00000001
        /*0124*/ 	.word	0x00000001


	//----- nvinfo : EIATTR_CRS_STACK_SIZE
	.align		4
.L_439:
        /*0128*/ 	.byte	0x04, 0x1e
        /*012a*/ 	.short	(.L_441 - .L_440)
.L_440:
        /*012c*/ 	.word	0x00000000


	//----- nvinfo : EIATTR_CBANK_PARAM_SIZE
	.align		4
.L_441:
        /*0130*/ 	.byte	0x03, 0x19
        /*0132*/ 	.short	0x0040


	//----- nvinfo : EIATTR_PARAM_CBANK
	.align		4
        /*0134*/ 	.byte	0x04, 0x0a
        /*0136*/ 	.short	(.L_443 - .L_442)
	.align		4
.L_442:
        /*0138*/ 	.word	index@(.nv.constant0._ZN2at6native58_GLOBAL__N__9a069279_25_AdaptiveAveragePooling_cu_ef17039c31adaptive_average_gradinput_nhwcIiN3c104HalfEEEvPT0_PKS5_iiiiiiiiT_S9_S9_S9_)
        /*013c*/ 	.short	0x0210
        /*013e*/ 	.short	0x0040


	//----- nvinfo : EIATTR_SW_WAR
	.align		4
.L_443:
        /*0140*/ 	.byte	0x04, 0x36
        /*0142*/ 	.short	(.L_445 - .L_444)
.L_444:
        /*0144*/ 	.word	0x00000008
.L_445:


//--------------------- .nv.info._ZN2at6native58_GLOBAL__N__9a069279_25_AdaptiveAveragePooling_cu_ef17039c31adaptive_average_gradinput_nhwcIifEEvPT0_PKS3_iiiiiiiiT_S7_S7_S7_ --------------------------
	.section	.nv.info._ZN2at6native58_GLOBAL__N__9a069279_25_AdaptiveAveragePooling_cu_ef17039c31adaptive_average_gradinput_nhwcIifEEvPT0_PKS3_iiiiiiiiT_S7_S7_S7_,"",@"SHT_CUDA_INFO"
	.sectionflags	@""
	.align	4


	//----- nvinfo : EIATTR_CUDA_API_VERSION
	.align		4
        /*0000*/ 	.byte	0x04, 0x37
        /*0002*/ 	.short	(.L_447 - .L_446)
.L_446:
        /*0004*/ 	.word	0x00000082


	//----- nvinfo : EIATTR_KPARAM_INFO
	.align		4
.L_447:
        /*0008*/ 	.byte	0x04, 0x17
        /*000a*/ 	.short	(.L_449 - .L_448)
.L_448:
        /*000c*/ 	.word	0x00000000
        /*0010*/ 	.short	0x000d
        /*0012*/ 	.short	0x003c
        /*0014*/ 	.byte	0x00, 0xf0, 0x11, 0x00


	//----- nvinfo : EIATTR_KPARAM_INFO
	.align		4
.L_449:
        /*0018*/ 	.byte	0x04, 0x17
        /*001a*/ 	.short	(.L_451 - .L_450)
.L_450:
        /*001c*/ 	.word	0x00000000
        /*0020*/ 	.short	0x000c
        /*0022*/ 	.short	0x0038
        /*0024*/ 	.byte	0x00, 0xf0, 0x11, 0x00


	//----- nvinfo : EIATTR_KPARAM_INFO
	.align		4
.L_451:
        /*0028*/ 	.byte	0x04, 0x17
        /*002a*/ 	.short	(.L_453 - .L_452)
.L_452:
        /*002c*/ 	.word	0x00000000
        /*0030*/ 	.short	0x000b
        /*0032*/ 	.short	0x0034
        /*0034*/ 	.byte	0x00, 0xf0, 0x11, 0x00


	//----- nvinfo : EIATTR_KPARAM_INFO
	.align		4
.L_453:
        /*0038*/ 	.byte	0x04, 0x17
        /*003a*/ 	.short	(.L_455 - .L_454)
.L_454:
        /*003c*/ 	.word	0x00000000
        /*0040*/ 	.short	0x000a
        /*0042*/ 	.short	0x0030
        /*0044*/ 	.byte	0x00, 0xf0, 0x11, 0x00


	//----- nvinfo : EIATTR_KPARAM_INFO
	.align		4
.L_455:
        /*0048*/ 	.byte	0x04, 0x17
        /*004a*/ 	.short	(.L_457 - .L_456)
.L_456:
        /*004c*/ 	.word	0x00000000
        /*0050*/ 	.short	0x0009
        /*0052*/ 	.short	0x002c
        /*0054*/ 	.byte	0x00, 0xf0, 0x11, 0x00


	//----- nvinfo : EIATTR_KPARAM_INFO
	.align		4
.L_457:
        /*0058*/ 	.byte	0x04, 0x17
        /*005a*/ 	.short	(.L_459 - .L_458)
.L_458:
        /*005c*/ 	.word	0x00000000
        /*0060*/ 	.short	0x0008
        /*0062*/ 	.short	0x0028
        /*0064*/ 	.byte	0x00, 0xf0, 0x11, 0x00


	//----- nvinfo : EIATTR_KPARAM_INFO
	.align		4
.L_459:
        /*0068*/ 	.byte	0x04, 0x17
        /*006a*/ 	.short	(.L_461 - .L_460)
.L_460:
        /*006c*/ 	.word	0x00000000
        /*0070*/ 	.short	0x0007
        /*0072*/ 	.short	0x0024
        /*0074*/ 	.byte	0x00, 0xf0, 0x11, 0x00


	//----- nvinfo : EIATTR_KPARAM_INFO
	.align		4
.L_461:
        /*0078*/ 	.byte	0x04, 0x17
        /*007a*/ 	.short	(.L_463 - .L_462)
.L_462:
        /*007c*/ 	.word	0x00000000
        /*0080*/ 	.short	0x0006
        /*0082*/ 	.short	0x0020
        /*0084*/ 	.byte	0x00, 0xf0, 0x11, 0x00


	//----- nvinfo : EIATTR_KPARAM_INFO
	.align		4
.L_463:
        /*0088*/ 	.byte	0x04, 0x17
        /*008a*/ 	.short	(.L_465 - .L_464)
.L_464:
        /*008c*/ 	.word	0x00000000
        /*0090*/ 	.short	0x0005
        /*0092*/ 	.short	0x001c
        /*0094*/ 	.byte	0x00, 0xf0, 0x11, 0x00


	//----- nvinfo : EIATTR_KPARAM_INFO
	.align		4
.L_465:
        /*0098*/ 	.byte	0x04, 0x17
        /*009a*/ 	.short	(.L_467 - .L_466)
.L_466:
        /*009c*/ 	.word	0x00000000
        /*00a0*/ 	.short	0x0004
        /*00a2*/ 	.short	0x0018
        /*00a4*/ 	.byte	0x00, 0xf0, 0x11, 0x00


	//----- nvinfo : EIATTR_KPARAM_INFO
	.align		4
.L_467:
        /*00a8*/ 	.byte	0x04, 0x17
        /*00aa*/ 	.short	(.L_469 - .L_468)
.L_468:
        /*00ac*/ 	.word	0x00000000
        /*00b0*/ 	.short	0x0003
        /*00b2*/ 	.short	0x0014
        /*00b4*/ 	.byte	0x00, 0xf0, 0x11, 0x00


	//----- nvinfo : EIATTR_KPARAM_INFO
	.align		4
.L_469:
        /*00b8*/ 	.byte	0x04, 0x17
        /*00ba*/ 	.short	(.L_471 - .L_470)
.L_470:
        /*00bc*/ 	.word	0x00000000
        /*00c0*/ 	.short	0x0002
        /*00c2*/ 	.short	0x0010
        /*00c4*/ 	.byte	0x00, 0xf0, 0x11, 0x00


	//----- nvinfo : EIATTR_KPARAM_INFO
	.align		4
.L_471:
        /*00c8*/ 	.byte	0x04, 0x17
        /*00ca*/ 	.short	(.L_473 - .L_472)
.L_472:
        /*00cc*/ 	.word	0x00000000
        /*00d0*/ 	.short	0x0001
        /*00d2*/ 	.short	0x0008
        /*00d4*/ 	.byte	0x00, 0xf0, 0x21, 0x00


	//----- nvinfo : EIATTR_KPARAM_INFO
	.align		4
.L_473:
        /*00d8*/ 	.byte	0x04, 0x17
        /*00da*/ 	.short	(.L_475 - .L_474)
.L_474:
        /*00dc*/ 	.word	0x00000000
        /*00e0*/ 	.short	0x0000
        /*00e2*/ 	.short	0x0000
        /*00e4*/ 	.byte	0x00, 0xf0, 0x21, 0x00


	//----- nvinfo : EIATTR_SPARSE_MMA_MASK
	.align		4
.L_475:
        /*00e8*/ 	.byte	0x03, 0x50
        /*00ea*/ 	.short	0x0000


	//----- nvinfo : EIATTR_MAXREG_COUNT
	.align		4
        /*00ec*/ 	.byte	0x03, 0x1b
        /*00ee*/ 	.short	0x0040


	//----- nvinfo : EIATTR_NUM_BARRIERS
	.align		4
        /*00f0*/ 	.byte	0x02, 0x4c
        /*00f2*/ 	.byte	0x01
	.zero		1


	//----- nvinfo : EIATTR_ANNOTATIONS
	.align		4
        /*00f4*/ 	.byte	0x04, 0x55
        /*00f6*/ 	.short	(.L_477 - .L_476)


	//   ....[0]....
.L_476:
        /*00f8*/ 	.word	0x00000001
        /*00fc*/ 	.byte	0xb0, 0x3a, 0x00, 0x00, 0x01, 0x00, 0x00, 0x00, 0xd0, 0x3a, 0x00, 0x00, 0x01, 0x00, 0x00, 0x00
        /*010c*/ 	.byte	0xc0, 0x3c, 0x00, 0x00, 0x01, 0x00, 0x00, 0x00, 0xa0, 0x45, 0x00, 0x00


	//----- nvinfo : EIATTR_MERCURY_ISA_VERSION
	.align		4
.L_477:
        /*0118*/ 	.byte	0x03, 0x5f
        /*011a*/ 	.short	0x0101


	//----- nvinfo : EIATTR_EXIT_INSTR_OFFSETS
	.align		4
        /*011c*/ 	.byte	0x04, 0x1c
        /*011e*/ 	.short	(.L_479 - .L_478)


	//   ....[0]....
.L_478:
        /*0120*/ 	.word	0x00003ae0


	//   ....[1]....
        /*0124*/ 	.word	0x000045e0


	//----- nvinfo : EIATTR_MAX_THREADS
	.align		4
.L_479:
        /*0128*/ 	.byte	0x04, 0x05
        /*012a*/ 	.short	(.L_481 - .L_480)
.L_480:
        /*012c*/ 	.word	0x00000400
        /*0130*/ 	.word	0x00000001
        /*0134*/ 	.word	0x00000001


	//----- nvinfo : EIATTR_CRS_STACK_SIZE
	.align		4
.L_481:
        /*0138*/ 	.byte	0x04, 0x1e
        /*013a*/ 	.short	(.L_483 - .L_482)
.L_482:
        /*013c*/ 	.word	0x00000000


	//----- nvinfo : EIATTR_CBANK_PARAM_SIZE
	.align		4
.L_483:
        /*0140*/ 	.byte	0x03, 0x19
        /*0142*/ 	.short	0x0040


	//----- nvinfo : EIATTR_PARAM_CBANK
	.align		4
        /*0144*/ 	.byte	0x04, 0x0a
        /*0146*/ 	.short	(.L_485 - .L_484)
	.align		4
.L_484:
        /*0148*/ 	.word	index@(.nv.constant0._ZN2at6native58_GLOBAL__N__9a069279_25_AdaptiveAveragePooling_cu_ef17039c31adaptive_average_gradinput_nhwcIifEEvPT0_PKS3_iiiiiiiiT_S7_S7_S7_)
        /*014c*/ 	.short	0x0210
        /*014e*/ 	.short	0x0040


	//----- nvinfo : EIATTR_SW_WAR
	.align		4
.L_485:
        /*0150*/ 	.byte	0x04, 0x36
        /*0152*/ 	.short	(.L_487 - .L_486)
.L_486:
        /*0154*/ 	.word	0x00000008
.L_487:


//--------------------- .nv.info._ZN2at6native58_GLOBAL__N__9a069279_25_AdaptiveAveragePooling_cu_ef17039c31adaptive_average_gradinput_nhwcIidEEvPT0_PKS3_iiiiiiiiT_S7_S7_S7_ --------------------------
	.section	.nv.info._ZN2at6native58_GLOBAL__N__9a069279_25_AdaptiveAveragePooling_cu_ef17039c31adaptive_average_gradinput_nhwcIidEEvPT0_PKS3_iiiiiiiiT_S7_S7_S7_,"",@"SHT_CUDA_INFO"
	.sectionflags	@""
	.align	4


	//----- nvinfo : EIATTR_CUDA_API_VERSION
	.align		4
        /*0000*/ 	.byte	0x04, 0x37
        /*0002*/ 	.short	(.L_489 - .L_488)
.L_488:
        /*0004*/ 	.word	0x00000082


	//----- nvinfo : EIATTR_KPARAM_INFO
	.align		4
.L_489:
        /*0008*/ 	.byte	0x04, 0x17
        /*000a*/ 	.short	(.L_491 - .L_490)
.L_490:
        /*000c*/ 	.word	0x00000000
        /*0010*/ 	.short	0x000d
        /*0012*/ 	.short	0x003c
        /*0014*/ 	.byte	0x00, 0xf0, 0x11, 0x00


	//----- nvinfo : EIATTR_KPARAM_INFO
	.align		4
.L_491:
        /*0018*/ 	.byte	0x04, 0x17
        /*001a*/ 	.short	(.L_493 - .L_492)
.L_492:
        /*001c*/ 	.word	0x00000000
        /*0020*/ 	.short	0x000c
        /*0022*/ 	.short	0x0038
        /*0024*/ 	.byte	0x00, 0xf0, 0x11, 0x00


	//----- nvinfo : EIATTR_KPARAM_INFO
	.align		4
.L_493:
        /*0028*/ 	.byte	0x04, 0x17
        /*002a*/ 	.short	(.L_495 - .L_494)
.L_494:
        /*002c*/ 	.word	0x00000000
        /*0030*/ 	.short	0x000b
        /*0032*/ 	.short	0x0034
        /*0034*/ 	.byte	0x00, 0xf0, 0x11, 0x00


	//----- nvinfo : EIATTR_KPARAM_INFO
	.align		4
.L_495:
        /*0038*/ 	.byte	0x04, 0x17
        /*003a*/ 	.short	(.L_497 - .L_496)
.L_496:
        /*003c*/ 	.word	0x00000000
        /*0040*/ 	.short	0x000a
        /*0042*/ 	.short	0x0030
        /*0044*/ 	.byte	0x00, 0xf0, 0x11, 0x00


	//----- nvinfo : EIATTR_KPARAM_INFO
	.align		4
.L_497:
        /*0048*/ 	.byte	0x04, 0x17
        /*004a*/ 	.short	(.L_499 - .L_498)
.L_498:
        /*004c*/ 	.word	0x00000000
        /*0050*/ 	.short	0x0009
        /*0052*/ 	.short	0x002c
        /*0054*/ 	.byte	0x00, 0xf0, 0x11, 0x00


	//----- nvinfo : EIATTR_KPARAM_INFO
	.align		4
.L_499:
        /*0058*/ 	.byte	0x04, 0x17
        /*005a*/ 	.short	(.L_501 - .L_500)
.L_500:
        /*005c*/ 	.word	0x00000000
        /*0060*/ 	.short	0x0008
        /*0062*/ 	.short	0x0028
        /*0064*/ 	.byte	0x00, 0xf0, 0x11, 0x00


	//----- nvinfo : EIATTR_KPARAM_INFO
	.align		4
.L_501:
        /*0068*/ 	.byte	0x04, 0x17
        /*006a*/ 	.short	(.L_503 - .L_502)
.L_502:
        /*006c*/ 	.word	0x00000000
        /*0070*/ 	.short	0x0007
        /*0072*/ 	.short	0x0024
        /*0074*/ 	.byte	0x00, 0xf0, 0x11, 0x00


	//----- nvinfo : EIATTR_KPARAM_INFO
	.align		4
.L_503:
        /*0078*/ 	.byte	0x04, 0x17
        /*007a*/ 	.short	(.L_505 - .L_504)
.L_504:
        /*007c*/ 	.word	0x00000000
        /*0080*/ 	.short	0x0006
        /*0082*/ 	.short	0x0020
        /*0084*/ 	.byte	0x00, 0xf0, 0x11, 0x00


	//----- nvinfo : EIATTR_KPARAM_INFO
	.align		4
.L_505:
        /*0088*/ 	.byte	0x04, 0x17
        /*008a*/ 	.short	(.L_507 - .L_506)
.L_506:
        /*008c*/ 	.word	0x00000000
        /*0090*/ 	.short	0x0005
        /*0092*/ 	.short	0x001c
        /*0094*/ 	.byte	0x00, 0xf0, 0x11, 0x00


	//----- nvinfo : EIATTR_KPARAM_INFO
	.align		4
.L_507:
        /*0098*/ 	.byte	0x04, 0x17
        /*009a*/ 	.short	(.L_509 - .L_508)
.L_508:
        /*009c*/ 	.word	0x00000000
        /*00a0*/ 	.short	0x0004
        /*00a2*/ 	.short	0x0018
        /*00a4*/ 	.byte	0x00, 0xf0, 0x11, 0x00


	//----- nvinfo : EIATTR_KPARAM_INFO
	.align		4
.L_509:
        /*00a8*/ 	.byte	0x04, 0x17
        /*00aa*/ 	.short	(.L_511 - .L_510)
.L_510:
        /*00ac*/ 	.word	0x00000000
        /*00b0*/ 	.short	0x0003
        /*00b2*/ 	.short	0x0014
        /*00b4*/ 	.byte	0x00, 0xf0, 0x11, 0x00


	//----- nvinfo : EIATTR_KPARAM_INFO
	.align		4
.L_511:
        /*00b8*/ 	.byte	0x04, 0x17
        /*00ba*/ 	.short	(.L_513 - .L_512)
.L_512:
        /*00bc*/ 	.word	0x00000000
        /*00c0*/ 	.short	0x0002
        /*00c2*/ 	.short	0x0010
        /*00c4*/ 	.byte	0x00, 0xf0, 0x11, 0x00


	//----- nvinfo : EIATTR_KPARAM_INFO
	.align		4
.L_513:
        /*00c8*/ 	.byte	0x04, 0x17
        /*00ca*/ 	.short	(.L_515 - .L_514)
.L_514:
        /*00cc*/ 	.word	0x00000000
        /*00d0*/ 	.short	0x0001
        /*00d2*/ 	.short	0x0008
        /*00d4*/ 	.byte	0x00, 0xf0, 0x21, 0x00


	//----- nvinfo : EIATTR_KPARAM_INFO
	.align		4
.L_515:
        /*00d8*/ 	.byte	0x04, 0x17
        /*00da*/ 	.short	(.L_517 - .L_516)
.L_516:
        /*00dc*/ 	.word	0x00000000
        /*00e0*/ 	.short	0x0000
        /*00e2*/ 	.short	0x0000
        /*00e4*/ 	.byte	0x00, 0xf0, 0x21, 0x00


	//----- nvinfo : EIATTR_SPARSE_MMA_MASK
	.align		4
.L_517:
        /*00e8*/ 	.byte	0x03, 0x50
        /*00ea*/ 	.short	0x0000


	//----- nvinfo : EIATTR_MAXREG_COUNT
	.align		4
        /*00ec*/ 	.byte	0x03, 0x1b
        /*00ee*/ 	.short	0x0040


	//----- nvinfo : EIATTR_NUM_BARRIERS
	.align		4
        /*00f0*/ 	.byte	0x02, 0x4c
        /*00f2*/ 	.byte	0x01
	.zero		1


	//----- nvinfo : EIATTR_ANNOTATIONS
	.align		4
        /*00f4*/ 	.byte	0x04, 0x55
        /*00f6*/ 	.short	(.L_519 - .L_518)


	//   ....[0]....
.L_518:
        /*00f8*/ 	.word	0x00000001
        /*00fc*/ 	.byte	0x10, 0x01, 0x00, 0x00, 0x01, 0x00, 0x00, 0x00, 0xe0, 0x18, 0x00, 0x00, 0x01, 0x00, 0x00, 0x00
        /*010c*/ 	.byte	0x40, 0x2f, 0x00, 0x00, 0x01, 0x00, 0x00, 0x00, 0xe0, 0x43, 0x00, 0x00, 0x01, 0x00, 0x00, 0x00
        /*011c*/ 	.byte	0x00, 0x44, 0x00, 0x00, 0x01, 0x00, 0x00, 0x00, 0x20, 0x44, 0x00, 0x00, 0x01, 0x00, 0x00, 0x00
        /*012c*/ 	.byte	0x70, 0x45, 0x00, 0x00, 0x01, 0x00, 0x00, 0x00, 0xa0, 0x45, 0x00, 0x00, 0x01, 0x00, 0x00, 0x00
        /*013c*/ 	.byte	0xd0, 0x45, 0x00, 0x00, 0x01, 0x00, 0x00, 0x00, 0x50, 0x4e, 0x00, 0x00, 0x01, 0x00, 0x00, 0x00
        /*014c*/ 	.byte	0xa0, 0x4e, 0x00, 0x00


	//----- nvinfo : EIATTR_MERCURY_ISA_VERSION
	.align		4
.L_519:
        /*0150*/ 	.byte	0x03, 0x5f
        /*0152*/ 	.short	0x0101


	//----- nvinfo : EIATTR_EXIT_INSTR_OFFSETS
	.align		4
        /*0154*/ 	.byte	0x04, 0x1c
        /*0156*/ 	.short	(.L_521 - .L_520)


	//   ....[0]....
.L_520:
        /*0158*/ 	.word	0x00004410


	//   ....[1]....
        /*015c*/ 	.word	0x00004ee0


	//----- nvinfo : EIATTR_MAX_THREADS
	.align		4
.L_521:
        /*0160*/ 	.byte	0x04, 0x05
        /*0162*/ 	.short	(.L_523 - .L_522)
.L_522:
        /*0164*/ 	.word	0x00000400
        /*0168*/ 	.word	0x00000001
        /*016c*/ 	.word	0x00000001


	//----- nvinfo : EIATTR_CRS_STACK_SIZE
	.align		4
.L_523:
        /*0170*/ 	.byte	0x04, 0x1e
        /*0172*/ 	.short	(.L_525 - .L_524)
.L_524:
        /*0174*/ 	.word	0x00000000


	//----- nvinfo : EIATTR_CBANK_PARAM_SIZE
	.align		4
.L_525:
        /*0178*/ 	.byte	0x03, 0x19
        /*017a*/ 	.short	0x0040


	//----- nvinfo : EIATTR_PARAM_CBANK
	.align		4
        /*017c*/ 	.byte	0x04, 0x0a
        /*017e*/ 	.short	(.L_527 - .L_526)
	.align		4
.L_526:
        /*0180*/ 	.word	index@(.nv.constant0._ZN2at6native58_GLOBAL__N__9a069279_25_AdaptiveAveragePooling_cu_ef17039c31adaptive_average_gradinput_nhwcIidEEvPT0_PKS3_iiiiiiiiT_S7_S7_S7_)
        /*0184*/ 	.short	0x0210
        /*0186*/ 	.short	0x0040


	//----- nvinfo : EIATTR_SW_WAR
	.align		4
.L_527:
        /*0188*/ 	.byte	0x04, 0x36
        /*018a*/ 	.short	(.L_529 - .L_528)
.L_528:
        /*018c*/ 	.word	0x00000008
.L_529:


//--------------------- .nv.info._ZN2at6native58_GLOBAL__N__9a069279_25_AdaptiveAveragePooling_cu_ef17039c21adaptive_average_poolIN3c108BFloat16EEEvPKT_PS5_iiiilll --------------------------
	.section	.nv.info._ZN2at6native58_GLOBAL__N__9a069279_25_AdaptiveAveragePooling_cu_ef17039c21adaptive_average_poolIN3c108BFloat16EEEvPKT_PS5_iiiilll,"",@"SHT_CUDA_INFO"
	.sectionflags	@""
	.align	4


	//----- nvinfo : EIATTR_CUDA_API_VERSION
	.align		4
        /*0000*/ 	.byte	0x04, 0x37
        /*0002*/ 	.short	(.L_531 - .L_530)
.L_530:
        /*0004*/ 	.word	0x00000082


	//----- nvinfo : EIATTR_KPARAM_INFO
	.align		4
.L_531:
        /*0008*/ 	.byte	0x04, 0x17
        /*000a*/ 	.short	(.L_533 - .L_532)
.L_532:
        /*000c*/ 	.word	0x00000000
        /*0010*/ 	.short	0x0008
        /*0012*/ 	.short	0x0030
        /*0014*/ 	.byte	0x00, 0xf0, 0x21, 0x00


	//----- nvinfo : EIATTR_KPARAM_INFO
	.align		4
.L_533:
        /*0018*/ 	.byte	0x04, 0x17
        /*001a*/ 	.short	(.L_535 - .L_534)
.L_534:
        /*001c*/ 	.word	0x00000000
        /*0020*/ 	.short	0x0007
        /*0022*/ 	.short	0x0028
        /*0024*/ 	.byte	0x00, 0xf0, 0x21, 0x00


	//----- nvinfo : EIATTR_KPARAM_INFO
	.align		4
.L_535:
        /*0028*/ 	.byte	0x04, 0x17
        /*002a*/ 	.short	(.L_537 - .L_536)
.L_536:
        /*002c*/ 	.word	0x00000000
        /*0030*/ 	.short	0x0006
        /*0032*/ 	.short	0x0020
        /*0034*/ 	.byte	0x00, 0xf0, 0x21, 0x00


	//----- nvinfo : EIATTR_KPARAM_INFO
	.align		4
.L_537:
        /*0038*/ 	.byte	0x04, 0x17
        /*003a*/ 	.short	(.L_539 - .L_538)
.L_538:
        /*003c*/ 	.word	0x00000000
        /*0040*/ 	.short	0x0005
        /*0042*/ 	.short	0x001c
        /*0044*/ 	.byte	0x00, 0xf0, 0x11, 0x00


	//----- nvinfo : EIATTR_KPARAM_INFO
	.align		4
.L_539:
        /*0048*/ 	.byte	0x04, 0x17
        /*004a*/ 	.short	(.L_541 - .L_540)
.L_540:
        /*004c*/ 	.word	0x00000000
        /*0050*/ 	.short	0x0004
        /*0052*/ 	.short	0x0018
        /*0054*/ 	.byte	0x00, 0xf0, 0x11, 0x00


	//----- nvinfo : EIATTR_KPARAM_INFO
	.align		4
.L_541:
        /*0058*/ 	.byte	0x04, 0x17
        /*005a*/ 	.short	(.L_543 - .L_542)
.L_542:
        /*005c*/ 	.word	0x00000000
        /*0060*/ 	.short	0x0003
        /*0062*/ 	.short	0x0014
        /*0064*/ 	.byte	0x00, 0xf0, 0x11, 0x00


	//----- nvinfo : EIATTR_KPARAM_INFO
	.align		4
.L_543:
        /*0068*/ 	.byte	0x04, 0x17
        /*006a*/ 	.short	(.L_545 - .L_544)
.L_544:
        /*006c*/ 	.word	0x00000000
        /*0070*/ 	.short	0x0002
        /*0072*/ 	.short	0x0010
        /*0074*/ 	.byte	0x00, 0xf0, 0x11, 0x00


	//----- nvinfo : EIATTR_KPARAM_INFO
	.align		4
.L_545:
        /*0078*/ 	.byte	0x04, 0x17
        /*007a*/ 	.short	(.L_547 - .L_546)
.L_546:
        /*007c*/ 	.word	0x00000000
        /*0080*/ 	.short	0x0001
        /*0082*/ 	.short	0x0008
        /*0084*/ 	.byte	0x00, 0xf0, 0x21, 0x00


	//----- nvinfo : EIATTR_KPARAM_INFO
	.align		4
.L_547:
        /*0088*/ 	.byte	0x04, 0x17
        /*008a*/ 	.short	(.L_549 - .L_548)
.L_548:
        /*008c*/ 	.word	0x00000000
        /*0090*/ 	.short	0x0000
        /*0092*/ 	.short	0x0000
        /*0094*/ 	.byte	0x00, 0xf0, 0x21, 0x00


	//----- nvinfo : EIATTR_SPARSE_MMA_MASK
	.align		4
.L_549:
        /*0098*/ 	.byte	0x03, 0x50
        /*009a*/ 	.short	0x0000


	//----- nvinfo : EIATTR_MAXREG_COUNT
	.align		4
        /*009c*/ 	.byte	0x03, 0x1b
        /*009e*/ 	.short	0x00ff


	//----- nvinfo : EIATTR_MERCURY_ISA_VERSION
	.align		4
        /*00a0*/ 	.byte	0x03, 0x5f
        /*00a2*/ 	.short	0x0101


	//----- nvinfo : EIATTR_EXIT_INSTR_OFFSETS
	.align		4
        /*00a4*/ 	.byte	0x04, 0x1c
        /*00a6*/ 	.short	(.L_551 - .L_550)


	//   ....[0]....
.L_550:
        /*00a8*/ 	.word	0x00000070


	//   ....[1]....
        /*00ac*/ 	.word	0x00001ea0


	//----- nvinfo : EIATTR_CRS_STACK_SIZE
	.align		4
.L_551:
        /*00b0*/ 	.byte	0x04, 0x1e
        /*00b2*/ 	.short	(.L_553 - .L_552)
.L_552:
        /*00b4*/ 	.word	0x00000000


	//----- nvinfo : EIATTR_CBANK_PARAM_SIZE
	.align		4
.L_553:
        /*00b8*/ 	.byte	0x03, 0x19
        /*00ba*/ 	.short	0x0038


	//----- nvinfo : EIATTR_PARAM_CBANK
	.align		4
        /*00bc*/ 	.byte	0x04, 0x0a
        /*00be*/ 	.short	(.L_555 - .L_554)
	.align		4
.L_554:
        /*00c0*/ 	.word	index@(.nv.constant0._ZN2at6native58_GLOBAL__N__9a069279_25_AdaptiveAveragePooling_cu_ef17039c21adaptive_average_poolIN3c108BFloat16EEEvPKT_PS5_iiiilll)
        /*00c4*/ 	.short	0x0210
        /*00c6*/ 	.short	0x0038


	//----- nvinfo : EIATTR_SW_WAR
	.align		4
.L_555:
        /*00c8*/ 	.byte	0x04, 0x36
        /*00ca*/ 	.short	(.L_557 - .L_556)
.L_556:
        /*00cc*/ 	.word	0x00000008
.L_557:


//--------------------- .nv.info._ZN2at6native58_GLOBAL__N__9a069279_25_AdaptiveAveragePooling_cu_ef17039c21adaptive_average_poolIN3c104HalfEEEvPKT_PS5_iiiilll --------------------------
	.section	.nv.info._ZN2at6native58_GLOBAL__N__9a069279_25_AdaptiveAveragePooling_cu_ef17039c21adaptive_average_poolIN3c104HalfEEEvPKT_PS5_iiiilll,"",@"SHT_CUDA_INFO"
	.sectionflags	@""
	.align	4


	//----- nvinfo : EIATTR_CUDA_API_VERSION
	.align		4
        /*0000*/ 	.byte	0x04, 0x37
        /*0002*/ 	.short	(.L_559 - .L_558)
.L_558:
        /*0004*/ 	.word	0x00000082


	//----- nvinfo : EIATTR_KPARAM_INFO
	.align		4
.L_559:
        /*0008*/ 	.byte	0x04, 0x17
        /*000a*/ 	.short	(.L_561 - .L_560)
.L_560:
        /*000c*/ 	.word	0x00000000
        /*0010*/ 	.short	0x0008
        /*0012*/ 	.short	0x0030
        /*0014*/ 	.byte	0x00, 0xf0, 0x21, 0x00


	//----- nvinfo : EIATTR_KPARAM_INFO
	.align		4
.L_561:
        /*0018*/ 	.byte	0x04, 0x17
        /*001a*/ 	.short	(.L_563 - .L_562)
.L_562:
        /*001c*/ 	.word	0x00000000
        /*0020*/ 	.short	0x0007
        /*0022*/ 	.short	0x0028
        /*0024*/ 	.byte	0x00, 0xf0, 0x21, 0x00


	//----- nvinfo : EIATTR_KPARAM_INFO
	.align		4
.L_563:
        /*0028*/ 	.byte	0x04, 0x17
        /*002a*/ 	.short	(.L_565 - .L_564)
.L_564:
        /*002c*/ 	.word	0x00000000
        /*0030*/ 	.short	0x0006
        /*0032*/ 	.short	0x0020
        /*0034*/ 	.byte	0x00, 0xf0, 0x21, 0x00


	//----- nvinfo : EIATTR_KPARAM_INFO
	.align		4
.L_565:
        /*0038*/ 	.byte	0x04, 0x17
        /*003a*/ 	.short	(.L_567 - .L_566)
.L_566:
        /*003c*/ 	.word	0x00000000
        /*0040*/ 	.short	0x0005
        /*0042*/ 	.short	0x001c
        /*0044*/ 	.byte	0x00, 0xf0, 0x11, 0x00


	//----- nvinfo : EIATTR_KPARAM_INFO
	.align		4
.L_567:
        /*0048*/ 	.byte	0x04, 0x17
        /*004a*/ 	.short	(.L_569 - .L_568)
.L_568:
        /*004c*/ 	.word	0x00000000
        /*0050*/ 	.short	0x0004
        /*0052*/ 	.short	0x0018
        /*0054*/ 	.byte	0x00, 0xf0, 0x11, 0x00


	//----- nvinfo : EIATTR_KPARAM_INFO
	.align		4
.L_569:
        /*0058*/ 	.byte	0x04, 0x17
        /*005a*/ 	.short	(.L_571 - .L_570)
.L_570:
        /*005c*/ 	.word	0x00000000
        /*0060*/ 	.short	0x0003
        /*0062*/ 	.short	0x0014
        /*0064*/ 	.byte	0x00, 0xf0, 0x11, 0x00


	//----- nvinfo : EIATTR_KPARAM_INFO
	.align		4
.L_571:
        /*0068*/ 	.byte	0x04, 0x17
        /*006a*/ 	.short	(.L_573 - .L_572)
.L_572:
        /*006c*/ 	.word	0x00000000
        /*0070*/ 	.short	0x0002
        /*0072*/ 	.short	0x0010
        /*0074*/ 	.byte	0x00, 0xf0, 0x11, 0x00


	//----- nvinfo : EIATTR_KPARAM_INFO
	.align		4
.L_573:
        /*0078*/ 	.byte	0x04, 0x17
        /*007a*/ 	.short	(.L_575 - .L_574)
.L_574:
        /*007c*/ 	.word	0x00000000
        /*0080*/ 	.short	0x0001
        /*0082*/ 	.short	0x0008
        /*0084*/ 	.byte	0x00, 0xf0, 0x21, 0x00


	//----- nvinfo : EIATTR_KPARAM_INFO
	.align		4
.L_575:
        /*0088*/ 	.byte	0x04, 0x17
        /*008a*/ 	.short	(.L_577 - .L_576)
.L_576:
        /*008c*/ 	.word	0x00000000
        /*0090*/ 	.short	0x0000
        /*0092*/ 	.short	0x0000
        /*0094*/ 	.byte	0x00, 0xf0, 0x21, 0x00


	//----- nvinfo : EIATTR_SPARSE_MMA_MASK
	.align		4
.L_577:
        /*0098*/ 	.byte	0x03, 0x50
        /*009a*/ 	.short	0x0000


	//----- nvinfo : EIATTR_MAXREG_COUNT
	.align		4
        /*009c*/ 	.byte	0x03, 0x1b
        /*009e*/ 	.short	0x00ff


	//----- nvinfo : EIATTR_MERCURY_ISA_VERSION
	.align		4
        /*00a0*/ 	.byte	0x03, 0x5f
        /*00a2*/ 	.short	0x0101


	//----- nvinfo : EIATTR_EXIT_INSTR_OFFSETS
	.align		4
        /*00a4*/ 	.byte	0x04, 0x1c
        /*00a6*/ 	.short	(.L_579 - .L_578)


	//   ....[0]....
.L_578:
        /*00a8*/ 	.word	0x00000070


	//   ....[1]....
        /*00ac*/ 	.word	0x00001ea0


	//----- nvinfo : EIATTR_CRS_STACK_SIZE
	.align		4
.L_579:
        /*00b0*/ 	.byte	0x04, 0x1e
        /*00b2*/ 	.short	(.L_581 - .L_580)
.L_580:
        /*00b4*/ 	.word	0x00000000


	//----- nvinfo : EIATTR_CBANK_PARAM_SIZE
	.align		4
.L_581:
        /*00b8*/ 	.byte	0x03, 0x19
        /*00ba*/ 	.short	0x0038


	//----- nvinfo : EIATTR_PARAM_CBANK
	.align		4
        /*00bc*/ 	.byte	0x04, 0x0a
        /*00be*/ 	.short	(.L_583 - .L_582)
	.align		4
.L_582:
        /*00c0*/ 	.word	index@(.nv.constant0._ZN2at6native58_GLOBAL__N__9a069279_25_AdaptiveAveragePooling_cu_ef17039c21adaptive_average_poolIN3c104HalfEEEvPKT_PS5_iiiilll)
        /*00c4*/ 	.short	0x0210
        /*00c6*/ 	.short	0x0038


	//----- nvinfo : EIATTR_SW_WAR
	.align		4
.L_583:
        /*00c8*/ 	.byte	0x04, 0x36
        /*00ca*/ 	.short	(.L_585 - .L_584)
.L_584:
        /*00cc*/ 	.word	0x00000008
.L_585:


//--------------------- .nv.info._ZN2at6native58_GLOBAL__N__9a069279_25_AdaptiveAveragePooling_cu_ef17039c21adaptive_average_poolIfEEvPKT_PS3_iiiilll --------------------------
	.section	.nv.info._ZN2at6native58_GLOBAL__N__9a069279_25_AdaptiveAveragePooling_cu_ef17039c21adaptive_average_poolIfEEvPKT_PS3_iiiilll,"",@"SHT_CUDA_INFO"
	.sectionflags	@""
	.align	4


	//----- nvinfo : EIATTR_CUDA_API_VERSION
	.align		4
        /*0000*/ 	.byte	0x04, 0x37
        /*0002*/ 	.short	(.L_587 - .L_586)
.L_586:
        /*0004*/ 	.word	0x00000082


	//----- nvinfo : EIATTR_KPARAM_INFO
	.align		4
.L_587:
        /*0008*/ 	.byte	0x04, 0x17
        /*000a*/ 	.short	(.L_589 - .L_588)
.L_588:
        /*000c*/ 	.word	0x00000000
        /*0010*/ 	.short	0x0008
        /*0012*/ 	.short	0x0030
        /*0014*/ 	.byte	0x00, 0xf0, 0x21, 0x00


	//----- nvinfo : EIATTR_KPARAM_INFO
	.align		4
.L_589:
        /*0018*/ 	.byte	0x04, 0x17
        /*001a*/ 	.short	(.L_591 - .L_590)
.L_590:
        /*001c*/ 	.word	0x00000000
        /*0020*/ 	.short	0x0007
        /*0022*/ 	.short	0x0028
        /*0024*/ 	.byte	0x00, 0xf0, 0x21, 0x00


	//----- nvinfo : EIATTR_KPARAM_INFO
	.align		4
.L_591:
        /*0028*/ 	.byte	0x04, 0x17
        /*002a*/ 	.short	(.L_593 - .L_592)
.L_592:
        /*002c*/ 	.word	0x00000000
        /*0030*/ 	.short	0x0006
        /*0032*/ 	.short	0x0020
        /*0034*/ 	.byte	0x00, 0xf0, 0x21, 0x00


	//----- nvinfo : EIATTR_KPARAM_INFO
	.align		4
.L_593:
        /*0038*/ 	.byte	0x04, 0x17
        /*003a*/ 	.short	(.L_595 - .L_594)
.L_594:
        /*003c*/ 	.word	0x00000000
        /*0040*/ 	.short	0x0005
        /*0042*/ 	.short	0x001c
        /*0044*/ 	.byte	0x00, 0xf0, 0x11, 0x00


	//----- nvinfo : EIATTR_KPARAM_INFO
	.align		4
.L_595:
        /*0048*/ 	.byte	0x04, 0x17
        /*004a*/ 	.short	(.L_597 - .L_596)
.L_596:
        /*004c*/ 	.word	0x00000000
        /*0050*/ 	.short	0x0004
        /*0052*/ 	.short	0x0018
        /*0054*/ 	.byte	0x00, 0xf0, 0x11, 0x00


	//----- nvinfo : EIATTR_KPARAM_INFO
	.align		4
.L_597:
        /*0058*/ 	.byte	0x04, 0x17
        /*005a*/ 	.short	(.L_599 - .L_598)
.L_598:
        /*005c*/ 	.word	0x00000000
        /*0060*/ 	.short	0x0003
        /*0062*/ 	.short	0x0014
        /*0064*/ 	.byte	0x00, 0xf0, 0x11, 0x00


	//----- nvinfo : EIATTR_KPARAM_INFO
	.align		4
.L_599:
        /*0068*/ 	.byte	0x04, 0x17
        /*006a*/ 	.short	(.L_601 - .L_600)
.L_600:
        /*006c*/ 	.word	0x00000000
        /*0070*/ 	.short	0x0002
        /*0072*/ 	.short	0x0010
        /*0074*/ 	.byte	0x00, 0xf0, 0x11, 0x00


	//----- nvinfo : EIATTR_KPARAM_INFO
	.align		4
.L_601:
        /*0078*/ 	.byte	0x04, 0x17
        /*007a*/ 	.short	(.L_603 - .L_602)
.L_602:
        /*007c*/ 	.word	0x00000000
        /*0080*/ 	.short	0x0001
        /*0082*/ 	.short	0x0008
        /*0084*/ 	.byte	0x00, 0xf0, 0x21, 0x00


	//----- nvinfo : EIATTR_KPARAM_INFO
	.align		4
.L_603:
        /*0088*/ 	.byte	0x04, 0x17
        /*008a*/ 	.short	(.L_605 - .L_604)
.L_604:
        /*008c*/ 	.word	0x00000000
        /*0090*/ 	.short	0x0000
        /*0092*/ 	.short	0x0000
        /*0094*/ 	.byte	0x00, 0xf0, 0x21, 0x00


	//----- nvinfo : EIATTR_SPARSE_MMA_MASK
	.align		4
.L_605:
        /*0098*/ 	.byte	0x03, 0x50
        /*009a*/ 	.short	0x0000


	//----- nvinfo : EIATTR_MAXREG_COUNT
	.align		4
        /*009c*/ 	.byte	0x03, 0x1b
        /*009e*/ 	.short	0x00ff


	//----- nvinfo : EIATTR_MERCURY_ISA_VERSION
	.align		4
        /*00a0*/ 	.byte	0x03, 0x5f
        /*00a2*/ 	.short	0x0101


	//----- nvinfo : EIATTR_EXIT_INSTR_OFFSETS
	.align		4
        /*00a4*/ 	.byte	0x04, 0x1c
        /*00a6*/ 	.short	(.L_607 - .L_606)


	//   ....[0]....
.L_606:
        /*00a8*/ 	.word	0x00000070


	//   ....[1]....
        /*00ac*/ 	.word	0x00001c90


	//----- nvinfo : EIATTR_CRS_STACK_SIZE
	.align		4
.L_607:
        /*00b0*/ 	.byte	0x04, 0x1e
        /*00b2*/ 	.short	(.L_609 - .L_608)
.L_608:
        /*00b4*/ 	.word	0x00000000


	//----- nvinfo : EIATTR_CBANK_PARAM_SIZE
	.align		4
.L_609:
        /*00b8*/ 	.byte	0x03, 0x19
        /*00ba*/ 	.short	0x0038


	//----- nvinfo : EIATTR_PARAM_CBANK
	.align		4
        /*00bc*/ 	.byte	0x04, 0x0a
        /*00be*/ 	.short	(.L_611 - .L_610)
	.align		4
.L_610:
        /*00c0*/ 	.word	index@(.nv.constant0._ZN2at6native58_GLOBAL__N__9a069279_25_AdaptiveAveragePooling_cu_ef17039c21adaptive_average_poolIfEEvPKT_PS3_iiiilll)
        /*00c4*/ 	.short	0x0210
        /*00c6*/ 	.short	0x0038


	//----- nvinfo : EIATTR_SW_WAR
	.align		4
.L_611:
        /*00c8*/ 	.byte	0x04, 0x36
        /*00ca*/ 	.short	(.L_613 - .L_612)
.L_612:
        /*00cc*/ 	.word	0x00000008
.L_613:


//--------------------- .nv.info._ZN2at6native58_GLOBAL__N__9a069279_25_AdaptiveAveragePooling_cu_ef17039c21adaptive_average_poolIdEEvPKT_PS3_iiiilll --------------------------
	.section	.nv.info._ZN2at6native58_GLOBAL__N__9a069279_25_AdaptiveAveragePooling_cu_ef17039c21adaptive_average_poolIdEEvPKT_PS3_iiiilll,"",@"SHT_CUDA_INFO"
	.sectionflags	@""
	.align	4


	//----- nvinfo : EIATTR_CUDA_API_VERSION
	.align		4
        /*0000*/ 	.byte	0x04, 0x37
        /*0002*/ 	.short	(.L_615 - .L_614)
.L_614:
        /*0004*/ 	.word	0x00000082


	//----- nvinfo : EIATTR_KPARAM_INFO
	.align		4
.L_615:
        /*0008*/ 	.byte	0x04, 0x17
        /*000a*/ 	.short	(.L_617 - .L_616)
.L_616:
        /*000c*/ 	.word	0x00000000
        /*0010*/ 	.short	0x0008
        /*0012*/ 	.short	0x0030
        /*0014*/ 	.byte	0x00, 0xf0, 0x21, 0x00


	//----- nvinfo : EIATTR_KPARAM_INFO
	.align		4
.L_617:
        /*0018*/ 	.byte	0x04, 0x17
        /*001a*/ 	.short	(.L_619 - .L_618)
.L_618:
        /*001c*/ 	.word	0x00000000
        /*0020*/ 	.short	0x0007
        /*0022*/ 	.short	0x0028
        /*0024*/ 	.byte	0x00, 0xf0, 0x21, 0x00


	//----- nvinfo : EIATTR_KPARAM_INFO
	.align		4
.L_619:
        /*0028*/ 	.byte	0x04, 0x17
        /*002a*/ 	.short	(.L_621 - .L_620)
.L_620:
        /*002c*/ 	.word	0x00000000
        /*0030*/ 	.short	0x0006
        /*0032*/ 	.short	0x0020
        /*0034*/ 	.byte	0x00, 0xf0, 0x21, 0x00


	//----- nvinfo : EIATTR_KPARAM_INFO
	.align		4
.L_621:
        /*0038*/ 	.byte	0x04, 0x17
        /*003a*/ 	.short	(.L_623 - .L_622)
.L_622:
        /*003c*/ 	.word	0x00000000
        /*0040*/ 	.short	0x0005
        /*0042*/ 	.short	0x001c
        /*0044*/ 	.byte	0x00, 0xf0, 0x11, 0x00


	//----- nvinfo : EIATTR_KPARAM_INFO
	.align		4
.L_623:
        /*0048*/ 	.byte	0x04, 0x17
        /*004a*/ 	.short	(.L_625 - .L_624)
.L_624:
        /*004c*/ 	.word	0x00000000
        /*0050*/ 	.short	0x0004
        /*0052*/ 	.short	0x0018
        /*0054*/ 	.byte	0x00, 0xf0, 0x11, 0x00


	//----- nvinfo : EIATTR_KPARAM_INFO
	.align		4
.L_625:
        /*0058*/ 	.byte	0x04, 0x17
        /*005a*/ 	.short	(.L_627 - .L_626)
.L_626:
        /*005c*/ 	.word	0x00000000
        /*0060*/ 	.short	0x0003
        /*0062*/ 	.short	0x0014
        /*0064*/ 	.byte	0x00, 0xf0, 0x11, 0x00


	//----- nvinfo : EIATTR_KPARAM_INFO
	.align		4
.L_627:
        /*0068*/ 	.byte	0x04, 0x17
        /*006a*/ 	.short	(.L_629 - .L_628)
.L_628:
        /*006c*/ 	.word	0x00000000
        /*0070*/ 	.short	0x0002
        /*0072*/ 	.short	0x0010
        /*0074*/ 	.byte	0x00, 0xf0, 0x11, 0x00


	//----- nvinfo : EIATTR_KPARAM_INFO
	.align		4
.L_629:
        /*0078*/ 	.byte	0x04, 0x17
        /*007a*/ 	.short	(.L_631 - .L_630)
.L_630:
        /*007c*/ 	.word	0x00000000
        /*0080*/ 	.short	0x0001
        /*0082*/ 	.short	0x0008
        /*0084*/ 	.byte	0x00, 0xf0, 0x21, 0x00


	//----- nvinfo : EIATTR_KPARAM_INFO
	.align		4
.L_631:
        /*0088*/ 	.byte	0x04, 0x17
        /*008a*/ 	.short	(.L_633 - .L_632)
.L_632:
        /*008c*/ 	.word	0x00000000
        /*0090*/ 	.short	0x0000
        /*0092*/ 	.short	0x0000
        /*0094*/ 	.byte	0x00, 0xf0, 0x21, 0x00


	//----- nvinfo : EIATTR_SPARSE_MMA_MASK
	.align		4
.L_633:
        /*0098*/ 	.byte	0x03, 0x50
        /*009a*/ 	.short	0x0000


	//----- nvinfo : EIATTR_MAXREG_COUNT
	.align		4
        /*009c*/ 	.byte	0x03, 0x1b
        /*009e*/ 	.short	0x00ff


	//----- nvinfo : EIATTR_MERCURY_ISA_VERSION
	.align		4
        /*00a0*/ 	.byte	0x03, 0x5f
        /*00a2*/ 	.short	0x0101


	//----- nvinfo : EIATTR_EXIT_INSTR_OFFSETS
	.align		4
        /*00a4*/ 	.byte	0x04, 0x1c
        /*00a6*/ 	.short	(.L_635 - .L_634)


	//   ....[0]....
.L_634:
        /*00a8*/ 	.word	0x00000070


	//   ....[1]....
        /*00ac*/ 	.word	0x00001f80


	//----- nvinfo : EIATTR_CRS_STACK_SIZE
	.align		4
.L_635:
        /*00b0*/ 	.byte	0x04, 0x1e
        /*00b2*/ 	.short	(.L_637 - .L_636)
.L_636:
        /*00b4*/ 	.word	0x00000000


	//----- nvinfo : EIATTR_CBANK_PARAM_SIZE
	.align		4
.L_637:
        /*00b8*/ 	.byte	0x03, 0x19
        /*00ba*/ 	.short	0x0038


	//----- nvinfo : EIATTR_PARAM_CBANK
	.align		4
        /*00bc*/ 	.byte	0x04, 0x0a
        /*00be*/ 	.short	(.L_639 - .L_638)
	.align		4
.L_638:
        /*00c0*/ 	.word	index@(.nv.constant0._ZN2at6native58_GLOBAL__N__9a069279_25_AdaptiveAveragePooling_cu_ef17039c21adaptive_average_poolIdEEvPKT_PS3_iiiilll)
        /*00c4*/ 	.short	0x0210
        /*00c6*/ 	.short	0x0038


	//----- nvinfo : EIATTR_SW_WAR
	.align		4
.L_639:
        /*00c8*/ 	.byte	0x04, 0x36
        /*00ca*/ 	.short	(.L_641 - .L_640)
.L_640:
        /*00cc*/ 	.word	0x00000008
.L_641:


//--------------------- .nv.info._ZN2at6native58_GLOBAL__N__9a069279_25_AdaptiveAveragePooling_cu_ef17039c26adaptive_average_pool_nhwcIiN3c108BFloat16EEEvPKT0_PS5_iiiiiiiiT_S9_S9_S9_ --------------------------
	.section	.nv.info._ZN2at6native58_GLOBAL__N__9a069279_25_AdaptiveAveragePooling_cu_ef17039c26adaptive_average_pool_nhwcIiN3c108BFloat16EEEvPKT0_PS5_iiiiiiiiT_S9_S9_S9_,"",@"SHT_CUDA_INFO"
	.sectionflags	@""
	.align	4


	//----- nvinfo : EIATTR_CUDA_API_VERSION
	.align		4
        /*0000*/ 	.byte	0x04, 0x37
        /*0002*/ 	.short	(.L_643 - .L_642)
.L_642:
        /*0004*/ 	.word	0x00000082


	//----- nvinfo : EIATTR_KPARAM_INFO
	.align		4
.L_643:
        /*0008*/ 	.byte	0x04, 0x17
        /*000a*/ 	.short	(.L_645 - .L_644)
.L_644:
        /*000c*/ 	.word	0x00000000
        /*0010*/ 	.short	0x000d
        /*0012*/ 	.short	0x003c
        /*0014*/ 	.byte	0x00, 0xf0, 0x11, 0x00


	//----- nvinfo : EIATTR_KPARAM_INFO
	.align		4
.L_645:
        /*0018*/ 	.byte	0x04, 0x17
        /*001a*/ 	.short	(.L_647 - .L_646)
.L_646:
        /*001c*/ 	.word	0x00000000
        /*0020*/ 	.short	0x000c
        /*0022*/ 	.short	0x0038
        /*0024*/ 	.byte	0x00, 0xf0, 0x11, 0x00


	//----- nvinfo : EIATTR_KPARAM_INFO
	.align		4
.L_647:
        /*0028*/ 	.byte	0x04, 0x17
        /*002a*/ 	.short	(.L_649 - .L_648)
.L_648:
        /*002c*/ 	.word	0x00000000
        /*0030*/ 	.short	0x000b
        /*0032*/ 	.short	0x0034
        /*0034*/ 	.byte	0x00, 0xf0, 0x11, 0x00


	//----- nvinfo : EIATTR_KPARAM_INFO
	.align		4
.L_649:
        /*0038*/ 	.byte	0x04, 0x17
        /*003a*/ 	.short	(.L_651 - .L_650)
.L_650:
        /*003c*/ 	.word	0x00000000
        /*0040*/ 	.short	0x000a
        /*0042*/ 	.short	0x0030
        /*0044*/ 	.byte	0x00, 0xf0, 0x11, 0x00


	//----- nvinfo : EIATTR_KPARAM_INFO
	.align		4
.L_651:
        /*0048*/ 	.byte	0x04, 0x17
        /*004a*/ 	.short	(.L_653 - .L_652)
.L_652:
        /*004c*/ 	.word	0x00000000
        /*0050*/ 	.short	0x0009
        /*0052*/ 	.short	0x002c
        /*0054*/ 	.byte	0x00, 0xf0, 0x11, 0x00


	//----- nvinfo : EIATTR_KPARAM_INFO
	.align		4
.L_653:
        /*0058*/ 	.byte	0x04, 0x17
        /*005a*/ 	.short	(.L_655 - .L_654)
.L_654:
        /*005c*/ 	.word	0x00000000
        /*0060*/ 	.short	0x0008
        /*0062*/ 	.short	0x0028
        /*0064*/ 	.byte	0x00, 0xf0, 0x11, 0x00


	//----- nvinfo : EIATTR_KPARAM_INFO
	.align		4
.L_655:
        /*0068*/ 	.byte	0x04, 0x17
        /*006a*/ 	.short	(.L_657 - .L_656)
.L_656:
        /*006c*/ 	.word	0x00000000
        /*0070*/ 	.short	0x0007
        /*0072*/ 	.short	0x0024
        /*0074*/ 	.byte	0x00, 0xf0, 0x11, 0x00


	//----- nvinfo : EIATTR_KPARAM_INFO
	.align		4
.L_657:
        /*0078*/ 	.byte	0x04, 0x17
        /*007a*/ 	.short	(.L_659 - .L_658)
.L_658:
        /*007c*/ 	.word	0x00000000
        /*0080*/ 	.short	0x0006
        /*0082*/ 	.short	0x0020
        /*0084*/ 	.byte	0x00, 0xf0, 0x11, 0x00


	//----- nvinfo : EIATTR_KPARAM_INFO
	.align		4
.L_659:
        /*0088*/ 	.byte	0x04, 0x17
        /*008a*/ 	.short	(.L_661 - .L_660)
.L_660:
        /*008c*/ 	.word	0x00000000
        /*0090*/ 	.short	0x0005
        /*0092*/ 	.short	0x001c
        /*0094*/ 	.byte	0x00, 0xf0, 0x11, 0x00


	//----- nvinfo : EIATTR_KPARAM_INFO
	.align		4
.L_661:
        /*0098*/ 	.byte	0x04, 0x17
        /*009a*/ 	.short	(.L_663 - .L_662)
.L_662:
        /*009c*/ 	.word	0x00000000
        /*00a0*/ 	.short	0x0004
        /*00a2*/ 	.short	0x0018
        /*00a4*/ 	.byte	0x00, 0xf0, 0x11, 0x00


	//----- nvinfo : EIATTR_KPARAM_INFO
	.align		4
.L_663:
        /*00a8*/ 	.byte	0x04, 0x17
        /*00aa*/ 	.short	(.L_665 - .L_664)
.L_664:
        /*00ac*/ 	.word	0x00000000
        /*00b0*/ 	.short	0x0003
        /*00b2*/ 	.short	0x0014
        /*00b4*/ 	.byte	0x00, 0xf0, 0x11, 0x00


	//----- nvinfo : EIATTR_KPARAM_INFO
	.align		4
.L_665:
        /*00b8*/ 	.byte	0x04, 0x17
        /*00ba*/ 	.short	(.L_667 - .L_666)
.L_666:
        /*00bc*/ 	.word	0x00000000
        /*00c0*/ 	.short	0x0002
        /*00c2*/ 	.short	0x0010
        /*00c4*/ 	.byte	0x00, 0xf0, 0x11, 0x00


	//----- nvinfo : EIATTR_KPARAM_INFO
	.align		4
.L_667:
        /*00c8*/ 	.byte	0x04, 0x17
        /*00ca*/ 	.short	(.L_669 - .L_668)
.L_668:
        /*00cc*/ 	.word	0x00000000
        /*00d0*/ 	.short	0x0001
        /*00d2*/ 	.short	0x0008
        /*00d4*/ 	.byte	0x00, 0xf0, 0x21, 0x00


	//----- nvinfo : EIATTR_KPARAM_INFO
	.align		4
.L_669:
        /*00d8*/ 	.byte	0x04, 0x17
        /*00da*/ 	.short	(.L_671 - .L_670)
.L_670:
        /*00dc*/ 	.word	0x00000000
        /*00e0*/ 	.short	0x0000
        /*00e2*/ 	.short	0x0000
        /*00e4*/ 	.byte	0x00, 0xf0, 0x21, 0x00


	//----- nvinfo : EIATTR_SPARSE_MMA_MASK
	.align		4
.L_671:
        /*00e8*/ 	.byte	0x03, 0x50
        /*00ea*/ 	.short	0x0000


	//----- nvinfo : EIATTR_MAXREG_COUNT
	.align		4
        /*00ec*/ 	.byte	0x03, 0x1b
        /*00ee*/ 	.short	0x0040


	//----- nvinfo : EIATTR_NUM_BARRIERS
	.align		4
        /*00f0*/ 	.byte	0x02, 0x4c
        /*00f2*/ 	.byte	0x01
	.zero		1


	//----- nvinfo : EIATTR_MERCURY_ISA_VERSION
	.align		4
        /*00f4*/ 	.byte	0x03, 0x5f
        /*00f6*/ 	.short	0x0101


	//----- nvinfo : EIATTR_EXIT_INSTR_OFFSETS
	.align		4
        /*00f8*/ 	.byte	0x04, 0x1c
        /*00fa*/ 	.short	(.L_673 - .L_672)


	//   ....[0]....
.L_672:
        /*00fc*/ 	.word	0x00000630


	//   ....[1]....
        /*0100*/ 	.word	0x00001310


	//----- nvinfo : EIATTR_MAX_THREADS
	.align		4
.L_673:
        /*0104*/ 	.byte	0x04, 0x05
        /*0106*/ 	.short	(.L_675 - .L_674)
.L_674:
        /*0108*/ 	.word	0x00000400
        /*010c*/ 	.word	0x00000001
        /*0110*/ 	.word	0x00000001


	//----- nvinfo : EIATTR_CRS_STACK_SIZE
	.align		4
.L_675:
        /*0114*/ 	.byte	0x04, 0x1e
        /*0116*/ 	.short	(.L_677 - .L_676)
.L_676:
        /*0118*/ 	.word	0x00000000


	//----- nvinfo : EIATTR_CBANK_PARAM_SIZE
	.align		4
.L_677:
        /*011c*/ 	.byte	0x03, 0x19
        /*011e*/ 	.short	0x0040


	//----- nvinfo : EIATTR_PARAM_CBANK
	.align		4
        /*0120*/ 	.byte	0x04, 0x0a
        /*0122*/ 	.short	(.L_679 - .L_678)
	.align		4
.L_678:
        /*0124*/ 	.word	index@(.nv.constant0._ZN2at6native58_GLOBAL__N__9a069279_25_AdaptiveAveragePooling_cu_ef17039c26adaptive_average_pool_nhwcIiN3c108BFloat16EEEvPKT0_PS5_iiiiiiiiT_S9_S9_S9_)
        /*0128*/ 	.short	0x0210
        /*012a*/ 	.short	0x0040


	//----- nvinfo : EIATTR_SW_WAR
	.align		4
.L_679:
        /*012c*/ 	.byte	0x04, 0x36
        /*012e*/ 	.short	(.L_681 - .L_680)
.L_680:
        /*0130*/ 	.word	0x00000008
.L_681:


//--------------------- .nv.info._ZN2at6native58_GLOBAL__N__9a069279_25_AdaptiveAveragePooling_cu_ef17039c26adaptive_average_pool_nhwcIiN3c104HalfEEEvPKT0_PS5_iiiiiiiiT_S9_S9_S9_ --------------------------
	.section	.nv.info._ZN2at6native58_GLOBAL__N__9a069279_25_AdaptiveAveragePooling_cu_ef17039c26adaptive_average_pool_nhwcIiN3c104HalfEEEvPKT0_PS5_iiiiiiiiT_S9_S9_S9_,"",@"SHT_CUDA_INFO"
	.sectionflags	@""
	.align	4


	//----- nvinfo : EIATTR_CUDA_API_VERSION
	.align		4
        /*0000*/ 	.byte	0x04, 0x37
        /*0002*/ 	.short	(.L_683 - .L_682)
.L_682:
        /*0004*/ 	.word	0x00000082


	//----- nvinfo : EIATTR_KPARAM_INFO
	.align		4
.L_683:
        /*0008*/ 	.byte	0x04, 0x17
        /*000a*/ 	.short	(.L_685 - .L_684)
.L_684:
        /*000c*/ 	.word	0x00000000
        /*0010*/ 	.short	0x000d
        /*0012*/ 	.short	0x003c
        /*0014*/ 	.byte	0x00, 0xf0, 0x11, 0x00


	//----- nvinfo : EIATTR_KPARAM_INFO
	.align		4
.L_685:
        /*0018*/ 	.byte	0x04, 0x17
        /*001a*/ 	.short	(.L_687 - .L_686)
.L_686:
        /*001c*/ 	.word	0x00000000
        /*0020*/ 	.short	0x000c
        /*0022*/ 	.short	0x0038
        /*0024*/ 	.byte	0x00, 0xf0, 0x11, 0x00


	//----- nvinfo : EIATTR_KPARAM_INFO
	.align		4
.L_687:
        /*0028*/ 	.byte	0x04, 0x17
        /*002a*/ 	.short	(.L_689 - .L_688)
.L_688:
        /*002c*/ 	.word	0x00000000
        /*0030*/ 	.short	0x000b
        /*0032*/ 	.short	0x0034
        /*0034*/ 	.byte	0x00, 0xf0, 0x11, 0x00


	//----- nvinfo : EIATTR_KPARAM_INFO
	.align		4
.L_689:
        /*0038*/ 	.byte	0x04, 0x17
        /*003a*/ 	.short	(.L_691 - .L_690)
.L_690:
        /*003c*/ 	.word	0x00000000
        /*0040*/ 	.short	0x000a
        /*0042*/ 	.short	0x0030
        /*0044*/ 	.byte	0x00, 0xf0, 0x11, 0x00


	//----- nvinfo : EIATTR_KPARAM_INFO
	.align		4
.L_691:
        /*0048*/ 	.byte	0x04, 0x17
        /*004a*/ 	.short	(.L_693 - .L_692)
.L_692:
        /*004c*/ 	.word	0x00000000
        /*0050*/ 	.short	0x0009
        /*0052*/ 	.short	0x002c
        /*0054*/ 	.byte	0x00, 0xf0, 0x11, 0x00


	//----- nvinfo : EIATTR_KPARAM_INFO
	.align		4
.L_693:
        /*0058*/ 	.byte	0x04, 0x17
        /*005a*/ 	.short	(.L_695 - .L_694)
.L_694:
        /*005c*/ 	.word	0x00000000
        /*0060*/ 	.short	0x0008
        /*0062*/ 	.short	0x0028
        /*0064*/ 	.byte	0x00, 0xf0, 0x11, 0x00


	//----- nvinfo : EIATTR_KPARAM_INFO
	.align		4
.L_695:
        /*0068*/ 	.byte	0x04, 0x17
        /*006a*/ 	.short	(.L_697 - .L_696)
.L_696:
        /*006c*/ 	.word	0x00000000
        /*0070*/ 	.short	0x0007
        /*0072*/ 	.short	0x0024
        /*0074*/ 	.byte	0x00, 0xf0, 0x11, 0x00


	//----- nvinfo : EIATTR_KPARAM_INFO
	.align		4
.L_697:
        /*0078*/ 	.byte	0x04, 0x17
        /*007a*/ 	.short	(.L_699 - .L_698)
.L_698:
        /*007c*/ 	.word	0x00000000
        /*0080*/ 	.short	0x0006
        /*0082*/ 	.short	0x0020
        /*0084*/ 	.byte	0x00, 0xf0, 0x11, 0x00


	//----- nvinfo : EIATTR_KPARAM_INFO
	.align		4
.L_699:
        /*0088*/ 	.byte	0x04, 0x17
        /*008a*/ 	.short	(.L_701 - .L_700)
.L_700:
        /*008c*/ 	.word	0x00000000
        /*0090*/ 	.short	0x0005
        /*0092*/ 	.short	0x001c
        /*0094*/ 	.byte	0x00, 0xf0, 0x11, 0x00


	//----- nvinfo : EIATTR_KPARAM_INFO
	.align		4
.L_701:
        /*0098*/ 	.byte	0x04, 0x17
        /*009a*/ 	.short	(.L_703 - .L_702)
.L_702:
        /*009c*/ 	.word	0x00000000
        /*00a0*/ 	.short	0x0004
        /*00a2*/ 	.short	0x0018
        /*00a4*/ 	.byte	0x00, 0xf0, 0x11, 0x00


	//----- nvinfo : EIATTR_KPARAM_INFO
	.align		4
.L_703:
        /*00a8*/ 	.byte	0x04, 0x17
        /*00aa*/ 	.short	(.L_705 - .L_704)
.L_704:
        /*00ac*/ 	.word	0x00000000
        /*00b0*/ 	.short	0x0003
        /*00b2*/ 	.short	0x0014
        /*00b4*/ 	.byte	0x00, 0xf0, 0x11, 0x00


	//----- nvinfo : EIATTR_KPARAM_INFO
	.align		4
.L_705:
        /*00b8*/ 	.byte	0x04, 0x17
        /*00ba*/ 	.short	(.L_707 - .L_706)
.L_706:
        /*00bc*/ 	.word	0x00000000
        /*00c0*/ 	.short	0x0002
        /*00c2*/ 	.short	0x0010
        /*00c4*/ 	.byte	0x00, 0xf0, 0x11, 0x00


	//----- nvinfo : EIATTR_KPARAM_INFO
	.align		4
.L_707:
        /*00c8*/ 	.byte	0x04, 0x17
        /*00ca*/ 	.short	(.L_709 - .L_708)
.L_708:
        /*00cc*/ 	.word	0x00000000
        /*00d0*/ 	.short	0x0001
        /*00d2*/ 	.short	0x0008
        /*00d4*/ 	.byte	0x00, 0xf0, 0x21, 0x00


	//----- nvinfo : EIATTR_KPARAM_INFO
	.align		4
.L_709:
        /*00d8*/ 	.byte	0x04, 0x17
        /*00da*/ 	.short	(.L_711 - .L_710)
.L_710:
        /*00dc*/ 	.word	0x00000000
        /*00e0*/ 	.short	0x0000
        /*00e2*/ 	.short	0x0000
        /*00e4*/ 	.byte	0x00, 0xf0, 0x21, 0x00


	//----- nvinfo : EIATTR_SPARSE_MMA_MASK
	.align		4
.L_711:
        /*00e8*/ 	.byte	0x03, 0x50
        /*00ea*/ 	.short	0x0000


	//----- nvinfo : EIATTR_MAXREG_COUNT
	.align		4
        /*00ec*/ 	.byte	0x03, 0x1b
        /*00ee*/ 	.short	0x0040


	//----- nvinfo : EIATTR_NUM_BARRIERS
	.align		4
        /*00f0*/ 	.byte	0x02, 0x4c
        /*00f2*/ 	.byte	0x01
	.zero		1


	//----- nvinfo : EIATTR_MERCURY_ISA_VERSION
	.align		4
        /*00f4*/ 	.byte	0x03, 0x5f
        /*00f6*/ 	.short	0x0101


	//----- nvinfo : EIATTR_EXIT_INSTR_OFFSETS
	.align		4
        /*00f8*/ 	.byte	0x04, 0x1c
        /*00fa*/ 	.short	(.L_713 - .L_712)


	//   ....[0]....
.L_712:
        /*00fc*/ 	.word	0x00000630


	//   ....[1]....
        /*0100*/ 	.word	0x00001310


	//----- nvinfo : EIATTR_MAX_THREADS
	.align		4
.L_713:
        /*0104*/ 	.byte	0x04, 0x05
        /*0106*/ 	.short	(.L_715 - .L_714)
.L_714:
        /*0108*/ 	.word	0x00000400
        /*010c*/ 	.word	0x00000001
        /*0110*/ 	.word	0x00000001


	//----- nvinfo : EIATTR_CRS_STACK_SIZE
	.align		4
.L_715:
        /*0114*/ 	.byte	0x04, 0x1e
        /*0116*/ 	.short	(.L_717 - .L_716)
.L_716:
        /*0118*/ 	.word	0x00000000


	//----- nvinfo : EIATTR_CBANK_PARAM_SIZE
	.align		4
.L_717:
        /*011c*/ 	.byte	0x03, 0x19
        /*011e*/ 	.short	0x0040


	//----- nvinfo : EIATTR_PARAM_CBANK
	.align		4
        /*0120*/ 	.byte	0x04, 0x0a
        /*0122*/ 	.short	(.L_719 - .L_718)
	.align		4
.L_718:
        /*0124*/ 	.word	index@(.nv.constant0._ZN2at6native58_GLOBAL__N__9a069279_25_AdaptiveAveragePooling_cu_ef17039c26adaptive_average_pool_nhwcIiN3c104HalfEEEvPKT0_PS5_iiiiiiiiT_S9_S9_S9_)
        /*0128*/ 	.short	0x0210
        /*012a*/ 	.short	0x0040


	//----- nvinfo : EIATTR_SW_WAR
	.align		4
.L_719:
        /*012c*/ 	.byte	0x04, 0x36
        /*012e*/ 	.short	(.L_721 - .L_720)
.L_720:
        /*0130*/ 	.word	0x00000008
.L_721:


//--------------------- .nv.info._ZN2at6native58_GLOBAL__N__9a069279_25_AdaptiveAveragePooling_cu_ef17039c26adaptive_average_pool_nhwcIifEEvPKT0_PS3_iiiiiiiiT_S7_S7_S7_ --------------------------
	.section	.nv.info._ZN2at6native58_GLOBAL__N__9a069279_25_AdaptiveAveragePooling_cu_ef17039c26adaptive_average_pool_nhwcIifEEvPKT0_PS3_iiiiiiiiT_S7_S7_S7_,"",@"SHT_CUDA_INFO"
	.sectionflags	@""
	.align	4


	//----- nvinfo : EIATTR_CUDA_API_VERSION
	.align		4
        /*0000*/ 	.byte	0x04, 0x37
        /*0002*/ 	.short	(.L_723 - .L_722)
.L_722:
        /*0004*/ 	.word	0x00000082


	//----- nvinfo : EIATTR_KPARAM_INFO
	.align		4
.L_723:
        /*0008*/ 	.byte	0x04, 0x17
        /*000a*/ 	.short	(.L_725 - .L_724)
.L_724:
        /*000c*/ 	.word	0x00000000
        /*0010*/ 	.short	0x000d
        /*0012*/ 	.short	0x003c
        /*0014*/ 	.byte	0x00, 0xf0, 0x11, 0x00


	//----- nvinfo : EIATTR_KPARAM_INFO
	.align		4
.L_725:
        /*0018*/ 	.byte	0x04, 0x17
        /*001a*/ 	.short	(.L_727 - .L_726)
.L_726:
        /*001c*/ 	.word	0x00000000
        /*0020*/ 	.short	0x000c
        /*0022*/ 	.short	0x0038
        /*0024*/ 	.byte	0x00, 0xf0, 0x11, 0x00


	//----- nvinfo : EIATTR_KPARAM_INFO
	.align		4
.L_727:
        /*0028*/ 	.byte	0x04, 0x17
        /*002a*/ 	.short	(.L_729 - .L_728)
.L_728:
        /*002c*/ 	.word	0x00000000
        /*0030*/ 	.short	0x000b
        /*0032*/ 	.short	0x0034
        /*0034*/ 	.byte	0x00, 0xf0, 0x11, 0x00


	//----- nvinfo : EIATTR_KPARAM_INFO
	.align		4
.L_729:
        /*0038*/ 	.byte	0x04, 0x17
        /*003a*/ 	.short	(.L_731 - .L_730)
.L_730:
        /*003c*/ 	.word	0x00000000
        /*0040*/ 	.short	0x000a
        /*0042*/ 	.short	0x0030
        /*0044*/ 	.byte	0x00, 0xf0, 0x11, 0x00


	//----- nvinfo : EIATTR_KPARAM_INFO
	.align		4
.L_731:
        /*0048*/ 	.byte	0x04, 0x17
        /*004a*/ 	.short	(.L_733 - .L_732)
.L_732:
        /*004c*/ 	.word	0x00000000
        /*0050*/ 	.short	0x0009
        /*0052*/ 	.short	0x002c
        /*0054*/ 	.byte	0x00, 0xf0, 0x11, 0x00


	//----- nvinfo : EIATTR_KPARAM_INFO
	.align		4
.L_733:
        /*0058*/ 	.byte	0x04, 0x17
        /*005a*/ 	.short	(.L_735 - .L_734)
.L_734:
        /*005c*/ 	.word	0x00000000
        /*0060*/ 	.short	0x0008
        /*0062*/ 	.short	0x0028
        /*0064*/ 	.byte	0x00, 0xf0, 0x11, 0x00


	//----- nvinfo : EIATTR_KPARAM_INFO
	.align		4
.L_735:
        /*0068*/ 	.byte	0x04, 0x17
        /*006a*/ 	.short	(.L_737 - .L_736)
.L_736:
        /*006c*/ 	.word	0x00000000
        /*0070*/ 	.short	0x0007
        /*0072*/ 	.short	0x0024
        /*0074*/ 	.byte	0x00, 0xf0, 0x11, 0x00


	//----- nvinfo : EIATTR_KPARAM_INFO
	.align		4
.L_737:
        /*0078*/ 	.byte	0x04, 0x17
        /*007a*/ 	.short	(.L_739 - .L_738)
.L_738:
        /*007c*/ 	.word	0x00000000
        /*0080*/ 	.short	0x0006
        /*0082*/ 	.short	0x0020
        /*0084*/ 	.byte	0x00, 0xf0, 0x11, 0x00


	//----- nvinfo : EIATTR_KPARAM_INFO
	.align		4
.L_739:
        /*0088*/ 	.byte	0x04, 0x17
        /*008a*/ 	.short	(.L_741 - .L_740)
.L_740:
        /*008c*/ 	.word	0x00000000
        /*0090*/ 	.short	0x0005
        /*0092*/ 	.short	0x001c
        /*0094*/ 	.byte	0x00, 0xf0, 0x11, 0x00


	//----- nvinfo : EIATTR_KPARAM_INFO
	.align		4
.L_741:
        /*0098*/ 	.byte	0x04, 0x17
        /*009a*/ 	.short	(.L_743 - .L_742)
.L_742:
        /*009c*/ 	.word	0x00000000
        /*00a0*/ 	.short	0x0004
        /*00a2*/ 	.short	0x0018
        /*00a4*/ 	.byte	0x00, 0xf0, 0x11, 0x00


	//----- nvinfo : EIATTR_KPARAM_INFO
	.align		4
.L_743:
        /*00a8*/ 	.byte	0x04, 0x17
        /*00aa*/ 	.short	(.L_745 - .L_744)
.L_744:
        /*00ac*/ 	.word	0x00000000
        /*00b0*/ 	.short	0x0003
        /*00b2*/ 	.short	0x0014
        /*00b4*/ 	.byte	0x00, 0xf0, 0x11, 0x00


	//----- nvinfo : EIATTR_KPARAM_INFO
	.align		4
.L_745:
        /*00b8*/ 	.byte	0x04, 0x17
        /*00ba*/ 	.short	(.L_747 - .L_746)
.L_746:
        /*00bc*/ 	.word	0x00000000
        /*00c0*/ 	.short	0x0002
        /*00c2*/ 	.short	0x0010
        /*00c4*/ 	.byte	0x00, 0xf0, 0x11, 0x00


	//----- nvinfo : EIATTR_KPARAM_INFO
	.align		4
.L_747:
        /*00c8*/ 	.byte	0x04, 0x17
        /*00ca*/ 	.short	(.L_749 - .L_748)
.L_748:
        /*00cc*/ 	.word	0x00000000
        /*00d0*/ 	.short	0x0001
        /*00d2*/ 	.short	0x0008
        /*00d4*/ 	.byte	0x00, 0xf0, 0x21, 0x00


	//----- nvinfo : EIATTR_KPARAM_INFO
	.align		4
.L_749:
        /*00d8*/ 	.byte	0x04, 0x17
        /*00da*/ 	.short	(.L_751 - .L_750)
.L_750:
        /*00dc*/ 	.word	0x00000000
        /*00e0*/ 	.short	0x0000
        /*00e2*/ 	.short	0x0000
        /*00e4*/ 	.byte	0x00, 0xf0, 0x21, 0x00


	//----- nvinfo : EIATTR_SPARSE_MMA_MASK
	.align		4
.L_751:
        /*00e8*/ 	.byte	0x03, 0x50
        /*00ea*/ 	.short	0x0000


	//----- nvinfo : EIATTR_MAXREG_COUNT
	.align		4
        /*00ec*/ 	.byte	0x03, 0x1b
        /*00ee*/ 	.short	0x0040


	//----- nvinfo : EIATTR_NUM_BARRIERS
	.align		4
        /*00f0*/ 	.byte	0x02, 0x4c
        /*00f2*/ 	.byte	0x01
	.zero		1


	//----- nvinfo : EIATTR_MERCURY_ISA_VERSION
	.align		4
        /*00f4*/ 	.byte	0x03, 0x5f
        /*00f6*/ 	.short	0x0101


	//----- nvinfo : EIATTR_EXIT_INSTR_OFFSETS
	.align		4
        /*00f8*/ 	.byte	0x04, 0x1c
        /*00fa*/ 	.short	(.L_753 - .L_752)


	//   ....[0]....
.L_752:
        /*00fc*/ 	.word	0x00000630


	//   ....[1]....
        /*0100*/ 	.word	0x000012b0


	//----- nvinfo : EIATTR_MAX_THREADS
	.align		4
.L_753:
        /*0104*/ 	.byte	0x04, 0x05
        /*0106*/ 	.short	(.L_755 - .L_754)
.L_754:
        /*0108*/ 	.word	0x00000400
        /*010c*/ 	.word	0x00000001
        /*0110*/ 	.word	0x00000001


	//----- nvinfo : EIATTR_CRS_STACK_SIZE
	.align		4
.L_755:
        /*0114*/ 	.byte	0x04, 0x1e
        /*0116*/ 	.short	(.L_757 - .L_756)
.L_756:
        /*0118*/ 	.word	0x00000000


	//----- nvinfo : EIATTR_CBANK_PARAM_SIZE
	.align		4
.L_757:
        /*011c*/ 	.byte	0x03, 0x19
        /*011e*/ 	.short	0x0040


	//----- nvinfo : EIATTR_PARAM_CBANK
	.align		4
        /*0120*/ 	.byte	0x04, 0x0a
        /*0122*/ 	.short	(.L_759 - .L_758)
	.align		4
.L_758:
        /*0124*/ 	.word	index@(.nv.constant0._ZN2at6native58_GLOBAL__N__9a069279_25_AdaptiveAveragePooling_cu_ef17039c26adaptive_average_pool_nhwcIifEEvPKT0_PS3_iiiiiiiiT_S7_S7_S7_)
        /*0128*/ 	.short	0x0210
        /*012a*/ 	.short	0x0040


	//----- nvinfo : EIATTR_SW_WAR
	.align		4
.L_759:
        /*012c*/ 	.byte	0x04, 0x36
        /*012e*/ 	.short	(.L_761 - .L_760)
.L_760:
        /*0130*/ 	.word	0x00000008
.L_761:


//--------------------- .nv.info._ZN2at6native58_GLOBAL__N__9a069279_25_AdaptiveAveragePooling_cu_ef17039c26adaptive_average_pool_nhwcIidEEvPKT0_PS3_iiiiiiiiT_S7_S7_S7_ --------------------------
	.section	.nv.info._ZN2at6native58_GLOBAL__N__9a069279_25_AdaptiveAveragePooling_cu_ef17039c26adaptive_average_pool_nhwcIidEEvPKT0_PS3_iiiiiiiiT_S7_S7_S7_,"",@"SHT_CUDA_INFO"
	.sectionflags	@""
	.align	4


	//----- nvinfo : EIATTR_CUDA_API_VERSION
	.align		4
        /*0000*/ 	.byte	0x04, 0x37
        /*0002*/ 	.short	(.L_763 - .L_762)
.L_762:
        /*0004*/ 	.word	0x00000082


	//----- nvinfo : EIATTR_KPARAM_INFO
	.align		4
.L_763:
        /*0008*/ 	.byte	0x04, 0x17
        /*000a*/ 	.short	(.L_765 - .L_764)
.L_764:
        /*000c*/ 	.word	0x00000000
        /*0010*/ 	.short	0x000d
        /*0012*/ 	.short	0x003c
        /*0014*/ 	.byte	0x00, 0xf0, 0x11, 0x00


	//----- nvinfo : EIATTR_KPARAM_INFO
	.align		4
.L_765:
        /*0018*/ 	.byte	0x04, 0x17
        /*001a*/ 	.short	(.L_767 - .L_766)
.L_766:
        /*001c*/ 	.word	0x00000000
        /*0020*/ 	.short	0x000c
        /*0022*/ 	.short	0x0038
        /*0024*/ 	.byte	0x00, 0xf0, 0x11, 0x00


	//----- nvinfo : EIATTR_KPARAM_INFO
	.align		4
.L_767:
        /*0028*/ 	.byte	0x04, 0x17
        /*002a*/ 	.short	(.L_769 - .L_768)
.L_768:
        /*002c*/ 	.word	0x00000000
        /*0030*/ 	.short	0x000b
        /*0032*/ 	.short	0x0034
        /*0034*/ 	.byte	0x00, 0xf0, 0x11, 0x00


	//----- nvinfo : EIATTR_KPARAM_INFO
	.align		4
.L_769:
        /*0038*/ 	.byte	0x04, 0x17
        /*003a*/ 	.short	(.L_771 - .L_770)
.L_770:
        /*003c*/ 	.word	0x00000000
        /*0040*/ 	.short	0x000a
        /*0042*/ 	.short	0x0030
        /*0044*/ 	.byte	0x00, 0xf0, 0x11, 0x00


	//----- nvinfo : EIATTR_KPARAM_INFO
	.align		4
.L_771:
        /*0048*/ 	.byte	0x04, 0x17
        /*004a*/ 	.short	(.L_773 - .L_772)
.L_772:
        /*004c*/ 	.word	0x00000000
        /*0050*/ 	.short	0x0009
        /*0052*/ 	.short	0x002c
        /*0054*/ 	.byte	0x00, 0xf0, 0x11, 0x00


	//----- nvinfo : EIATTR_KPARAM_INFO
	.align		4
.L_773:
        /*0058*/ 	.byte	0x04, 0x17
        /*005a*/ 	.short	(.L_775 - .L_774)
.L_774:
        /*005c*/ 	.word	0x00000000
        /*0060*/ 	.short	0x0008
        /*0062*/ 	.short	0x0028
        /*0064*/ 	.byte	0x00, 0xf0, 0x11, 0x00


	//----- nvinfo : EIATTR_KPARAM_INFO
	.align		4
.L_775:
        /*0068*/ 	.byte	0x04, 0x17
        /*006a*/ 	.short	(.L_777 - .L_776)
.L_776:
        /*006c*/ 	.word	0x00000000
        /*0070*/ 	.short	0x0007
        /*0072*/ 	.short	0x0024
        /*0074*/ 	.byte	0x00, 0xf0, 0x11, 0x00


	//----- nvinfo : EIATTR_KPARAM_INFO
	.align		4
.L_777:
        /*0078*/ 	.byte	0x04, 0x17
        /*007a*/ 	.short	(.L_779 - .L_778)
.L_778:
        /*007c*/ 	.word	0x00000000
        /*0080*/ 	.short	0x0006
        /*0082*/ 	.short	0x0020
        /*0084*/ 	.byte	0x00, 0xf0, 0x11, 0x00


	//----- nvinfo : EIATTR_KPARAM_INFO
	.align		4
.L_779:
        /*0088*/ 	.byte	0x04, 0x17
        /*008a*/ 	.short	(.L_781 - .L_780)
.L_780:
        /*008c*/ 	.word	0x00000000
        /*0090*/ 	.short	0x0005
        /*0092*/ 	.short	0x001c
        /*0094*/ 	.byte	0x00, 0xf0, 0x11, 0x00


	//----- nvinfo : EIATTR_KPARAM_INFO
	.align		4
.L_781:
        /*0098*/ 	.byte	0x04, 0x17
        /*009a*/ 	.short	(.L_783 - .L_782)
.L_782:
        /*009c*/ 	.word	0x00000000
        /*00a0*/ 	.short	0x0004
        /*00a2*/ 	.short	0x0018
        /*00a4*/ 	.byte	0x00, 0xf0, 0x11, 0x00


	//----- nvinfo : EIATTR_KPARAM_INFO
	.align		4
.L_783:
        /*00a8*/ 	.byte	0x04, 0x17
        /*00aa*/ 	.short	(.L_785 - .L_784)
.L_784:
        /*00ac*/ 	.word	0x00000000
        /*00b0*/ 	.short	0x0003
        /*00b2*/ 	.short	0x0014
        /*00b4*/ 	.byte	0x00, 0xf0, 0x11, 0x00


	//----- nvinfo : EIATTR_KPARAM_INFO
	.align		4
.L_785:
        /*00b8*/ 	.byte	0x04, 0x17
        /*00ba*/ 	.short	(.L_787 - .L_786)
.L_786:
        /*00bc*/ 	.word	0x00000000
        /*00c0*/ 	.short	0x0002
        /*00c2*/ 	.short	0x0010
        /*00c4*/ 	.byte	0x00, 0xf0, 0x11, 0x00


	//----- nvinfo : EIATTR_KPARAM_INFO
	.align		4
.L_787:
        /*00c8*/ 	.byte	0x04, 0x17
        /*00ca*/ 	.short	(.L_789 - .L_788)
.L_788:
        /*00cc*/ 	.word	0x00000000
        /*00d0*/ 	.short	0x0001
        /*00d2*/ 	.short	0x0008
        /*00d4*/ 	.byte	0x00, 0xf0, 0x21, 0x00


	//----- nvinfo : EIATTR_KPARAM_INFO
	.align		4
.L_789:
        /*00d8*/ 	.byte	0x04, 0x17
        /*00da*/ 	.short	(.L_791 - .L_790)
.L_790:
        /*00dc*/ 	.word	0x00000000
        /*00e0*/ 	.short	0x0000
        /*00e2*/ 	.short	0x0000
        /*00e4*/ 	.byte	0x00, 0xf0, 0x21, 0x00


	//----- nvinfo : EIATTR_SPARSE_MMA_MASK
	.align		4
.L_791:
        /*00e8*/ 	.byte	0x03, 0x50
        /*00ea*/ 	.short	0x0000


	//----- nvinfo : EIATTR_MAXREG_COUNT
	.align		4
        /*00ec*/ 	.byte	0x03, 0x1b
        /*00ee*/ 	.short	0x0040


	//----- nvinfo : EIATTR_NUM_BARRIERS
	.align		4
        /*00f0*/ 	.byte	0x02, 0x4c
        /*00f2*/ 	.byte	0x01
	.zero		1


	//----- nvinfo : EIATTR_MERCURY_ISA_VERSION
	.align		4
        /*00f4*/ 	.byte	0x03, 0x5f
        /*00f6*/ 	.short	0x0101


	//----- nvinfo : EIATTR_EXIT_INSTR_OFFSETS
	.align		4
        /*00f8*/ 	.byte	0x04, 0x1c
        /*00fa*/ 	.short	(.L_793 - .L_792)


	//   ....[0]....
.L_792:
        /*00fc*/ 	.word	0x00000630


	//   ....[1]....
        /*0100*/ 	.word	0x000013c0


	//----- nvinfo : EIATTR_MAX_THREADS
	.align		4
.L_793:
        /*0104*/ 	.byte	0x04, 0x05
        /*0106*/ 	.short	(.L_795 - .L_794)
.L_794:
        /*0108*/ 	.word	0x00000400
        /*010c*/ 	.word	0x00000001
        /*0110*/ 	.word	0x00000001


	//----- nvinfo : EIATTR_CRS_STACK_SIZE
	.align		4
.L_795:
        /*0114*/ 	.byte	0x04, 0x1e
        /*0116*/ 	.short	(.L_797 - .L_796)
.L_796:
        /*0118*/ 	.word	0x00000000


	//----- nvinfo : EIATTR_CBANK_PARAM_SIZE
	.align		4
.L_797:
        /*011c*/ 	.byte	0x03, 0x19
        /*011e*/ 	.short	0x0040


	//----- nvinfo : EIATTR_PARAM_CBANK
	.align		4
        /*0120*/ 	.byte	0x04, 0x0a
        /*0122*/ 	.short	(.L_799 - .L_798)
	.align		4
.L_798:
        /*0124*/ 	.word	index@(.nv.constant0._ZN2at6native58_GLOBAL__N__9a069279_25_AdaptiveAveragePooling_cu_ef17039c26adaptive_average_pool_nhwcIidEEvPKT0_PS3_iiiiiiiiT_S7_S7_S7_)
        /*0128*/ 	.short	0x0210
        /*012a*/ 	.short	0x0040


	//----- nvinfo : EIATTR_SW_WAR
	.align		4
.L_799:
        /*012c*/ 	.byte	0x04, 0x36
        /*012e*/ 	.short	(.L_801 - .L_800)
.L_800:
        /*0130*/ 	.word	0x00000008
.L_801:


//--------------------- .nv.callgraph             --------------------------
	.section	.nv.callgraph,"",@"SHT_CUDA_CALLGRAPH"
	.align	4
	.sectionentsize	8
	.align		4
        /*0000*/ 	.word	0x00000000
	.align		4
        /*0004*/ 	.word	0xffffffff
	.align		4
        /*0008*/ 	.word	0x00000000
	.align		4
        /*000c*/ 	.word	0xfffffffe
	.align		4
        /*0010*/ 	.word	0x00000000
	.align		4
        /*0014*/ 	.word	0xfffffffd
	.align		4
        /*0018*/ 	.word	0x00000000
	.align		4
        /*001c*/ 	.word	0xfffffffc


//--------------------- .nv.constant4             --------------------------
	.section	.nv.constant4,"a",@progbits
	.align	8
	.align		8
.nv.constant4:
        /*0000*/ 	.dword	_ZN56_INTERNAL_9a069279_25_AdaptiveAveragePooling_cu_ef17039c4cuda3std3__45__cpo5beginE
	.align		8
        /*0008*/ 	.dword	_ZN56_INTERNAL_9a069279_25_AdaptiveAveragePooling_cu_ef17039c4cuda3std3__45__cpo3endE
	.align		8
        /*0010*/ 	.dword	_ZN56_INTERNAL_9a069279_25_AdaptiveAveragePooling_cu_ef17039c4cuda3std3__45__cpo6cbeginE
	.align		8
        /*0018*/ 	.dword	_ZN56_INTERNAL_9a069279_25_AdaptiveAveragePooling_cu_ef17039c4cuda3std3__45__cpo4cendE
	.align		8
        /*0020*/ 	.dword	_ZN56_INTERNAL_9a069279_25_AdaptiveAveragePooling_cu_ef17039c4cuda3std3__45__cpo6rbeginE
	.align		8
        /*0028*/ 	.dword	_ZN56_INTERNAL_9a069279_25_AdaptiveAveragePooling_cu_ef17039c4cuda3std3__45__cpo4rendE
	.align		8
        /*0030*/ 	.dword	_ZN56_INTERNAL_9a069279_25_AdaptiveAveragePooling_cu_ef17039c4cuda3std3__45__cpo7crbeginE
	.align		8
        /*0038*/ 	.dword	_ZN56_INTERNAL_9a069279_25_AdaptiveAveragePooling_cu_ef17039c4cuda3std3__45__cpo5crendE
	.align		8
        /*0040*/ 	.dword	_ZN56_INTERNAL_9a069279_25_AdaptiveAveragePooling_cu_ef17039c4cuda3std3__458_GLOBAL__N__9a069279_25_AdaptiveAveragePooling_cu_ef17039c6ignoreE
	.align		8
        /*0048*/ 	.dword	_ZN56_INTERNAL_9a069279_25_AdaptiveAveragePooling_cu_ef17039c4cuda3std3__419piecewise_constructE
	.align		8
        /*0050*/ 	.dword	_ZN56_INTERNAL_9a069279_25_AdaptiveAveragePooling_cu_ef17039c4cuda3std3__48in_placeE
	.align		8
        /*0058*/ 	.dword	_ZN56_INTERNAL_9a069279_25_AdaptiveAveragePooling_cu_ef17039c4cuda3std3__420unreachable_sentinelE
	.align		8
        /*0060*/ 	.dword	_ZN56_INTERNAL_9a069279_25_AdaptiveAveragePooling_cu_ef17039c4cuda3std6ranges3__45__cpo4swapE
	.align		8
        /*0068*/ 	.dword	_ZN56_INTERNAL_9a069279_25_AdaptiveAveragePooling_cu_ef17039c4cuda3std6ranges3__45__cpo9iter_moveE
	.align		8
        /*0070*/ 	.dword	_ZN56_INTERNAL_9a069279_25_AdaptiveAveragePooling_cu_ef17039c4cuda3std6ranges3__45__cpo5beginE
	.align		8
        /*0078*/ 	.dword	_ZN56_INTERNAL_9a069279_25_AdaptiveAveragePooling_cu_ef17039c4cuda3std6ranges3__45__cpo3endE
	.align		8
        /*0080*/ 	.dword	_ZN56_INTERNAL_9a069279_25_AdaptiveAveragePooling_cu_ef17039c4cuda3std6ranges3__45__cpo6cbeginE
	.align		8
        /*0088*/ 	.dword	_ZN56_INTERNAL_9a069279_25_AdaptiveAveragePooling_cu_ef17039c4cuda3std6ranges3__45__cpo4cendE
	.align		8
        /*0090*/ 	.dword	_ZN56_INTERNAL_9a069279_25_AdaptiveAveragePooling_cu_ef17039c4cuda3std6ranges3__45__cpo7advanceE
	.align		8
        /*0098*/ 	.dword	_ZN56_INTERNAL_9a069279_25_AdaptiveAveragePooling_cu_ef17039c4cuda3std6ranges3__45__cpo9iter_swapE
	.align		8
        /*00a0*/ 	.dword	_ZN56_INTERNAL_9a069279_25_AdaptiveAveragePooling_cu_ef17039c4cuda3std6ranges3__45__cpo4nextE
	.align		8
        /*00a8*/ 	.dword	_ZN56_INTERNAL_9a069279_25_AdaptiveAveragePooling_cu_ef17039c4cuda3std6ranges3__45__cpo4prevE
	.align		8
        /*00b0*/ 	.dword	_ZN56_INTERNAL_9a069279_25_AdaptiveAveragePooling_cu_ef17039c4cuda3std6ranges3__45__cpo4dataE
	.align		8
        /*00b8*/ 	.dword	_ZN56_INTERNAL_9a069279_25_AdaptiveAveragePooling_cu_ef17039c4cuda3std6ranges3__45__cpo5cdataE
	.align		8
        /*00c0*/ 	.dword	_ZN56_INTERNAL_9a069279_25_AdaptiveAveragePooling_cu_ef17039c4cuda3std6ranges3__45__cpo4sizeE
	.align		8
        /*00c8*/ 	.dword	_ZN56_INTERNAL_9a069279_25_AdaptiveAveragePooling_cu_ef17039c4cuda3std6ranges3__45__cpo5ssizeE
	.align		8
        /*00d0*/ 	.dword	_ZN56_INTERNAL_9a069279_25_AdaptiveAveragePooling_cu_ef17039c4cuda3std6ranges3__45__cpo8distanceE
	.align		8
        /*00d8*/ 	.dword	_ZN56_INTERNAL_9a069279_25_AdaptiveAveragePooling_cu_ef17039c6thrust23THRUST_300001_SM_900_NS6system6detail10sequential3seqE


//--------------------- .text._ZN2at6native58_GLOBAL__N__9a069279_25_AdaptiveAveragePooling_cu_ef17039c26adaptive_average_gradinputIN3c108BFloat16EEEvPT_PKS5_iiii --------------------------
	.section	.text._ZN2at6native58_GLOBAL__N__9a069279_25_AdaptiveAveragePooling_cu_ef17039c26adaptive_average_gradinputIN3c108BFloat16EEEvPT_PKS5_iiii,"ax",@progbits
	.align	128
.text._ZN2at6native58_GLOBAL__N__9a069279_25_AdaptiveAveragePooling_cu_ef17039c26adaptive_average_gradinputIN3c108BFloat16EEEvPT_PKS5_iiii:
        .type           _ZN2at6native58_GLOBAL__N__9a069279_25_AdaptiveAveragePooling_cu_ef17039c26adaptive_average_gradinputIN3c108BFloat16EEEvPT_PKS5_iiii,@function
        .size           _ZN2at6native58_GLOBAL__N__9a069279_25_AdaptiveAveragePooling_cu_ef17039c26adaptive_average_gradinputIN3c108BFloat16EEEvPT_PKS5_iiii,(.L_x_680 - _ZN2at6native58_GLOBAL__N__9a069279_25_AdaptiveAveragePooling_cu_ef17039c26adaptive_average_gradinputIN3c108BFloat16EEEvPT_PKS5_iiii)
        .other          _ZN2at6native58_GLOBAL__N__9a069279_25_AdaptiveAveragePooling_cu_ef17039c26adaptive_average_gradinputIN3c108BFloat16EEEvPT_PKS5_iiii,@"STO_CUDA_ENTRY STV_DEFAULT"
_ZN2at6native58_GLOBAL__N__9a069279_25_AdaptiveAveragePooling_cu_ef17039c26adaptive_average_gradinputIN3c108BFloat16EEEvPT_PKS5_iiii:
[----:B------:R-:W-:Y:S01]  /*0000*/  LDC R1, c[0x0][0x28] ;  /* 0x00000a00ff017b82 */ /* 0x000fe20000000800 */
[----:B------:R-:W0:Y:S07]  /*0010*/  S2R R2, SR_TID.Y ;  /* 0x0000000000027919 */ /* 0x000e2e0000002200 */
[----:B------:R-:W0:Y:S01]  /*0020*/  S2UR UR4, SR_CTAID.Y ;  /* 0x00000000000479c3 */ /* 0x000e220000002600 */
[----:B------:R-:W-:-:S07]  /*0030*/  ULDC UR11, c[0x0][0x220] ;  /* 0x00008800000b7ab9 */ /* 0x000fce0000000800 */
[----:B------:R-:W0:Y:S02]  /*0040*/  LDC R5, c[0x0][0x4] ;  /* 0x00000100ff057b82 */ /* 0x000e240000000800 */
[----:B0-----:R-:W-:-:S05]  /*0050*/  IMAD R2, R5, UR4, R2 ;  /* 0x0000000405027c24 */ /* 0x001fca000f8e0202 */
[----:B------:R-:W-:-:S13]  /*0060*/  ISETP.GE.AND P0, PT, R2, UR11, PT ;  /* 0x0000000b02007c0c */ /* 0x000fda000bf06270 */
[----:B------:R-:W-:Y:S05]  /*0070*/  @P0 EXIT ;  /* 0x000000000000094d */ /* 0x000fea0003800000 */
[----:B------:R-:W0:Y:S01]  /*0080*/  S2UR UR5, SR_CTAID.X ;  /* 0x00000000000579c3 */ /* 0x000e220000002500 */
[----:B------:R-:W1:Y:S01]  /*0090*/  S2R R0, SR_TID.X ;  /* 0x0000000000007919 */ /* 0x000e620000002100 */
[----:B------:R-:W-:Y:S01]  /*00a0*/  ULDC.64 UR6, c[0x0][0x228] ;  /* 0x00008a0000067ab9 */ /* 0x000fe20000000a00 */
[----:B------:R-:W-:Y:S01]  /*00b0*/  ULDC.64 UR12, c[0x0][0x218] ;  /* 0x00008600000c7ab9 */ /* 0x000fe20000000a00 */
[----:B------:R-:W-:-:S04]  /*00c0*/  USHF.R.S32.HI UR8, URZ, 0x1f, UR7 ;  /* 0x0000001f3f087899 */ /* 0x000fc80008011407 */
[----:B------:R-:W2:Y:S01]  /*00d0*/  LDC R4, c[0x0][0x224] ;  /* 0x00008900ff047b82 */ /* 0x000ea20000000800 */
[----:B0-----:R-:W-:Y:S02]  /*00e0*/  UIMAD UR4, UR5, UR6, URZ ;  /* 0x00000006050472a4 */ /* 0x001fe4000f8e023f */
[----:B------:R-:W-:Y:S02]  /*00f0*/  UIMAD UR5, UR5, UR11, URZ ;  /* 0x0000000b050572a4 */ /* 0x000fe4000f8e023f */
[----:B------:R-:W-:Y:S02]  /*0100*/  UIMAD UR4, UR4, UR7, URZ ;  /* 0x00000007040472a4 */ /* 0x000fe4000f8e023f */
[----:B------:R-:W-:Y:S02]  /*0110*/  USHF.R.S32.HI UR7, URZ, 0x1f, UR11 ;  /* 0x0000001f3f077899 */ /* 0x000fe4000801140b */
[----:B------:R-:W-:Y:S01]  /*0120*/  USHF.R.S32.HI UR14, URZ, 0x1f, UR4 ;  /* 0x0000001f3f0e7899 */ /* 0x000fe20008011404 */
[----:B--2---:R-:W-:Y:S01]  /*0130*/  SHF.R.S32.HI R3, RZ, 0x1f, R4 ;  /* 0x0000001fff037819 */ /* 0x004fe20000011404 */
[----:B------:R-:W-:Y:S01]  /*0140*/  ULEA UR9, UP0, UR4, UR12, 0x1 ;  /* 0x0000000c04097291 */ /* 0x000fe2000f80083f */
[----:B------:R-:W-:Y:S01]  /*0150*/  IMAD R4, R4, UR5, RZ ;  /* 0x0000000504047c24 */ /* 0x000fe2000f8e02ff */
[----:B------:R-:W-:Y:S01]  /*0160*/  ULDC UR11, c[0x0][0x0] ;  /* 0x00000000000b7ab9 */ /* 0x000fe20000000800 */
[----:B------:R-:W-:Y:S01]  /*0170*/  ULDC UR12, c[0x0][0x10] ;  /* 0x00000400000c7ab9 */ /* 0x000fe20000000800 */
[----:B------:R-:W-:Y:S01]  /*0180*/  ULEA.HI.X UR10, UR4, UR13, UR14, 0x1, UP0 ;  /* 0x0000000d040a7291 */ /* 0x000fe200080f0c0e */
[----:B------:R-:W-:Y:S01]  /*0190*/  IMAD R5, R5, UR12, RZ ;  /* 0x0000000c05057c24 */ /* 0x000fe2000f8e02ff */
[----:B------:R-:W-:Y:S01]  /*01a0*/  USHF.R.S32.HI UR6, URZ, 0x1f, UR6 ;  /* 0x0000001f3f067899 */ /* 0x000fe20008011406 */
[----:B-1----:R-:W-:-:S11]  /*01b0*/  ULDC.64 UR12, c[0x0][0x208] ;  /* 0x00008200000c7ab9 */ /* 0x002fd60000000a00 */
.L_x_41:
[----:B0-----:R-:W0:Y:S01]  /*01c0*/  LDC R7, c[0x0][0x220] ;  /* 0x00008800ff077b82 */ /* 0x001e220000000800 */
[----:B------:R-:W-:Y:S01]  /*01d0*/  IABS R12, R2 ;  /* 0x00000002000c7213 */ /* 0x000fe20000000000 */
[----:B------:R-:W-:Y:S01]  /*01e0*/  ULDC UR5, c[0x0][0x228] ;  /* 0x00008a0000057ab9 */ /* 0x000fe20000000800 */
[----:B------:R-:W-:Y:S01]  /*01f0*/  IADD3 R13, R2, 0x1, RZ ;  /* 0x00000001020d7810 */ /* 0x000fe20007ffe0ff */
[----:B------:R-:W-:Y:S01]  /*0200*/  IMAD.MOV.U32 R48, RZ, RZ, -0x1 ;  /* 0xffffffffff307424 */ /* 0x000fe200078e00ff */
[----:B------:R-:W-:Y:S01]  /*0210*/  BSSY B0, `(.L_x_0) ;  /* 0x000004b000007945 */ /* 0x000fe20003800000 */
[----:B------:R-:W-:Y:S02]  /*0220*/  IMAD.MOV.U32 R49, RZ, RZ, -0x1 ;  /* 0xffffffffff317424 */ /* 0x000fe400078e00ff */
[----:B------:R-:W-:Y:S01]  /*0230*/  IMAD.WIDE.U32 R48, R13, UR5, R48 ;  /* 0x000000050d307c25 */ /* 0x000fe2000f8e0030 */
[----:B0-----:R-:W-:-:S04]  /*0240*/  IABS R15, R7 ;  /* 0x00000007000f7213 */ /* 0x001fc80000000000 */
[----:B------:R-:W0:Y:S08]  /*0250*/  I2F.RP R6, R15 ;  /* 0x0000000f00067306 */ /* 0x000e300000209400 */
[----:B0-----:R-:W0:Y:S02]  /*0260*/  MUFU.RCP R6, R6 ;  /* 0x0000000600067308 */ /* 0x001e240000001000 */
[----:B0-----:R-:W-:-:S06]  /*0270*/  VIADD R8, R6, 0xffffffe ;  /* 0x0ffffffe06087836 */ /* 0x001fcc0000000000 */
[----:B-1----:R0:W1:Y:S02]  /*0280*/  F2I.FTZ.U32.TRUNC.NTZ R9, R8 ;  /* 0x0000000800097305 */ /* 0x002064000021f000 */
[----:B0-----:R-:W-:Y:S01]  /*0290*/  HFMA2.MMA R8, -RZ, RZ, 0, 0 ;  /* 0x00000000ff087435 */ /* 0x001fe200000001ff */
[----:B-1----:R-:W-:-:S04]  /*02a0*/  IMAD.MOV R10, RZ, RZ, -R9 ;  /* 0x000000ffff0a7224 */ /* 0x002fc800078e0a09 */
[----:B------:R-:W-:-:S05]  /*02b0*/  IMAD R11, R10, R15, RZ ;  /* 0x0000000f0a0b7224 */ /* 0x000fca00078e02ff */
[----:B------:R-:W-:Y:S01]  /*02c0*/  IMAD.HI.U32 R9, R9, R11, R8 ;  /* 0x0000000b09097227 */ /* 0x000fe200078e0008 */
[----:B------:R-:W-:-:S05]  /*02d0*/  LOP3.LUT R11, RZ, R7, RZ, 0x33, !PT ;  /* 0x00000007ff0b7212 */ /* 0x000fca00078e33ff */
[----:B------:R-:W-:-:S04]  /*02e0*/  IMAD.HI.U32 R10, R9, R12, RZ ;  /* 0x0000000c090a7227 */ /* 0x000fc800078e00ff */
[----:B------:R-:W-:-:S04]  /*02f0*/  IMAD.MOV R6, RZ, RZ, -R10 ;  /* 0x000000ffff067224 */ /* 0x000fc800078e0a0a */
[----:B------:R-:W-:-:S05]  /*0300*/  IMAD R6, R15, R6, R12 ;  /* 0x000000060f067224 */ /* 0x000fca00078e020c */
[----:B------:R-:W-:-:S13]  /*0310*/  ISETP.GT.U32.AND P1, PT, R15, R6, PT ;  /* 0x000000060f00720c */ /* 0x000fda0003f24070 */
[----:B------:R-:W-:Y:S01]  /*0320*/  @!P1 IMAD.IADD R6, R6, 0x1, -R15 ;  /* 0x0000000106069824 */ /* 0x000fe200078e0a0f */
[----:B------:R-:W-:-:S04]  /*0330*/  @!P1 IADD3 R10, R10, 0x1, RZ ;  /* 0x000000010a0a9810 */ /* 0x000fc80007ffe0ff */
[----:B------:R-:W-:Y:S02]  /*0340*/  ISETP.GE.U32.AND P0, PT, R6, R15, PT ;  /* 0x0000000f0600720c */ /* 0x000fe40003f06070 */
[----:B------:R-:W-:-:S04]  /*0350*/  LOP3.LUT R6, R2, R7, RZ, 0x3c, !PT ;  /* 0x0000000702067212 */ /* 0x000fc800078e3cff */
[----:B------:R-:W-:-:S07]  /*0360*/  ISETP.GE.AND P2, PT, R6, RZ, PT ;  /* 0x000000ff0600720c */ /* 0x000fce0003f46270 */
[----:B------:R-:W-:Y:S01]  /*0370*/  @P0 VIADD R10, R10, 0x1 ;  /* 0x000000010a0a0836 */ /* 0x000fe20000000000 */
[----:B------:R-:W-:-:S05]  /*0380*/  ISETP.NE.AND P0, PT, R7, RZ, PT ;  /* 0x000000ff0700720c */ /* 0x000fca0003f05270 */
[----:B------:R-:W-:-:S05]  /*0390*/  @!P2 IMAD.MOV R10, RZ, RZ, -R10 ;  /* 0x000000ffff0aa224 */ /* 0x000fca00078e0a0a */
[----:B------:R-:W-:-:S04]  /*03a0*/  SEL R17, R11, R10, !P0 ;  /* 0x0000000a0b117207 */ /* 0x000fc80004000000 */
[----:B------:R-:W-:-:S05]  /*03b0*/  IADD3 R6, -R17, RZ, RZ ;  /* 0x000000ff11067210 */ /* 0x000fca0007ffe1ff */
[----:B------:R-:W-:-:S04]  /*03c0*/  IMAD R6, R7, R6, R2 ;  /* 0x0000000607067224 */ /* 0x000fc800078e0202 */
[----:B------:R-:W-:-:S05]  /*03d0*/  IMAD R6, R6, UR5, RZ ;  /* 0x0000000506067c24 */ /* 0x000fca000f8e02ff */
[----:B------:R-:W-:Y:S02]  /*03e0*/  IABS R8, R6 ;  /* 0x0000000600087213 */ /* 0x000fe40000000000 */
[----:B------:R-:W-:-:S03]  /*03f0*/  LOP3.LUT R6, R6, R7, RZ, 0x3c, !PT ;  /* 0x0000000706067212 */ /* 0x000fc600078e3cff */
[----:B------:R-:W-:Y:S01]  /*0400*/  IMAD.HI.U32 R9, R9, R8, RZ ;  /* 0x0000000809097227 */ /* 0x000fe200078e00ff */
[----:B------:R-:W-:-:S03]  /*0410*/  ISETP.GE.AND P3, PT, R6, RZ, PT ;  /* 0x000000ff0600720c */ /* 0x000fc60003f66270 */
[----:B------:R-:W-:-:S04]  /*0420*/  IMAD.MOV R10, RZ, RZ, -R9 ;  /* 0x000000ffff0a7224 */ /* 0x000fc800078e0a09 */
[----:B------:R-:W-:-:S05]  /*0430*/  IMAD R8, R15, R10, R8 ;  /* 0x0000000a0f087224 */ /* 0x000fca00078e0208 */
[----:B------:R-:W-:-:S13]  /*0440*/  ISETP.GT.U32.AND P2, PT, R15, R8, PT ;  /* 0x000000080f00720c */ /* 0x000fda0003f44070 */
[----:B------:R-:W-:Y:S01]  /*0450*/  @!P2 IMAD.IADD R8, R8, 0x1, -R15 ;  /* 0x000000010808a824 */ /* 0x000fe200078e0a0f */
[----:B------:R-:W-:-:S04]  /*0460*/  @!P2 IADD3 R9, R9, 0x1, RZ ;  /* 0x000000010909a810 */ /* 0x000fc80007ffe0ff */
[----:B------:R-:W-:Y:S02]  /*0470*/  ISETP.GE.U32.AND P1, PT, R8, R15, PT ;  /* 0x0000000f0800720c */ /* 0x000fe40003f26070 */
[----:B------:R-:W-:-:S05]  /*0480*/  SHF.R.S32.HI R8, RZ, 0x1f, R13 ;  /* 0x0000001fff087819 */ /* 0x000fca000001140d */
[----:B------:R-:W-:-:S04]  /*0490*/  IMAD R8, R8, UR5, RZ ;  /* 0x0000000508087c24 */ /* 0x000fc8000f8e02ff */
[----:B------:R-:W-:Y:S02]  /*04a0*/  IMAD R13, R13, UR6, R8 ;  /* 0x000000060d0d7c24 */ /* 0x000fe4000f8e0208 */
[----:B------:R-:W-:Y:S02]  /*04b0*/  @P1 VIADD R9, R9, 0x1 ;  /* 0x0000000109091836 */ /* 0x000fe40000000000 */
[----:B------:R-:W-:-:S03]  /*04c0*/  IMAD.IADD R42, R49, 0x1, R13 ;  /* 0x00000001312a7824 */ /* 0x000fc600078e020d */
[----:B------:R-:W-:Y:S02]  /*04d0*/  @!P3 IADD3 R9, -R9, RZ, RZ ;  /* 0x000000ff0909b210 */ /* 0x000fe40007ffe1ff */
[----:B------:R-:W-:-:S04]  /*04e0*/  LOP3.LUT R6, R42, UR7, RZ, 0xfc, !PT ;  /* 0x000000072a067c12 */ /* 0x000fc8000f8efcff */
[----:B------:R-:W-:Y:S02]  /*04f0*/  ISETP.NE.U32.AND P1, PT, R6, RZ, PT ;  /* 0x000000ff0600720c */ /* 0x000fe40003f25070 */
[----:B------:R-:W-:-:S05]  /*0500*/  SEL R6, R11, R9, !P0 ;  /* 0x000000090b067207 */ /* 0x000fca0004000000 */
[----:B------:R-:W-:-:S06]  /*0510*/  IMAD R6, R17, UR5, R6 ;  /* 0x0000000511067c24 */ /* 0x000fcc000f8e0206 */
[----:B--23--:R-:W-:Y:S05]  /*0520*/  @!P1 BRA `(.L_x_1) ;  /* 0x00000000001c9947 */ /* 0x00cfea0003800000 */
[----:B------:R-:W-:Y:S01]  /*0530*/  ULDC UR5, c[0x0][0x220] ;  /* 0x0000880000057ab9 */ /* 0x000fe20000000800 */
[----:B------:R-:W-:Y:S01]  /*0540*/  IMAD.U32 R39, RZ, RZ, UR7 ;  /* 0x00000007ff277e24 */ /* 0x000fe2000f8e00ff */
[----:B------:R-:W-:Y:S01]  /*0550*/  MOV R8, 0x580 ;  /* 0x0000058000087802 */ /* 0x000fe20000000f00 */
[----:B------:R-:W-:-:S07]  /*0560*/  IMAD.U32 R40, RZ, RZ, UR5 ;  /* 0x00000005ff287e24 */ /* 0x000fce000f8e00ff */
[----:B------:R-:W-:Y:S05]  /*0570*/  CALL.REL.NOINC `($__internal_0_$__cuda_sm20_div_s64) ;  /* 0x0000003c00a07944 */ /* 0x000fea0003c00000 */
[----:B------:R-:W-:Y:S01]  /*0580*/  MOV R9, R41 ;  /* 0x0000002900097202 */ /* 0x000fe20000000f00 */
[----:B------:R-:W-:Y:S06]  /*0590*/  BRA `(.L_x_2) ;  /* 0x0000000000487947 */ /* 0x000fec0003800000 */
.L_x_1:
[----:B------:R-:W0:Y:S08]  /*05a0*/  I2F.U32.RP R10, R7 ;  /* 0x00000007000a7306 */ /* 0x000e300000209000 */
[----:B0-----:R-:W0:Y:S02]  /*05b0*/  MUFU.RCP R10, R10 ;  /* 0x0000000a000a7308 */ /* 0x001e240000001000 */
[----:B0-----:R-:W-:-:S06]  /*05c0*/  VIADD R8, R10, 0xffffffe ;  /* 0x0ffffffe0a087836 */ /* 0x001fcc0000000000 */
[----:B------:R0:W1:Y:S02]  /*05d0*/  F2I.FTZ.U32.TRUNC.NTZ R9, R8 ;  /* 0x0000000800097305 */ /* 0x000064000021f000 */
[----:B0-----:R-:W-:Y:S01]  /*05e0*/  MOV R8, RZ ;  /* 0x000000ff00087202 */ /* 0x001fe20000000f00 */
[----:B-1----:R-:W-:-:S04]  /*05f0*/  IMAD.MOV R12, RZ, RZ, -R9 ;  /* 0x000000ffff0c7224 */ /* 0x002fc800078e0a09 */
[----:B------:R-:W-:-:S04]  /*0600*/  IMAD R13, R12, R7, RZ ;  /* 0x000000070c0d7224 */ /* 0x000fc800078e02ff */
[----:B------:R-:W-:-:S06]  /*0610*/  IMAD.HI.U32 R9, R9, R13, R8 ;  /* 0x0000000d09097227 */ /* 0x000fcc00078e0008 */
[----:B------:R-:W-:-:S04]  /*0620*/  IMAD.HI.U32 R12, R9, R48, RZ ;  /* 0x00000030090c7227 */ /* 0x000fc800078e00ff */
[----:B------:R-:W-:-:S04]  /*0630*/  IMAD.MOV R9, RZ, RZ, -R12 ;  /* 0x000000ffff097224 */ /* 0x000fc800078e0a0c */
[----:B------:R-:W-:-:S05]  /*0640*/  IMAD R48, R7, R9, R48 ;  /* 0x0000000907307224 */ /* 0x000fca00078e0230 */
[----:B------:R-:W-:-:S13]  /*0650*/  ISETP.GE.U32.AND P0, PT, R48, R7, PT ;  /* 0x000000073000720c */ /* 0x000fda0003f06070 */
[----:B------:R-:W-:Y:S01]  /*0660*/  @P0 IMAD.IADD R48, R48, 0x1, -R7 ;  /* 0x0000000130300824 */ /* 0x000fe200078e0a07 */
[----:B------:R-:W-:Y:S02]  /*0670*/  @P0 IADD3 R12, R12, 0x1, RZ ;  /* 0x000000010c0c0810 */ /* 0x000fe40007ffe0ff */
[----:B------:R-:W-:Y:S02]  /*0680*/  ISETP.NE.U32.AND P0, PT, R7, RZ, PT ;  /* 0x000000ff0700720c */ /* 0x000fe40003f05070 */
[----:B------:R-:W-:-:S13]  /*0690*/  ISETP.GE.U32.AND P1, PT, R48, R7, PT ;  /* 0x000000073000720c */ /* 0x000fda0003f26070 */
[----:B------:R-:W-:-:S05]  /*06a0*/  @P1 VIADD R12, R12, 0x1 ;  /* 0x000000010c0c1836 */ /* 0x000fca0000000000 */
[----:B------:R-:W-:-:S07]  /*06b0*/  SEL R9, R11, R12, !P0 ;  /* 0x0000000c0b097207 */ /* 0x000fce0004000000 */
.L_x_2:
[----:B------:R-:W-:Y:S05]  /*06c0*/  BSYNC B0 ;  /* 0x0000000000007941 */ /* 0x000fea0003800000 */
.L_x_0:
[----:B------:R-:W0:Y:S01]  /*06d0*/  LDC R11, c[0x0][0x224] ;  /* 0x00008900ff0b7b82 */ /* 0x000e220000000800 */
[----:B------:R-:W-:Y:S01]  /*06e0*/  BSSY B0, `(.L_x_3) ;  /* 0x00003cc000007945 */ /* 0x000fe20003800000 */
[----:B0-----:R-:W-:-:S13]  /*06f0*/  ISETP.GE.AND P0, PT, R0, R11, PT ;  /* 0x0000000b0000720c */ /* 0x001fda0003f06270 */
[----:B------:R-:W-:Y:S05]  /*0700*/  @P0 BRA `(.L_x_4) ;  /* 0x0000003c00240947 */ /* 0x000fea0003800000 */
[----:B------:R-:W-:Y:S01]  /*0710*/  IMAD R11, R2, R11, RZ ;  /* 0x0000000b020b7224 */ /* 0x000fe200078e02ff */
[----:B------:R-:W-:Y:S01]  /*0720*/  MOV R10, R0 ;  /* 0x00000000000a7202 */ /* 0x000fe20000000f00 */
[----:B------:R-:W-:-:S03]  /*0730*/  VIADD R9, R9, 0x1 ;  /* 0x0000000109097836 */ /* 0x000fc60000000000 */
[----:B------:R-:W-:Y:S02]  /*0740*/  IADD3 R7, P0, R4, R11, RZ ;  /* 0x0000000b04077210 */ /* 0x000fe40007f1e0ff */
[----:B------:R-:W-:-:S04]  /*0750*/  SHF.R.S32.HI R11, RZ, 0x1f, R11 ;  /* 0x0000001fff0b7819 */ /* 0x000fc8000001140b */
[----:B------:R-:W-:-:S07]  /*0760*/  LEA.HI.X.SX32 R11, R4, R11, 0x1, P0 ;  /* 0x0000000b040b7211 */ /* 0x000fce00000f0eff */
.L_x_40:
[----:B0-----:R-:W0:Y:S01]  /*0770*/  LDC R15, c[0x0][0x224] ;  /* 0x00008900ff0f7b82 */ /* 0x001e220000000800 */
[----:B------:R-:W-:Y:S01]  /*0780*/  IABS R16, R10 ;  /* 0x0000000a00107213 */ /* 0x000fe20000000000 */
[----:B------:R-:W-:Y:S01]  /*0790*/  ULDC UR5, c[0x0][0x22c] ;  /* 0x00008b0000057ab9 */ /* 0x000fe20000000800 */
[----:B------:R-:W-:Y:S01]  /*07a0*/  IMAD.MOV.U32 R48, RZ, RZ, -0x1 ;  /* 0xffffffffff307424 */ /* 0x000fe200078e00ff */
[----:B------:R-:W-:Y:S01]  /*07b0*/  BSSY B1, `(.L_x_5) ;  /* 0x000004c000017945 */ /* 0x000fe20003800000 */
[----:B------:R-:W-:Y:S01]  /*07c0*/  IMAD.MOV.U32 R49, RZ, RZ, -0x1 ;  /* 0xffffffffff317424 */ /* 0x000fe200078e00ff */
        /* <DEDUP_REMOVED lines=8> */
[----:B------:R-:W-:-:S06]  /*0850*/  IMAD.HI.U32 R14, R13, R17, R12 ;  /* 0x000000110d0e7227 */ /* 0x000fcc00078e000c */
        /* <DEDUP_REMOVED lines=8> */
[----:B------:R-:W-:Y:S02]  /*08e0*/  ISETP.GE.AND P2, PT, R8, RZ, PT ;  /* 0x000000ff0800720c */ /* 0x000fe40003f46270 */
[----:B------:R-:W-:-:S05]  /*08f0*/  LOP3.LUT R8, RZ, R15, RZ, 0x33, !PT ;  /* 0x0000000fff087212 */ /* 0x000fca00078e33ff */
        /* <DEDUP_REMOVED lines=12> */
[----:B------:R-:W-:Y:S01]  /*09c0*/  IMAD R16, R19, R17, R16 ;  /* 0x0000001113107224 */ /* 0x000fe200078e0210 */
[----:B------:R-:W-:-:S04]  /*09d0*/  IADD3 R17, R10, 0x1, RZ ;  /* 0x000000010a117810 */ /* 0x000fc80007ffe0ff */
[----:B------:R-:W-:Y:S01]  /*09e0*/  ISETP.GT.U32.AND P2, PT, R19, R16, PT ;  /* 0x000000101300720c */ /* 0x000fe20003f44070 */
[----:B------:R-:W-:-:S12]  /*09f0*/  IMAD.WIDE.U32 R48, R17, UR5, R48 ;  /* 0x0000000511307c25 */ /* 0x000fd8000f8e0030 */
        /* <DEDUP_REMOVED lines=9> */
[----:B------:R-:W-:Y:S02]  /*0a90*/  LOP3.LUT R12, R42, R3, RZ, 0xfc, !PT ;  /* 0x000000032a0c7212 */ /* 0x000fe400078efcff */
[----:B------:R-:W-:Y:S02]  /*0aa0*/  SEL R14, R8, R14, !P0 ;  /* 0x0000000e080e7207 */ /* 0x000fe40004000000 */
[----:B------:R-:W-:-:S03]  /*0ab0*/  ISETP.NE.U32.AND P1, PT, R12, RZ, PT ;  /* 0x000000ff0c00720c */ /* 0x000fc60003f25070 */
[----:B------:R-:W-:-:S10]  /*0ac0*/  IMAD R12, R13, UR5, R14 ;  /* 0x000000050d0c7c24 */ /* 0x000fd4000f8e020e */
[----:B--23--:R-:W-:Y:S05]  /*0ad0*/  @!P1 BRA `(.L_x_6) ;  /* 0x00000000001c9947 */ /* 0x00cfea0003800000 */
[----:B------:R-:W-:Y:S01]  /*0ae0*/  ULDC UR5, c[0x0][0x224] ;  /* 0x0000890000057ab9 */ /* 0x000fe20000000800 */
[----:B------:R-:W-:Y:S01]  /*0af0*/  IMAD.MOV.U32 R39, RZ, RZ, R3 ;  /* 0x000000ffff277224 */ /* 0x000fe200078e0003 */
[----:B------:R-:W-:Y:S01]  /*0b00*/  MOV R8, 0xb30 ;  /* 0x00000b3000087802 */ /* 0x000fe20000000f00 */
[----:B------:R-:W-:-:S07]  /*0b10*/  IMAD.U32 R40, RZ, RZ, UR5 ;  /* 0x00000005ff287e24 */ /* 0x000fce000f8e00ff */
[----:B------:R-:W-:Y:S05]  /*0b20*/  CALL.REL.NOINC `($__internal_0_$__cuda_sm20_div_s64) ;  /* 0x0000003800347944 */ /* 0x000fea0003c00000 */
[----:B------:R-:W-:Y:S01]  /*0b30*/  MOV R8, R41 ;  /* 0x0000002900087202 */ /* 0x000fe20000000f00 */
[----:B------:R-:W-:Y:S06]  /*0b40*/  BRA `(.L_x_7) ;  /* 0x0000000000487947 */ /* 0x000fec0003800000 */
.L_x_6:
        /* <DEDUP_REMOVED lines=18> */
.L_x_7:
[----:B------:R-:W-:Y:S05]  /*0c70*/  BSYNC B1 ;  /* 0x0000000000017941 */ /* 0x000fea0003800000 */
.L_x_5:
[----:B------:R-:W-:Y:S01]  /*0c80*/  ISETP.GE.AND P0, PT, R6, R9, PT ;  /* 0x000000090600720c */ /* 0x000fe20003f06270 */
[----:B------:R-:W-:-:S12]  /*0c90*/  BSSY B1, `(.L_x_8) ;  /* 0x000036c000017945 */ /* 0x000fd80003800000 */
[----:B------:R-:W-:Y:S05]  /*0ca0*/  @P0 BRA `(.L_x_9) ;  /* 0x0000003400a80947 */ /* 0x000fea0003800000 */
[----:B------:R-:W-:Y:S01]  /*0cb0*/  IADD3 R16, P0, R10, R7, RZ ;  /* 0x000000070a107210 */ /* 0x000fe20007f1e0ff */
[----:B------:R-:W-:Y:S01]  /*0cc0*/  IMAD.MOV R15, RZ, RZ, -R13 ;  /* 0x000000ffff0f7224 */ /* 0x000fe200078e0a0d */
[----:B------:R-:W-:Y:S01]  /*0cd0*/  ULDC.64 UR16, c[0x0][0x210] ;  /* 0x0000840000107ab9 */ /* 0x000fe20000000a00 */
[----:B------:R-:W-:Y:S01]  /*0ce0*/  IADD3 R13, R8, 0x1, RZ ;  /* 0x00000001080d7810 */ /* 0x000fe20007ffe0ff */
[----:B------:R-:W-:Y:S01]  /*0cf0*/  ULDC UR5, c[0x0][0x22c] ;  /* 0x00008b0000057ab9 */ /* 0x000fe20000000800 */
[----:B------:R-:W-:Y:S01]  /*0d00*/  LEA.HI.X.SX32 R21, R10, R11, 0x1, P0 ;  /* 0x0000000b0a157211 */ /* 0x000fe200000f0eff */
[C---:B------:R-:W-:Y:S01]  /*0d10*/  IMAD R19, R15.reuse, UR5, R8 ;  /* 0x000000050f137c24 */ /* 0x040fe2000f8e0208 */
[----:B------:R-:W-:Y:S01]  /*0d20*/  LEA R28, P0, R16, UR16, 0x1 ;  /* 0x00000010101c7c11 */ /* 0x000fe2000f8008ff */
[----:B------:R-:W-:Y:S01]  /*0d30*/  IMAD R15, R15, UR5, R13 ;  /* 0x000000050f0f7c24 */ /* 0x000fe2000f8e020d */
[----:B------:R-:W-:Y:S01]  /*0d40*/  ULDC UR5, c[0x0][0x224] ;  /* 0x0000890000057ab9 */ /* 0x000fe20000000800 */
[----:B------:R-:W-:Y:S01]  /*0d50*/  VIADD R18, R12, 0x2 ;  /* 0x000000020c127836 */ /* 0x000fe20000000000 */
[----:B------:R-:W-:Y:S01]  /*0d60*/  LEA.HI.X R29, R16, UR17, R21, 0x1, P0 ;  /* 0x00000011101d7c11 */ /* 0x000fe200080f0c15 */
[C---:B------:R-:W-:Y:S01]  /*0d70*/  VIADD R20, R12.reuse, 0x3 ;  /* 0x000000030c147836 */ /* 0x040fe20000000000 */
[----:B------:R-:W-:Y:S01]  /*0d80*/  IADD3 R16, R12, 0x1, RZ ;  /* 0x000000010c107810 */ /* 0x000fe20007ffe0ff */
[----:B------:R-:W-:Y:S01]  /*0d90*/  IMAD.IADD R17, R15, 0x1, -R14 ;  /* 0x000000010f117824 */ /* 0x000fe200078e0a0e */
[----:B------:R-:W-:Y:S01]  /*0da0*/  SHF.R.S32.HI R15, RZ, 0x1f, R18 ;  /* 0x0000001fff0f7819 */ /* 0x000fe20000011412 */
[----:B------:R-:W-:Y:S01]  /*0db0*/  IMAD.IADD R14, R19, 0x1, -R14 ;  /* 0x00000001130e7824 */ /* 0x000fe200078e0a0e */
[----:B------:R-:W-:Y:S01]  /*0dc0*/  SHF.R.S32.HI R8, RZ, 0x1f, R16 ;  /* 0x0000001fff087819 */ /* 0x000fe20000011410 */
[----:B------:R-:W-:Y:S01]  /*0dd0*/  IMAD.MOV.U32 R23, RZ, RZ, -0x1 ;  /* 0xffffffffff177424 */ /* 0x000fe200078e00ff */
[----:B------:R-:W-:Y:S01]  /*0de0*/  SHF.R.S32.HI R19, RZ, 0x1f, R20 ;  /* 0x0000001fff137819 */ /* 0x000fe20000011414 */
[----:B------:R-:W-:Y:S01]  /*0df0*/  IMAD R15, R15, UR5, RZ ;  /* 0x000000050f0f7c24 */ /* 0x000fe2000f8e02ff */
[----:B------:R-:W-:Y:S01]  /*0e00*/  MOV R22, 0xffffffff ;  /* 0xffffffff00167802 */ /* 0x000fe20000000f00 */
[----:B------:R-:W-:Y:S01]  /*0e10*/  IMAD R8, R8, UR5, RZ ;  /* 0x0000000508087c24 */ /* 0x000fe2000f8e02ff */
[----:B------:R-:W-:Y:S01]  /*0e20*/  LOP3.LUT R17, R17, 0x3, RZ, 0xc0, !PT ;  /* 0x0000000311117812 */ /* 0x000fe200078ec0ff */
[----:B------:R-:W-:-:S02]  /*0e30*/  IMAD R30, R19, UR5, RZ ;  /* 0x00000005131e7c24 */ /* 0x000fc4000f8e02ff */
[----:B------:R-:W-:-:S04]  /*0e40*/  IMAD.WIDE.U32 R26, R16, UR5, R22 ;  /* 0x00000005101a7c25 */ /* 0x000fc8000f8e0016 */
[----:B------:R-:W-:-:S04]  /*0e50*/  IMAD.WIDE.U32 R24, R18, UR5, R22 ;  /* 0x0000000512187c25 */ /* 0x000fc8000f8e0016 */
[----:B------:R-:W-:Y:S02]  /*0e60*/  IMAD R19, R16, R3, R8 ;  /* 0x0000000310137224 */ /* 0x000fe400078e0208 */
[----:B------:R-:W-:-:S03]  /*0e70*/  IMAD.WIDE.U32 R22, R20, UR5, R22 ;  /* 0x0000000514167c25 */ /* 0x000fc6000f8e0016 */
[----:B------:R-:W-:Y:S01]  /*0e80*/  IADD3 R19, R27, R19, RZ ;  /* 0x000000131b137210 */ /* 0x000fe20007ffe0ff */
[-C--:B------:R-:W-:Y:S02]  /*0e90*/  IMAD R21, R18, R3.reuse, R15 ;  /* 0x0000000312157224 */ /* 0x080fe400078e020f */
[----:B------:R-:W-:Y:S02]  /*0ea0*/  IMAD R31, R20, R3, R30 ;  /* 0x00000003141f7224 */ /* 0x000fe400078e021e */
[----:B------:R-:W-:Y:S02]  /*0eb0*/  IMAD.MOV.U32 R15, RZ, RZ, R6 ;  /* 0x000000ffff0f7224 */ /* 0x000fe400078e0006 */
[----:B------:R-:W-:Y:S02]  /*0ec0*/  IMAD.IADD R21, R25, 0x1, R21 ;  /* 0x0000000119157824 */ /* 0x000fe400078e0215 */
[----:B------:R-:W-:-:S07]  /*0ed0*/  IMAD.IADD R34, R23, 0x1, R31 ;  /* 0x0000000117227824 */ /* 0x000fce00078e021f */
.L_x_39:
[----:B------:R-:W-:Y:S01]  /*0ee0*/  IADD3 R8, R15, 0x1, RZ ;  /* 0x000000010f087810 */ /* 0x000fe20007ffe0ff */
[----:B------:R-:W-:Y:S01]  /*0ef0*/  ULDC UR5, c[0x0][0x220] ;  /* 0x0000880000057ab9 */ /* 0x000fe20000000800 */
[----:B------:R-:W-:Y:S01]  /*0f00*/  IMAD.MOV.U32 R48, RZ, RZ, -0x1 ;  /* 0xffffffffff307424 */ /* 0x000fe200078e00ff */
[----:B------:R-:W-:Y:S01]  /*0f10*/  BSSY B2, `(.L_x_10) ;  /* 0x0000027000027945 */ /* 0x000fe20003800000 */
[----:B------:R-:W-:Y:S01]  /*0f20*/  SHF.R.S32.HI R30, RZ, 0x1f, R8 ;  /* 0x0000001fff1e7819 */ /* 0x000fe20000011408 */
[----:B------:R-:W-:Y:S01]  /*0f30*/  IMAD.MOV.U32 R49, RZ, RZ, -0x1 ;  /* 0xffffffffff317424 */ /* 0x000fe200078e00ff */
[----:B------:R-:W-:-:S03]  /*0f40*/  ISETP.GE.AND P1, PT, R8, R9, PT ;  /* 0x000000090800720c */ /* 0x000fc60003f26270 */
[----:B------:R-:W-:Y:S02]  /*0f50*/  IMAD R31, R30, UR5, RZ ;  /* 0x000000051e1f7c24 */ /* 0x000fe4000f8e02ff */
[----:B------:R-:W-:-:S04]  /*0f60*/  IMAD.WIDE.U32 R48, R8, UR5, R48 ;  /* 0x0000000508307c25 */ /* 0x000fc8000f8e0030 */
[----:B------:R-:W-:-:S05]  /*0f70*/  IMAD R31, R8, UR7, R31 ;  /* 0x00000007081f7c24 */ /* 0x000fca000f8e021f */
[----:B------:R-:W-:Y:S01]  /*0f80*/  IADD3 R42, R49, R31, RZ ;  /* 0x0000001f312a7210 */ /* 0x000fe20007ffe0ff */
[----:B------:R-:W-:Y:S02]  /*0f90*/  IMAD.MOV.U32 R31, RZ, RZ, R15 ;  /* 0x000000ffff1f7224 */ /* 0x000fe400078e000f */
[----:B------:R-:W-:Y:S01]  /*0fa0*/  IMAD.MOV.U32 R15, RZ, RZ, R8 ;  /* 0x000000ffff0f7224 */ /* 0x000fe200078e0008 */
[----:B------:R-:W-:-:S04]  /*0fb0*/  LOP3.LUT R30, R42, UR6, RZ, 0xfc, !PT ;  /* 0x000000062a1e7c12 */ /* 0x000fc8000f8efcff */
[----:B------:R-:W-:-:S13]  /*0fc0*/  ISETP.NE.U32.AND P0, PT, R30, RZ, PT ;  /* 0x000000ff1e00720c */ /* 0x000fda0003f05070 */
[----:B0123--:R-:W-:Y:S05]  /*0fd0*/  @!P0 BRA `(.L_x_11) ;  /* 0x00000000001c8947 */ /* 0x00ffea0003800000 */
[----:B------:R-:W-:Y:S01]  /*0fe0*/  ULDC UR5, c[0x0][0x228] ;  /* 0x00008a0000057ab9 */ /* 0x000fe20000000800 */
[----:B------:R-:W-:Y:S01]  /*0ff0*/  MOV R39, UR6 ;  /* 0x0000000600277c02 */ /* 0x000fe20008000f00 */
[----:B------:R-:W-:Y:S01]  /*1000*/  IMAD.U32 R40, RZ, RZ, UR5 ;  /* 0x00000005ff287e24 */ /* 0x000fe2000f8e00ff */
[----:B------:R-:W-:-:S07]  /*1010*/  MOV R8, 0x1030 ;  /* 0x0000103000087802 */ /* 0x000fce0000000f00 */
[----:B------:R-:W-:Y:S05]  /*1020*/  CALL.REL.NOINC `($__internal_0_$__cuda_sm20_div_s64) ;  /* 0x0000003000f47944 */ /* 0x000fea0003c00000 */
[----:B------:R-:W-:Y:S01]  /*1030*/  IMAD.MOV.U32 R8, RZ, RZ, R41 ;  /* 0x000000ffff087224 */ /* 0x000fe200078e0029 */
[----:B------:R-:W-:Y:S06]  /*1040*/  BRA `(.L_x_12) ;  /* 0x00000000004c7947 */ /* 0x000fec0003800000 */
.L_x_11:
[----:B------:R-:W-:Y:S02]  /*1050*/  ULDC UR5, c[0x0][0x228] ;  /* 0x00008a0000057ab9 */ /* 0x000fe40000000800 */
[----:B------:R-:W0:Y:S01]  /*1060*/  I2F.U32.RP R8, UR5 ;  /* 0x0000000500087d06 */ /* 0x000e220008209000 */
[----:B------:R-:W-:-:S07]  /*1070*/  ISETP.NE.U32.AND P3, PT, RZ, UR5, PT ;  /* 0x00000005ff007c0c */ /* 0x000fce000bf65070 */
[----:B0-----:R-:W0:Y:S02]  /*1080*/  MUFU.RCP R8, R8 ;  /* 0x0000000800087308 */ /* 0x001e240000001000 */
[----:B0-----:R-:W-:-:S06]  /*1090*/  IADD3 R32, R8, 0xffffffe, RZ ;  /* 0x0ffffffe08207810 */ /* 0x001fcc0007ffe0ff */
[----:B------:R0:W1:Y:S02]  /*10a0*/  F2I.FTZ.U32.TRUNC.NTZ R33, R32 ;  /* 0x0000002000217305 */ /* 0x000064000021f000 */
[----:B0-----:R-:W-:Y:S02]  /*10b0*/  IMAD.MOV.U32 R32, RZ, RZ, RZ ;  /* 0x000000ffff207224 */ /* 0x001fe400078e00ff */
[----:B-1----:R-:W-:-:S04]  /*10c0*/  IMAD.MOV R35, RZ, RZ, -R33 ;  /* 0x000000ffff237224 */ /* 0x002fc800078e0a21 */
[----:B------:R-:W-:-:S04]  /*10d0*/  IMAD R35, R35, UR5, RZ ;  /* 0x0000000523237c24 */ /* 0x000fc8000f8e02ff */
[----:B------:R-:W-:-:S06]  /*10e0*/  IMAD.HI.U32 R33, R33, R35, R32 ;  /* 0x0000002321217227 */ /* 0x000fcc00078e0020 */
[----:B------:R-:W-:-:S05]  /*10f0*/  IMAD.HI.U32 R8, R33, R48, RZ ;  /* 0x0000003021087227 */ /* 0x000fca00078e00ff */
[----:B------:R-:W-:-:S05]  /*1100*/  IADD3 R33, -R8, RZ, RZ ;  /* 0x000000ff08217210 */ /* 0x000fca0007ffe1ff */
[----:B------:R-:W-:-:S05]  /*1110*/  IMAD R48, R33, UR5, R48 ;  /* 0x0000000521307c24 */ /* 0x000fca000f8e0230 */
[----:B------:R-:W-:-:S13]  /*1120*/  ISETP.GE.U32.AND P0, PT, R48, UR5, PT ;  /* 0x0000000530007c0c */ /* 0x000fda000bf06070 */
[----:B------:R-:W-:Y:S02]  /*1130*/  @P0 VIADD R48, R48, -UR5 ;  /* 0x8000000530300c36 */ /* 0x000fe40008000000 */
[----:B------:R-:W-:-:S03]  /*1140*/  @P0 VIADD R8, R8, 0x1 ;  /* 0x0000000108080836 */ /* 0x000fc60000000000 */
[----:B------:R-:W-:-:S13]  /*1150*/  ISETP.GE.U32.AND P2, PT, R48, UR5, PT ;  /* 0x0000000530007c0c */ /* 0x000fda000bf46070 */
[----:B------:R-:W-:Y:S02]  /*1160*/  @P2 IADD3 R8, R8, 0x1, RZ ;  /* 0x0000000108082810 */ /* 0x000fe40007ffe0ff */
[----:B------:R-:W-:-:S07]  /*1170*/  @!P3 LOP3.LUT R8, RZ, UR5, RZ, 0x33, !PT ;  /* 0x00000005ff08bc12 */ /* 0x000fce000f8e33ff */
.L_x_12:
[----:B------:R-:W-:Y:S05]  /*1180*/  BSYNC B2 ;  /* 0x0000000000027941 */ /* 0x000fea0003800000 */
.L_x_10:
[----:B------:R-:W-:Y:S01]  /*1190*/  ISETP.GE.AND P0, PT, R12, R13, PT ;  /* 0x0000000d0c00720c */ /* 0x000fe20003f06270 */
[----:B------:R-:W-:-:S12]  /*11a0*/  BSSY B2, `(.L_x_13) ;  /* 0x0000319000027945 */ /* 0x000fd80003800000 */
[----:B------:R-:W-:Y:S05]  /*11b0*/  @P0 BRA `(.L_x_14) ;  /* 0x00000030005c0947 */ /* 0x000fea0003800000 */
[----:B------:R-:W0:Y:S01]  /*11c0*/  LDC R30, c[0x0][0x228] ;  /* 0x00008a00ff1e7b82 */ /* 0x000e220000000800 */
[----:B------:R-:W-:Y:S01]  /*11d0*/  ULDC UR5, c[0x0][0x220] ;  /* 0x0000880000057ab9 */ /* 0x000fe20000000800 */
[----:B------:R-:W-:Y:S01]  /*11e0*/  LOP3.LUT R8, RZ, R8, RZ, 0x33, !PT ;  /* 0x00000008ff087212 */ /* 0x000fe200078e33ff */
[----:B------:R-:W-:Y:S01]  /*11f0*/  BSSY B3, `(.L_x_15) ;  /* 0x0000161000037945 */ /* 0x000fe20003800000 */
[-C--:B0-----:R-:W-:Y:S02]  /*1200*/  IABS R35, R30.reuse ;  /* 0x0000001e00237213 */ /* 0x081fe40000000000 */
[----:B------:R-:W-:Y:S02]  /*1210*/  LOP3.LUT R40, RZ, R30, RZ, 0x33, !PT ;  /* 0x0000001eff287212 */ /* 0x000fe400078e33ff */
[----:B------:R-:W0:Y:S08]  /*1220*/  I2F.RP R36, R35 ;  /* 0x0000002300247306 */ /* 0x000e300000209400 */
[----:B0-----:R-:W0:Y:S02]  /*1230*/  MUFU.RCP R36, R36 ;  /* 0x0000002400247308 */ /* 0x001e240000001000 */
[----:B0-----:R-:W-:-:S06]  /*1240*/  VIADD R32, R36, 0xffffffe ;  /* 0x0ffffffe24207836 */ /* 0x001fcc0000000000 */
[----:B------:R0:W1:Y:S02]  /*1250*/  F2I.FTZ.U32.TRUNC.NTZ R33, R32 ;  /* 0x0000002000217305 */ /* 0x000064000021f000 */
[----:B0-----:R-:W-:Y:S01]  /*1260*/  HFMA2.MMA R32, -RZ, RZ, 0, 0 ;  /* 0x00000000ff207435 */ /* 0x001fe200000001ff */
[----:B-1----:R-:W-:-:S04]  /*1270*/  IMAD.MOV R38, RZ, RZ, -R33 ;  /* 0x000000ffff267224 */ /* 0x002fc800078e0a21 */
[----:B------:R-:W-:Y:S01]  /*1280*/  IMAD R37, R38, R35, RZ ;  /* 0x0000002326257224 */ /* 0x000fe200078e02ff */
[----:B------:R-:W-:-:S04]  /*1290*/  IABS R38, R31 ;  /* 0x0000001f00267213 */ /* 0x000fc80000000000 */
[----:B------:R-:W-:Y:S01]  /*12a0*/  IMAD.HI.U32 R33, R33, R37, R32 ;  /* 0x0000002521217227 */ /* 0x000fe200078e0020 */
[----:B------:R-:W-:-:S04]  /*12b0*/  LOP3.LUT R32, R31, R30, RZ, 0x3c, !PT ;  /* 0x0000001e1f207212 */ /* 0x000fc800078e3cff */
[----:B------:R-:W-:Y:S01]  /*12c0*/  ISETP.GE.AND P3, PT, R32, RZ, PT ;  /* 0x000000ff2000720c */ /* 0x000fe20003f66270 */
[----:B------:R-:W-:-:S04]  /*12d0*/  IMAD.HI.U32 R37, R33, R38, RZ ;  /* 0x0000002621257227 */ /* 0x000fc800078e00ff */
[----:B------:R-:W-:-:S04]  /*12e0*/  IMAD.MOV R36, RZ, RZ, -R37 ;  /* 0x000000ffff247224 */ /* 0x000fc800078e0a25 */
[----:B------:R-:W-:-:S05]  /*12f0*/  IMAD R36, R35, R36, R38 ;  /* 0x0000002423247224 */ /* 0x000fca00078e0226 */
[----:B------:R-:W-:-:S13]  /*1300*/  ISETP.GT.U32.AND P2, PT, R35, R36, PT ;  /* 0x000000242300720c */ /* 0x000fda0003f44070 */
[----:B------:R-:W-:Y:S01]  /*1310*/  @!P2 IMAD.IADD R36, R36, 0x1, -R35 ;  /* 0x000000012424a824 */ /* 0x000fe200078e0a23 */
[----:B------:R-:W-:-:S04]  /*1320*/  @!P2 IADD3 R37, R37, 0x1, RZ ;  /* 0x000000012525a810 */ /* 0x000fc80007ffe0ff */
[----:B------:R-:W-:-:S13]  /*1330*/  ISETP.GE.U32.AND P0, PT, R36, R35, PT ;  /* 0x000000232400720c */ /* 0x000fda0003f06070 */
[----:B------:R-:W-:Y:S01]  /*1340*/  @P0 VIADD R37, R37, 0x1 ;  /* 0x0000000125250836 */ /* 0x000fe20000000000 */
[----:B------:R-:W-:-:S03]  /*1350*/  ISETP.NE.AND P0, PT, R30, RZ, PT ;  /* 0x000000ff1e00720c */ /* 0x000fc60003f05270 */
        /* <DEDUP_REMOVED lines=10> */
[----:B------:R-:W-:Y:S02]  /*1400*/  IMAD R32, R35, R36, R32 ;  /* 0x0000002423207224 */ /* 0x000fe400078e0220 */
[----:B------:R-:W-:-:S03]  /*1410*/  IMAD.MOV.U32 R36, RZ, RZ, R12 ;  /* 0x000000ffff247224 */ /* 0x000fc600078e000c */
[----:B------:R-:W-:-:S13]  /*1420*/  ISETP.GT.U32.AND P3, PT, R35, R32, PT ;  /* 0x000000202300720c */ /* 0x000fda0003f64070 */
[----:B------:R-:W-:Y:S01]  /*1430*/  @!P3 IMAD.IADD R32, R32, 0x1, -R35 ;  /* 0x000000012020b824 */ /* 0x000fe200078e0a23 */
[----:B------:R-:W-:-:S04]  /*1440*/  @!P3 IADD3 R33, R33, 0x1, RZ ;  /* 0x000000012121b810 */ /* 0x000fc80007ffe0ff */
[----:B------:R-:W-:-:S13]  /*1450*/  ISETP.GE.U32.AND P2, PT, R32, R35, PT ;  /* 0x000000232000720c */ /* 0x000fda0003f46070 */
[----:B------:R-:W-:-:S04]  /*1460*/  @P2 VIADD R33, R33, 0x1 ;  /* 0x0000000121212836 */ /* 0x000fc80000000000 */
[----:B------:R-:W-:-:S05]  /*1470*/  @!P4 IMAD.MOV R33, RZ, RZ, -R33 ;  /* 0x000000ffff21c224 */ /* 0x000fca00078e0a21 */
[----:B------:R-:W-:Y:S02]  /*1480*/  SEL R33, R40, R33, !P0 ;  /* 0x0000002128217207 */ /* 0x000fe40004000000 */
[----:B------:R-:W-:-:S03]  /*1490*/  ISETP.NE.AND P0, PT, R17, RZ, PT ;  /* 0x000000ff1100720c */ /* 0x000fc60003f05270 */
[----:B------:R-:W-:-:S05]  /*14a0*/  IMAD R33, R38, UR5, R33 ;  /* 0x0000000526217c24 */ /* 0x000fca000f8e0221 */
[----:B------:R-:W-:-:S04]  /*14b0*/  IADD3 R8, R33, R8, RZ ;  /* 0x0000000821087210 */ /* 0x000fc80007ffe0ff */
[----:B------:R-:W-:Y:S01]  /*14c0*/  I2FP.F32.S32 R35, R8 ;  /* 0x0000000800237245 */ /* 0x000fe20000201400 */
[----:B------:R-:W-:Y:S06]  /*14d0*/  @!P0 BRA `(.L_x_16) ;  /* 0x0000001000c88947 */ /* 0x000fec0003800000 */
[----:B------:R-:W-:Y:S01]  /*14e0*/  LOP3.LUT R8, R19, UR8, RZ, 0xfc, !PT ;  /* 0x0000000813087c12 */ /* 0x000fe2000f8efcff */
[----:B------:R-:W-:Y:S03]  /*14f0*/  BSSY B4, `(.L_x_17) ;  /* 0x000001f000047945 */ /* 0x000fe60003800000 */
[----:B------:R-:W-:-:S13]  /*1500*/  ISETP.NE.U32.AND P0, PT, R8, RZ, PT ;  /* 0x000000ff0800720c */ /* 0x000fda0003f05070 */
[----:B------:R-:W-:Y:S05]  /*1510*/  @!P0 BRA `(.L_x_18) ;  /* 0x0000000000248947 */ /* 0x000fea0003800000 */
[----:B------:R-:W-:Y:S01]  /*1520*/  ULDC UR5, c[0x0][0x22c] ;  /* 0x00008b0000057ab9 */ /* 0x000fe20000000800 */
[----:B------:R-:W-:Y:S01]  /*1530*/  IMAD.MOV.U32 R48, RZ, RZ, R26 ;  /* 0x000000ffff307224 */ /* 0x000fe200078e001a */
[----:B------:R-:W-:Y:S01]  /*1540*/  MOV R42, R19 ;  /* 0x00000013002a7202 */ /* 0x000fe20000000f00 */
[----:B------:R-:W-:Y:S01]  /*1550*/  IMAD.U32 R39, RZ, RZ, UR8 ;  /* 0x00000008ff277e24 */ /* 0x000fe2000f8e00ff */
[----:B------:R-:W-:Y:S01]  /*1560*/  MOV R8, 0x1590 ;  /* 0x0000159000087802 */ /* 0x000fe20000000f00 */
[----:B------:R-:W-:-:S07]  /*1570*/  IMAD.U32 R40, RZ, RZ, UR5 ;  /* 0x00000005ff287e24 */ /* 0x000fce000f8e00ff */
[----:B------:R-:W-:Y:S05]  /*1580*/  CALL.REL.NOINC `($__internal_0_$__cuda_sm20_div_s64) ;  /* 0x0000002c009c7944 */ /* 0x000fea0003c00000 */
[----:B------:R-:W-:Y:S01]  /*1590*/  MOV R36, R41 ;  /* 0x0000002900247202 */ /* 0x000fe20000000f00 */
[----:B------:R-:W-:Y:S06]  /*15a0*/  BRA `(.L_x_19) ;  /* 0x00000000004c7947 */ /* 0x000fec0003800000 */
.L_x_18:
[----:B------:R-:W-:Y:S02]  /*15b0*/  ULDC UR5, c[0x0][0x22c] ;  /* 0x00008b0000057ab9 */ /* 0x000fe40000000800 */
[----:B------:R-:W0:Y:S01]  /*15c0*/  I2F.U32.RP R8, UR5 ;  /* 0x0000000500087d06 */ /* 0x000e220008209000 */
[----:B------:R-:W-:-:S07]  /*15d0*/  ISETP.NE.U32.AND P3, PT, RZ, UR5, PT ;  /* 0x00000005ff007c0c */ /* 0x000fce000bf65070 */
[----:B0-----:R-:W0:Y:S02]  /*15e0*/  MUFU.RCP R8, R8 ;  /* 0x0000000800087308 */ /* 0x001e240000001000 */
[----:B0-----:R-:W-:-:S06]  /*15f0*/  VIADD R32, R8, 0xffffffe ;  /* 0x0ffffffe08207836 */ /* 0x001fcc0000000000 */
[----:B------:R0:W1:Y:S02]  /*1600*/  F2I.FTZ.U32.TRUNC.NTZ R33, R32 ;  /* 0x0000002000217305 */ /* 0x000064000021f000 */
[----:B0-----:R-:W-:Y:S01]  /*1610*/  HFMA2.MMA R32, -RZ, RZ, 0, 0 ;  /* 0x00000000ff207435 */ /* 0x001fe200000001ff */
[----:B-1----:R-:W-:-:S04]  /*1620*/  IMAD.MOV R37, RZ, RZ, -R33 ;  /* 0x000000ffff257224 */ /* 0x002fc800078e0a21 */
[----:B------:R-:W-:-:S05]  /*1630*/  IMAD R37, R37, UR5, RZ ;  /* 0x0000000525257c24 */ /* 0x000fca000f8e02ff */
[----:B------:R-:W-:-:S06]  /*1640*/  IMAD.HI.U32 R33, R33, R37, R32 ;  /* 0x0000002521217227 */ /* 0x000fcc00078e0020 */
[----:B------:R-:W-:-:S04]  /*1650*/  IMAD.HI.U32 R36, R33, R26, RZ ;  /* 0x0000001a21247227 */ /* 0x000fc800078e00ff */
[----:B------:R-:W-:-:S04]  /*1660*/  IMAD.MOV R33, RZ, RZ, -R36 ;  /* 0x000000ffff217224 */ /* 0x000fc800078e0a24 */
[----:B------:R-:W-:-:S05]  /*1670*/  IMAD R30, R33, UR5, R26 ;  /* 0x00000005211e7c24 */ /* 0x000fca000f8e021a */
[----:B------:R-:W-:-:S13]  /*1680*/  ISETP.GE.U32.AND P0, PT, R30, UR5, PT ;  /* 0x000000051e007c0c */ /* 0x000fda000bf06070 */
[----:B------:R-:W-:Y:S01]  /*1690*/  @P0 VIADD R30, R30, -UR5 ;  /* 0x800000051e1e0c36 */ /* 0x000fe20008000000 */
[----:B------:R-:W-:-:S04]  /*16a0*/  @P0 IADD3 R36, R36, 0x1, RZ ;  /* 0x0000000124240810 */ /* 0x000fc80007ffe0ff */
[----:B------:R-:W-:-:S13]  /*16b0*/  ISETP.GE.U32.AND P2, PT, R30, UR5, PT ;  /* 0x000000051e007c0c */ /* 0x000fda000bf46070 */
[----:B------:R-:W-:Y:S01]  /*16c0*/  @P2 VIADD R36, R36, 0x1 ;  /* 0x0000000124242836 */ /* 0x000fe20000000000 */
[----:B------:R-:W-:-:S07]  /*16d0*/  @!P3 LOP3.LUT R36, RZ, UR5, RZ, 0x33, !PT ;  /* 0x00000005ff24bc12 */ /* 0x000fce000f8e33ff */
.L_x_19:
[----:B------:R-:W-:Y:S05]  /*16e0*/  BSYNC B4 ;  /* 0x0000000000047941 */ /* 0x000fea0003800000 */
.L_x_17:
[----:B------:R-:W0:Y:S01]  /*16f0*/  LDC R39, c[0x0][0x22c] ;  /* 0x00008b00ff277b82 */ /* 0x000e220000000800 */
[----:B------:R-:W-:Y:S01]  /*1700*/  ULDC.64 UR16, c[0x0][0x218] ;  /* 0x0000860000107ab9 */ /* 0x000fe20000000a00 */
[----:B------:R-:W-:Y:S01]  /*1710*/  IABS R42, R12 ;  /* 0x0000000c002a7213 */ /* 0x000fe20000000000 */
[----:B------:R-:W-:Y:S01]  /*1720*/  ULDC UR5, c[0x0][0x224] ;  /* 0x0000890000057ab9 */ /* 0x000fe20000000800 */
[----:B0-----:R-:W-:-:S05]  /*1730*/  IMAD R8, R31, R39, R12 ;  /* 0x000000271f087224 */ /* 0x001fca00078e020c */
[----:B------:R-:W-:-:S04]  /*1740*/  IADD3 R30, P0, R8, UR4, RZ ;  /* 0x00000004081e7c10 */ /* 0x000fc8000ff1e0ff */
[----:B------:R-:W-:Y:S02]  /*1750*/  LEA.HI.X.SX32 R33, R8, UR14, 0x1, P0 ;  /* 0x0000000e08217c11 */ /* 0x000fe400080f0eff */
[C---:B------:R-:W-:Y:S01]  /*1760*/  LEA R50, P0, R30.reuse, UR16, 0x1 ;  /* 0x000000101e327c11 */ /* 0x040fe2000f8008ff */
[----:B------:R-:W2:Y:S03]  /*1770*/  LDG.E.U16 R8, desc[UR12][R28.64] ;  /* 0x0000000c1c087981 */ /* 0x000ea6000c1e1500 */
[----:B------:R-:W-:-:S05]  /*1780*/  LEA.HI.X R51, R30, UR17, R33, 0x1, P0 ;  /* 0x000000111e337c11 */ /* 0x000fca00080f0c21 */
[----:B------:R-:W3:Y:S01]  /*1790*/  LDG.E.U16 R30, desc[UR12][R50.64] ;  /* 0x0000000c321e7981 */ /* 0x000ee2000c1e1500 */
[----:B------:R-:W-:-:S04]  /*17a0*/  IABS R37, R39 ;  /* 0x0000002700257213 */ /* 0x000fc80000000000 */
[----:B------:R-:W0:Y:S08]  /*17b0*/  I2F.RP R38, R37 ;  /* 0x0000002500267306 */ /* 0x000e300000209400 */
[----:B0-----:R-:W0:Y:S02]  /*17c0*/  MUFU.RCP R38, R38 ;  /* 0x0000002600267308 */ /* 0x001e240000001000 */
[----:B0-----:R-:W-:-:S06]  /*17d0*/  VIADD R32, R38, 0xffffffe ;  /* 0x0ffffffe26207836 */ /* 0x001fcc0000000000 */
[----:B------:R0:W1:Y:S02]  /*17e0*/  F2I.FTZ.U32.TRUNC.NTZ R33, R32 ;  /* 0x0000002000217305 */ /* 0x000064000021f000 */
[----:B0-----:R-:W-:Y:S01]  /*17f0*/  IMAD.MOV.U32 R32, RZ, RZ, RZ ;  /* 0x000000ffff207224 */ /* 0x001fe200078e00ff */
[----:B-1----:R-:W-:-:S05]  /*1800*/  IADD3 R40, RZ, -R33, RZ ;  /* 0x80000021ff287210 */ /* 0x002fca0007ffe0ff */
[----:B------:R-:W-:-:S04]  /*1810*/  IMAD R41, R40, R37, RZ ;  /* 0x0000002528297224 */ /* 0x000fc800078e02ff */
[----:B------:R-:W-:-:S06]  /*1820*/  IMAD.HI.U32 R33, R33, R41, R32 ;  /* 0x0000002921217227 */ /* 0x000fcc00078e0020 */
[----:B------:R-:W-:-:S04]  /*1830*/  IMAD.HI.U32 R40, R33, R42, RZ ;  /* 0x0000002a21287227 */ /* 0x000fc800078e00ff */
[----:B------:R-:W-:-:S04]  /*1840*/  IMAD.MOV R38, RZ, RZ, -R40 ;  /* 0x000000ffff267224 */ /* 0x000fc800078e0a28 */
[----:B------:R-:W-:-:S05]  /*1850*/  IMAD R38, R37, R38, R42 ;  /* 0x0000002625267224 */ /* 0x000fca00078e022a */
[----:B------:R-:W-:Y:S02]  /*1860*/  ISETP.GT.U32.AND P2, PT, R37, R38, PT ;  /* 0x000000262500720c */ /* 0x000fe40003f44070 */
[----:B------:R-:W-:-:S11]  /*1870*/  LOP3.LUT R32, R12, R39, RZ, 0x3c, !PT ;  /* 0x000000270c207212 */ /* 0x000fd600078e3cff */
[----:B------:R-:W-:-:S04]  /*1880*/  @!P2 IADD3 R38, R38, -R37, RZ ;  /* 0x800000252626a210 */ /* 0x000fc80007ffe0ff */
[----:B------:R-:W-:Y:S02]  /*1890*/  ISETP.GE.U32.AND P0, PT, R38, R37, PT ;  /* 0x000000252600720c */ /* 0x000fe40003f06070 */
[----:B------:R-:W-:Y:S01]  /*18a0*/  ISETP.GE.AND P3, PT, R32, RZ, PT ;  /* 0x000000ff2000720c */ /* 0x000fe20003f66270 */
[----:B------:R-:W-:Y:S01]  /*18b0*/  @!P2 VIADD R40, R40, 0x1 ;  /* 0x000000012828a836 */ /* 0x000fe20000000000 */
[----:B------:R-:W-:-:S09]  /*18c0*/  LOP3.LUT R38, RZ, R39, RZ, 0x33, !PT ;  /* 0x00000027ff267212 */ /* 0x000fd200078e33ff */
[----:B------:R-:W-:Y:S01]  /*18d0*/  @P0 VIADD R40, R40, 0x1 ;  /* 0x0000000128280836 */ /* 0x000fe20000000000 */
[----:B------:R-:W-:-:S04]  /*18e0*/  ISETP.NE.AND P0, PT, R39, RZ, PT ;  /* 0x000000ff2700720c */ /* 0x000fc80003f05270 */
[----:B------:R-:W-:-:S04]  /*18f0*/  @!P3 IADD3 R40, -R40, RZ, RZ ;  /* 0x000000ff2828b210 */ /* 0x000fc80007ffe1ff */
[----:B------:R-:W-:-:S05]  /*1900*/  SEL R42, R38, R40, !P0 ;  /* 0x00000028262a7207 */ /* 0x000fca0004000000 */
[----:B------:R-:W-:-:S04]  /*1910*/  IMAD.MOV R32, RZ, RZ, -R42 ;  /* 0x000000ffff207224 */ /* 0x000fc800078e0a2a */
[----:B------:R-:W-:-:S04]  /*1920*/  IMAD R32, R39, R32, R12 ;  /* 0x0000002027207224 */ /* 0x000fc800078e020c */
[----:B------:R-:W-:-:S05]  /*1930*/  IMAD R32, R32, UR5, RZ ;  /* 0x0000000520207c24 */ /* 0x000fca000f8e02ff */
[----:B------:R-:W-:-:S05]  /*1940*/  IABS R40, R32 ;  /* 0x0000002000287213 */ /* 0x000fca0000000000 */
        /* <DEDUP_REMOVED lines=9> */
[----:B------:R-:W0:Y:S09]  /*19e0*/  F2F.BF16.F32 R32, R35 ;  /* 0x0000002300207304 */ /* 0x000e320000202000 */
[----:B------:R-:W-:-:S05]  /*19f0*/  @P2 VIADD R33, R33, 0x1 ;  /* 0x0000000121212836 */ /* 0x000fca0000000000 */
[----:B------:R-:W-:-:S04]  /*1a00*/  @!P4 IADD3 R33, -R33, RZ, RZ ;  /* 0x000000ff2121c210 */ /* 0x000fc80007ffe1ff */
[----:B------:R-:W-:Y:S02]  /*1a10*/  SEL R33, R38, R33, !P0 ;  /* 0x0000002126217207 */ /* 0x000fe40004000000 */
[----:B------:R-:W-:-:S03]  /*1a20*/  LOP3.LUT R36, RZ, R36, RZ, 0x33, !PT ;  /* 0x00000024ff247212 */ /* 0x000fc600078e33ff */
[----:B------:R-:W-:Y:S02]  /*1a30*/  IMAD R33, R42, UR5, R33 ;  /* 0x000000052a217c24 */ /* 0x000fe4000f8e0221 */
[----:B0-----:R-:W-:Y:S02]  /*1a40*/  IMAD.U32 R32, R32, 0x10000, RZ ;  /* 0x0001000020207824 */ /* 0x001fe400078e00ff */
[----:B------:R-:W-:Y:S02]  /*1a50*/  IMAD.IADD R33, R36, 0x1, R33 ;  /* 0x0000000124217824 */ /* 0x000fe400078e0221 */
[----:B------:R-:W-:Y:S03]  /*1a60*/  MUFU.RCP R37, R32 ;  /* 0x0000002000257308 */ /* 0x000fe60000001000 */
[----:B------:R-:W-:-:S06]  /*1a70*/  I2FP.F32.S32 R33, R33 ;  /* 0x0000002100217245 */ /* 0x000fcc0000201400 */
[----:B------:R-:W0:Y:S02]  /*1a80*/  F2F.BF16.F32 R33, R33 ;  /* 0x0000002100217304 */ /* 0x000e240000202000 */
[----:B0-----:R-:W-:-:S06]  /*1a90*/  IMAD.U32 R40, R33, 0x10000, RZ ;  /* 0x0001000021287824 */ /* 0x001fcc00078e00ff */
[----:B------:R-:W-:Y:S01]  /*1aa0*/  MUFU.RCP R41, R40 ;  /* 0x0000002800297308 */ /* 0x000fe20000001000 */
[----:B---3--:R-:W-:-:S05]  /*1ab0*/  SHF.L.U32 R30, R30, 0x10, RZ ;  /* 0x000000101e1e7819 */ /* 0x008fca00000006ff */
[----:B------:R-:W-:-:S06]  /*1ac0*/  FMUL.FTZ R30, R30, R37 ;  /* 0x000000251e1e7220 */ /* 0x000fcc0000410000 */
[----:B------:R-:W0:Y:S02]  /*1ad0*/  F2F.BF16.F32 R30, R30 ;  /* 0x0000001e001e7304 */ /* 0x000e240000202000 */
[----:B0-----:R-:W-:-:S04]  /*1ae0*/  IMAD.U32 R36, R30, 0x10000, RZ ;  /* 0x000100001e247824 */ /* 0x001fc800078e00ff */
[----:B------:R-:W-:-:S06]  /*1af0*/  FMUL.FTZ R41, R36, R41 ;  /* 0x0000002924297220 */ /* 0x000fcc0000410000 */
[----:B------:R-:W0:Y:S01]  /*1b00*/  F2F.BF16.F32 R41, R41 ;  /* 0x0000002900297304 */ /* 0x000e220000202000 */
[----:B--2---:R-:W-:Y:S01]  /*1b10*/  SHF.L.U32 R8, R8, 0x10, RZ ;  /* 0x0000001008087819 */ /* 0x004fe200000006ff */
[----:B0-----:R-:W-:-:S04]  /*1b20*/  IMAD.U32 R37, R41, 0x10000, RZ ;  /* 0x0001000029257824 */ /* 0x001fc800078e00ff */
[----:B------:R-:W-:-:S06]  /*1b30*/  FADD.FTZ R37, R8, R37 ;  /* 0x0000002508257221 */ /* 0x000fcc0000010000 */
[----:B------:R-:W0:Y:S01]  /*1b40*/  F2F.BF16.F32 R37, R37 ;  /* 0x0000002500257304 */ /* 0x000e220000202000 */
[----:B------:R-:W-:Y:S01]  /*1b50*/  ISETP.NE.AND P0, PT, R17, 0x1, PT ;  /* 0x000000011100780c */ /* 0x000fe20003f05270 */
[----:B0-----:R0:W-:Y:S01]  /*1b60*/  STG.E.U16 desc[UR12][R28.64], R37 ;  /* 0x000000251c007986 */ /* 0x0011e2000c10150c */
[----:B------:R-:W-:-:S11]  /*1b70*/  IMAD.MOV.U32 R36, RZ, RZ, R16 ;  /* 0x000000ffff247224 */ /* 0x000fd600078e0010 */
[----:B------:R-:W-:Y:S05]  /*1b80*/  @!P0 BRA `(.L_x_16) ;  /* 0x0000000c001c8947 */ /* 0x000fea0003800000 */
[----:B------:R-:W-:Y:S01]  /*1b90*/  LOP3.LUT R8, R21, UR8, RZ, 0xfc, !PT ;  /* 0x0000000815087c12 */ /* 0x000fe2000f8efcff */
[----:B------:R-:W-:Y:S03]  /*1ba0*/  BSSY B4, `(.L_x_20) ;  /* 0x000001e000047945 */ /* 0x000fe60003800000 */
[----:B------:R-:W-:-:S13]  /*1bb0*/  ISETP.NE.U32.AND P0, PT, R8, RZ, PT ;  /* 0x000000ff0800720c */ /* 0x000fda0003f05070 */
[----:B------:R-:W-:Y:S05]  /*1bc0*/  @!P0 BRA `(.L_x_21) ;  /* 0x0000000000248947 */ /* 0x000fea0003800000 */
[----:B------:R-:W-:Y:S01]  /*1bd0*/  ULDC UR5, c[0x0][0x22c] ;  /* 0x00008b0000057ab9 */ /* 0x000fe20000000800 */
[----:B------:R-:W-:Y:S01]  /*1be0*/  MOV R48, R24 ;  /* 0x0000001800307202 */ /* 0x000fe20000000f00 */
[----:B------:R-:W-:Y:S01]  /*1bf0*/  IMAD.MOV.U32 R42, RZ, RZ, R21 ;  /* 0x000000ffff2a7224 */ /* 0x000fe200078e0015 */
[----:B------:R-:W-:Y:S01]  /*1c00*/  MOV R40, UR5 ;  /* 0x0000000500287c02 */ /* 0x000fe20008000f00 */
[----:B------:R-:W-:Y:S01]  /*1c10*/  IMAD.U32 R39, RZ, RZ, UR8 ;  /* 0x00000008ff277e24 */ /* 0x000fe2000f8e00ff */
[----:B------:R-:W-:-:S07]  /*1c20*/  MOV R8, 0x1c40 ;  /* 0x00001c4000087802 */ /* 0x000fce0000000f00 */
[----:B0-----:R-:W-:Y:S05]  /*1c30*/  CALL.REL.NOINC `($__internal_0_$__cuda_sm20_div_s64) ;  /* 0x0000002400f07944 */ /* 0x001fea0003c00000 */
[----:B------:R-:W-:Y:S01]  /*1c40*/  IMAD.MOV.U32 R38, RZ, RZ, R41 ;  /* 0x000000ffff267224 */ /* 0x000fe200078e0029 */
[----:B------:R-:W-:Y:S06]  /*1c50*/  BRA `(.L_x_22) ;  /* 0x0000000000487947 */ /* 0x000fec0003800000 */
.L_x_21:
[----:B------:R-:W1:Y:S08]  /*1c60*/  I2F.U32.RP R30, R39 ;  /* 0x00000027001e7306 */ /* 0x000e700000209000 */
[----:B-1----:R-:W1:Y:S02]  /*1c70*/  MUFU.RCP R30, R30 ;  /* 0x0000001e001e7308 */ /* 0x002e640000001000 */
[----:B-1----:R-:W-:-:S06]  /*1c80*/  VIADD R32, R30, 0xffffffe ;  /* 0x0ffffffe1e207836 */ /* 0x002fcc0000000000 */
[----:B------:R1:W2:Y:S02]  /*1c90*/  F2I.FTZ.U32.TRUNC.NTZ R33, R32 ;  /* 0x0000002000217305 */ /* 0x0002a4000021f000 */
[----:B-1----:R-:W-:Y:S01]  /*1ca0*/  IMAD.MOV.U32 R32, RZ, RZ, RZ ;  /* 0x000000ffff207224 */ /* 0x002fe200078e00ff */
[----:B--2---:R-:W-:-:S05]  /*1cb0*/  IADD3 R8, RZ, -R33, RZ ;  /* 0x80000021ff087210 */ /* 0x004fca0007ffe0ff */
[----:B------:R-:W-:-:S04]  /*1cc0*/  IMAD R41, R8, R39, RZ ;  /* 0x0000002708297224 */ /* 0x000fc800078e02ff */
[----:B------:R-:W-:-:S06]  /*1cd0*/  IMAD.HI.U32 R33, R33, R41, R32 ;  /* 0x0000002921217227 */ /* 0x000fcc00078e0020 */
[----:B------:R-:W-:-:S04]  /*1ce0*/  IMAD.HI.U32 R33, R33, R24, RZ ;  /* 0x0000001821217227 */ /* 0x000fc800078e00ff */
[----:B------:R-:W-:-:S04]  /*1cf0*/  IMAD.MOV R8, RZ, RZ, -R33 ;  /* 0x000000ffff087224 */ /* 0x000fc800078e0a21 */
[----:B------:R-:W-:-:S05]  /*1d00*/  IMAD R8, R39, R8, R24 ;  /* 0x0000000827087224 */ /* 0x000fca00078e0218 */
[----:B------:R-:W-:-:S13]  /*1d10*/  ISETP.GE.U32.AND P0, PT, R8, R39, PT ;  /* 0x000000270800720c */ /* 0x000fda0003f06070 */
[-C--:B------:R-:W-:Y:S01]  /*1d20*/  @P0 IADD3 R8, R8, -R39.reuse, RZ ;  /* 0x8000002708080210 */ /* 0x080fe20007ffe0ff */
[----:B------:R-:W-:Y:S01]  /*1d30*/  @P0 VIADD R33, R33, 0x1 ;  /* 0x0000000121210836 */ /* 0x000fe20000000000 */
[----:B------:R-:W-:Y:S02]  /*1d40*/  ISETP.NE.U32.AND P0, PT, R39, RZ, PT ;  /* 0x000000ff2700720c */ /* 0x000fe40003f05070 */
[----:B------:R-:W-:-:S13]  /*1d50*/  ISETP.GE.U32.AND P2, PT, R8, R39, PT ;  /* 0x000000270800720c */ /* 0x000fda0003f46070 */
[----:B------:R-:W-:-:S05]  /*1d60*/  @P2 VIADD R33, R33, 0x1 ;  /* 0x0000000121212836 */ /* 0x000fca0000000000 */
[----:B------:R-:W-:-:S07]  /*1d70*/  SEL R38, R38, R33, !P0 ;  /* 0x0000002126267207 */ /* 0x000fce0004000000 */
.L_x_22:
[----:B------:R-:W-:Y:S05]  /*1d80*/  BSYNC B4 ;  /* 0x0000000000047941 */ /* 0x000fea0003800000 */
.L_x_20:
[----:B------:R-:W2:Y:S01]  /*1d90*/  LDG.E.U16 R30, desc[UR12][R50.64+0x2] ;  /* 0x0000020c321e7981 */ /* 0x000ea2000c1e1500 */
[----:B------:R-:W1:Y:S01]  /*1da0*/  LDC R39, c[0x0][0x22c] ;  /* 0x00008b00ff277b82 */ /* 0x000e620000000800 */
[----:B------:R-:W-:Y:S01]  /*1db0*/  IMAD.MOV.U32 R32, RZ, RZ, RZ ;  /* 0x000000ffff207224 */ /* 0x000fe200078e00ff */
[----:B------:R-:W-:Y:S01]  /*1dc0*/  IABS R8, R16 ;  /* 0x0000001000087213 */ /* 0x000fe20000000000 */
[----:B------:R-:W-:Y:S01]  /*1dd0*/  ULDC UR5, c[0x0][0x224] ;  /* 0x0000890000057ab9 */ /* 0x000fe20000000800 */
[----:B------:R-:W-:Y:S02]  /*1de0*/  LOP3.LUT R38, RZ, R38, RZ, 0x33, !PT ;  /* 0x00000026ff267212 */ /* 0x000fe400078e33ff */
[----:B0-----:R-:W-:Y:S02]  /*1df0*/  SHF.L.U32 R37, R37, 0x10, RZ ;  /* 0x0000001025257819 */ /* 0x001fe400000006ff */
[----:B-1----:R-:W-:Y:S02]  /*1e00*/  IABS R36, R39 ;  /* 0x0000002700247213 */ /* 0x002fe40000000000 */
[----:B------:R-:W-:-:S02]  /*1e10*/  ISETP.NE.AND P4, PT, R39, RZ, PT ;  /* 0x000000ff2700720c */ /* 0x000fc40003f85270 */
[----:B------:R-:W0:Y:S08]  /*1e20*/  I2F.RP R40, R36 ;  /* 0x0000002400287306 */ /* 0x000e300000209400 */
[----:B0-----:R-:W0:Y:S02]  /*1e30*/  MUFU.RCP R40, R40 ;  /* 0x0000002800287308 */ /* 0x001e240000001000 */
[----:B0-----:R-:W-:-:S06]  /*1e40*/  IADD3 R41, R40, 0xffffffe, RZ ;  /* 0x0ffffffe28297810 */ /* 0x001fcc0007ffe0ff */
[----:B------:R-:W0:Y:S02]  /*1e50*/  F2I.FTZ.U32.TRUNC.NTZ R33, R41 ;  /* 0x0000002900217305 */ /* 0x000e24000021f000 */
[----:B0-----:R-:W-:-:S04]  /*1e60*/  IMAD.MOV R43, RZ, RZ, -R33 ;  /* 0x000000ffff2b7224 */ /* 0x001fc800078e0a21 */
[----:B------:R-:W-:-:S04]  /*1e70*/  IMAD R43, R43, R36, RZ ;  /* 0x000000242b2b7224 */ /* 0x000fc800078e02ff */
[----:B------:R-:W-:Y:S01]  /*1e80*/  IMAD.HI.U32 R42, R33, R43, R32 ;  /* 0x0000002b212a7227 */ /* 0x000fe200078e0020 */
[----:B------:R-:W-:-:S05]  /*1e90*/  MOV R33, R8 ;  /* 0x0000000800217202 */ /* 0x000fca0000000f00 */
[----:B------:R-:W-:-:S04]  /*1ea0*/  IMAD.HI.U32 R8, R42, R33, RZ ;  /* 0x000000212a087227 */ /* 0x000fc800078e00ff */
[----:B------:R-:W-:-:S04]  /*1eb0*/  IMAD.MOV R32, RZ, RZ, -R8 ;  /* 0x000000ffff207224 */ /* 0x000fc800078e0a08 */
[----:B------:R-:W-:Y:S01]  /*1ec0*/  IMAD R33, R36, R32, R33 ;  /* 0x0000002024217224 */ /* 0x000fe200078e0221 */
[----:B------:R-:W-:-:S04]  /*1ed0*/  LOP3.LUT R32, R16, R39, RZ, 0x3c, !PT ;  /* 0x0000002710207212 */ /* 0x000fc800078e3cff */
[----:B------:R-:W-:Y:S02]  /*1ee0*/  ISETP.GT.U32.AND P2, PT, R36, R33, PT ;  /* 0x000000212400720c */ /* 0x000fe40003f44070 */
[----:B------:R-:W-:-:S11]  /*1ef0*/  ISETP.GE.AND P3, PT, R32, RZ, PT ;  /* 0x000000ff2000720c */ /* 0x000fd60003f66270 */
[----:B------:R-:W-:Y:S01]  /*1f00*/  @!P2 IMAD.IADD R33, R33, 0x1, -R36 ;  /* 0x000000012121a824 */ /* 0x000fe200078e0a24 */
[----:B------:R-:W-:-:S04]  /*1f10*/  @!P2 IADD3 R8, R8, 0x1, RZ ;  /* 0x000000010808a810 */ /* 0x000fc80007ffe0ff */
[----:B------:R-:W-:-:S13]  /*1f20*/  ISETP.GE.U32.AND P0, PT, R33, R36, PT ;  /* 0x000000242100720c */ /* 0x000fda0003f06070 */
[----:B------:R-:W-:-:S04]  /*1f30*/  @P0 VIADD R8, R8, 0x1 ;  /* 0x0000000108080836 */ /* 0x000fc80000000000 */
[----:B------:R-:W-:Y:S01]  /*1f40*/  IMAD.MOV.U32 R33, RZ, RZ, R8 ;  /* 0x000000ffff217224 */ /* 0x000fe200078e0008 */
[----:B------:R-:W-:-:S04]  /*1f50*/  LOP3.LUT R8, RZ, R39, RZ, 0x33, !PT ;  /* 0x00000027ff087212 */ /* 0x000fc800078e33ff */
[----:B------:R-:W-:-:S04]  /*1f60*/  @!P3 IADD3 R33, -R33, RZ, RZ ;  /* 0x000000ff2121b210 */ /* 0x000fc80007ffe1ff */
[----:B------:R-:W-:-:S05]  /*1f70*/  SEL R32, R8, R33, !P4 ;  /* 0x0000002108207207 */ /* 0x000fca0006000000 */
[----:B------:R-:W-:-:S04]  /*1f80*/  IMAD.MOV R33, RZ, RZ, -R32 ;  /* 0x000000ffff217224 */ /* 0x000fc800078e0a20 */
        /* <DEDUP_REMOVED lines=9> */
[----:B------:R-:W-:Y:S01]  /*2020*/  @!P2 IADD3 R41, R41, -R36, RZ ;  /* 0x800000242929a210 */ /* 0x000fe20007ffe0ff */
[----:B------:R-:W-:-:S03]  /*2030*/  @!P2 VIADD R33, R33, 0x1 ;  /* 0x000000012121a836 */ /* 0x000fc60000000000 */
[----:B------:R-:W-:Y:S02]  /*2040*/  ISETP.GE.U32.AND P0, PT, R41, R36, PT ;  /* 0x000000242900720c */ /* 0x000fe40003f06070 */
[----:B------:R-:W0:Y:S11]  /*2050*/  F2F.BF16.F32 R36, R35 ;  /* 0x0000002300247304 */ /* 0x000e360000202000 */
[----:B------:R-:W-:Y:S01]  /*2060*/  @P0 VIADD R33, R33, 0x1 ;  /* 0x0000000121210836 */ /* 0x000fe20000000000 */
[----:B------:R-:W-:Y:S01]  /*2070*/  ISETP.NE.AND P0, PT, R17, 0x2, PT ;  /* 0x000000021100780c */ /* 0x000fe20003f05270 */
[----:B0-----:R-:W-:-:S03]  /*2080*/  IMAD.U32 R36, R36, 0x10000, RZ ;  /* 0x0001000024247824 */ /* 0x001fc600078e00ff */
[----:B------:R-:W-:Y:S01]  /*2090*/  @!P3 IADD3 R33, -R33, RZ, RZ ;  /* 0x000000ff2121b210 */ /* 0x000fe20007ffe1ff */
[----:B------:R-:W-:Y:S03]  /*20a0*/  MUFU.RCP R41, R36 ;  /* 0x0000002400297308 */ /* 0x000fe60000001000 */
[----:B------:R-:W-:-:S05]  /*20b0*/  SEL R33, R8, R33, !P4 ;  /* 0x0000002108217207 */ /* 0x000fca0006000000 */
[----:B------:R-:W-:-:S04]  /*20c0*/  IMAD R33, R32, UR5, R33 ;  /* 0x0000000520217c24 */ /* 0x000fc8000f8e0221 */
[----:B------:R-:W-:-:S05]  /*20d0*/  IMAD.IADD R33, R38, 0x1, R33 ;  /* 0x0000000126217824 */ /* 0x000fca00078e0221 */
[----:B------:R-:W-:-:S06]  /*20e0*/  I2FP.F32.S32 R33, R33 ;  /* 0x0000002100217245 */ /* 0x000fcc0000201400 */
[----:B------:R-:W0:Y:S02]  /*20f0*/  F2F.BF16.F32 R33, R33 ;  /* 0x0000002100217304 */ /* 0x000e240000202000 */
[----:B0-----:R-:W-:Y:S01]  /*2100*/  IMAD.U32 R38, R33, 0x10000, RZ ;  /* 0x0001000021267824 */ /* 0x001fe200078e00ff */
[----:B--2---:R-:W-:-:S05]  /*2110*/  SHF.L.U32 R30, R30, 0x10, RZ ;  /* 0x000000101e1e7819 */ /* 0x004fca00000006ff */
[----:B------:R-:W-:Y:S02]  /*2120*/  FMUL.FTZ R30, R30, R41 ;  /* 0x000000291e1e7220 */ /* 0x000fe40000410000 */
[----:B------:R-:W-:Y:S08]  /*2130*/  MUFU.RCP R41, R38 ;  /* 0x0000002600297308 */ /* 0x000ff00000001000 */
[----:B------:R-:W0:Y:S02]  /*2140*/  F2F.BF16.F32 R30, R30 ;  /* 0x0000001e001e7304 */ /* 0x000e240000202000 */
[----:B0-----:R-:W-:-:S04]  /*2150*/  IMAD.U32 R32, R30, 0x10000, RZ ;  /* 0x000100001e207824 */ /* 0x001fc800078e00ff */
[----:B------:R-:W-:-:S06]  /*2160*/  FMUL.FTZ R32, R32, R41 ;  /* 0x0000002920207220 */ /* 0x000fcc0000410000 */
[----:B------:R-:W0:Y:S02]  /*2170*/  F2F.BF16.F32 R32, R32 ;  /* 0x0000002000207304 */ /* 0x000e240000202000 */
[----:B0-----:R-:W-:-:S04]  /*2180*/  IMAD.U32 R36, R32, 0x10000, RZ ;  /* 0x0001000020247824 */ /* 0x001fc800078e00ff */
[----:B------:R-:W-:Y:S01]  /*2190*/  FADD.FTZ R37, R37, R36 ;  /* 0x0000002425257221 */ /* 0x000fe20000010000 */
[----:B------:R-:W-:-:S05]  /*21a0*/  IMAD.MOV.U32 R36, RZ, RZ, R18 ;  /* 0x000000ffff247224 */ /* 0x000fca00078e0012 */
[----:B------:R-:W0:Y:S02]  /*21b0*/  F2F.BF16.F32 R37, R37 ;  /* 0x0000002500257304 */ /* 0x000e240000202000 */
[----:B0-----:R1:W-:Y:S01]  /*21c0*/  STG.E.U16 desc[UR12][R28.64], R37 ;  /* 0x000000251c007986 */ /* 0x0013e2000c10150c */
        /* <DEDUP_REMOVED lines=11> */
[----:B-1----:R-:W-:Y:S05]  /*2280*/  CALL.REL.NOINC `($__internal_0_$__cuda_sm20_div_s64) ;  /* 0x00000020005c7944 */ /* 0x002fea0003c00000 */
[----:B------:R-:W-:Y:S01]  /*2290*/  IMAD.MOV.U32 R8, RZ, RZ, R41 ;  /* 0x000000ffff087224 */ /* 0x000fe200078e0029 */
[----:B------:R-:W-:Y:S06]  /*22a0*/  BRA `(.L_x_25) ;  /* 0x0000000000487947 */ /* 0x000fec0003800000 */
.L_x_24:
[----:B------:R-:W0:Y:S08]  /*22b0*/  I2F.U32.RP R36, R39 ;  /* 0x0000002700247306 */ /* 0x000e300000209000 */
[----:B0-----:R-:W0:Y:S02]  /*22c0*/  MUFU.RCP R36, R36 ;  /* 0x0000002400247308 */ /* 0x001e240000001000 */
[----:B0-----:R-:W-:-:S06]  /*22d0*/  VIADD R32, R36, 0xffffffe ;  /* 0x0ffffffe24207836 */ /* 0x001fcc0000000000 */
[----:B------:R0:W2:Y:S02]  /*22e0*/  F2I.FTZ.U32.TRUNC.NTZ R33, R32 ;  /* 0x0000002000217305 */ /* 0x0000a4000021f000 */
[----:B0-----:R-:W-:Y:S01]  /*22f0*/  IMAD.MOV.U32 R32, RZ, RZ, RZ ;  /* 0x000000ffff207224 */ /* 0x001fe200078e00ff */
        /* <DEDUP_REMOVED lines=13> */
.L_x_25:
[----:B------:R-:W-:Y:S05]  /*23d0*/  BSYNC B4 ;  /* 0x0000000000047941 */ /* 0x000fea0003800000 */
.L_x_23:
[----:B------:R-:W2:Y:S01]  /*23e0*/  LDG.E.U16 R50, desc[UR12][R50.64+0x4] ;  /* 0x0000040c32327981 */ /* 0x000ea2000c1e1500 */
[----:B------:R-:W0:Y:S01]  /*23f0*/  LDC R39, c[0x0][0x22c] ;  /* 0x00008b00ff277b82 */ /* 0x000e220000000800 */
[----:B------:R-:W-:Y:S01]  /*2400*/  IMAD.MOV.U32 R32, RZ, RZ, RZ ;  /* 0x000000ffff207224 */ /* 0x000fe200078e00ff */
[----:B------:R-:W-:Y:S01]  /*2410*/  IABS R42, R18 ;  /* 0x00000012002a7213 */ /* 0x000fe20000000000 */
[----:B------:R-:W-:Y:S01]  /*2420*/  ULDC UR5, c[0x0][0x224] ;  /* 0x0000890000057ab9 */ /* 0x000fe20000000800 */
[----:B------:R-:W-:Y:S01]  /*2430*/  LOP3.LUT R8, RZ, R8, RZ, 0x33, !PT ;  /* 0x00000008ff087212 */ /* 0x000fe200078e33ff */
[----:B-1----:R-:W-:Y:S01]  /*2440*/  IMAD.U32 R37, R37, 0x10000, RZ ;  /* 0x0001000025257824 */ /* 0x002fe200078e00ff */
[----:B0-----:R-:W-:Y:S02]  /*2450*/  IABS R30, R39 ;  /* 0x00000027001e7213 */ /* 0x001fe40000000000 */
[----:B------:R-:W-:Y:S02]  /*2460*/  ISETP.NE.AND P4, PT, R39, RZ, PT ;  /* 0x000000ff2700720c */ /* 0x000fe40003f85270 */
[----:B------:R-:W0:Y:S08]  /*2470*/  I2F.RP R36, R30 ;  /* 0x0000001e00247306 */ /* 0x000e300000209400 */
[----:B0-----:R-:W0:Y:S02]  /*2480*/  MUFU.RCP R36, R36 ;  /* 0x0000002400247308 */ /* 0x001e240000001000 */
[----:B0-----:R-:W-:-:S06]  /*2490*/  IADD3 R38, R36, 0xffffffe, RZ ;  /* 0x0ffffffe24267810 */ /* 0x001fcc0007ffe0ff */
[----:B------:R-:W0:Y:S02]  /*24a0*/  F2I.FTZ.U32.TRUNC.NTZ R33, R38 ;  /* 0x0000002600217305 */ /* 0x000e24000021f000 */
[----:B0-----:R-:W-:-:S04]  /*24b0*/  IMAD.MOV R41, RZ, RZ, -R33 ;  /* 0x000000ffff297224 */ /* 0x001fc800078e0a21 */
[----:B------:R-:W-:-:S04]  /*24c0*/  IMAD R41, R41, R30, RZ ;  /* 0x0000001e29297224 */ /* 0x000fc800078e02ff */
[----:B------:R-:W-:Y:S01]  /*24d0*/  IMAD.HI.U32 R40, R33, R41, R32 ;  /* 0x0000002921287227 */ /* 0x000fe200078e0020 */
[----:B------:R-:W-:Y:S02]  /*24e0*/  MOV R33, R42 ;  /* 0x0000002a00217202 */ /* 0x000fe40000000f00 */
[----:B------:R-:W-:-:S03]  /*24f0*/  LOP3.LUT R42, RZ, R39, RZ, 0x33, !PT ;  /* 0x00000027ff2a7212 */ /* 0x000fc600078e33ff */
        /* <DEDUP_REMOVED lines=9> */
[----:B------:R-:W-:-:S06]  /*2590*/  @P0 VIADD R32, R32, 0x1 ;  /* 0x0000000120200836 */ /* 0x000fcc0000000000 */
        /* <DEDUP_REMOVED lines=15> */
[----:B------:R-:W-:Y:S02]  /*2690*/  ISETP.GE.U32.AND P0, PT, R41, R30, PT ;  /* 0x0000001e2900720c */ /* 0x000fe40003f06070 */
[----:B------:R-:W0:Y:S11]  /*26a0*/  F2F.BF16.F32 R30, R35 ;  /* 0x00000023001e7304 */ /* 0x000e360000202000 */
[----:B------:R-:W-:-:S04]  /*26b0*/  @P0 VIADD R33, R33, 0x1 ;  /* 0x0000000121210836 */ /* 0x000fc80000000000 */
[----:B------:R-:W-:Y:S01]  /*26c0*/  @!P3 IMAD.MOV R33, RZ, RZ, -R33 ;  /* 0x000000ffff21b224 */ /* 0x000fe200078e0a21 */
[----:B0-----:R-:W-:-:S04]  /*26d0*/  SHF.L.U32 R32, R30, 0x10, RZ ;  /* 0x000000101e207819 */ /* 0x001fc800000006ff */
[----:B------:R-:W-:Y:S01]  /*26e0*/  SEL R33, R42, R33, !P4 ;  /* 0x000000212a217207 */ /* 0x000fe20006000000 */
[----:B------:R-:W-:Y:S04]  /*26f0*/  MUFU.RCP R39, R32 ;  /* 0x0000002000277308 */ /* 0x000fe80000001000 */
[----:B------:R-:W-:-:S04]  /*2700*/  IMAD R33, R38, UR5, R33 ;  /* 0x0000000526217c24 */ /* 0x000fc8000f8e0221 */
[----:B------:R-:W-:-:S05]  /*2710*/  IMAD.IADD R33, R8, 0x1, R33 ;  /* 0x0000000108217824 */ /* 0x000fca00078e0221 */
[----:B------:R-:W-:-:S06]  /*2720*/  I2FP.F32.S32 R33, R33 ;  /* 0x0000002100217245 */ /* 0x000fcc0000201400 */
[----:B------:R-:W0:Y:S02]  /*2730*/  F2F.BF16.F32 R33, R33 ;  /* 0x0000002100217304 */ /* 0x000e240000202000 */
[----:B0-----:R-:W-:Y:S01]  /*2740*/  SHF.L.U32 R30, R33, 0x10, RZ ;  /* 0x00000010211e7819 */ /* 0x001fe200000006ff */
[----:B--2---:R-:W-:-:S04]  /*2750*/  IMAD.U32 R50, R50, 0x10000, RZ ;  /* 0x0001000032327824 */ /* 0x004fc800078e00ff */
[----:B------:R-:W-:Y:S02]  /*2760*/  FMUL.FTZ R50, R50, R39 ;  /* 0x0000002732327220 */ /* 0x000fe40000410000 */
[----:B------:R-:W-:Y:S08]  /*2770*/  MUFU.RCP R39, R30 ;  /* 0x0000001e00277308 */ /* 0x000ff00000001000 */
[----:B------:R-:W0:Y:S02]  /*2780*/  F2F.BF16.F32 R50, R50 ;  /* 0x0000003200327304 */ /* 0x000e240000202000 */
[----:B0-----:R-:W-:-:S04]  /*2790*/  IMAD.U32 R8, R50, 0x10000, RZ ;  /* 0x0001000032087824 */ /* 0x001fc800078e00ff */
[----:B------:R-:W-:-:S06]  /*27a0*/  FMUL.FTZ R8, R8, R39 ;  /* 0x0000002708087220 */ /* 0x000fcc0000410000 */
[----:B------:R-:W0:Y:S02]  /*27b0*/  F2F.BF16.F32 R8, R8 ;  /* 0x0000000800087304 */ /* 0x000e240000202000 */
[----:B0-----:R-:W-:-:S05]  /*27c0*/  SHF.L.U32 R32, R8, 0x10, RZ ;  /* 0x0000001008207819 */ /* 0x001fca00000006ff */
[----:B------:R-:W-:-:S05]  /*27d0*/  FADD.FTZ R32, R37, R32 ;  /* 0x0000002025207221 */ /* 0x000fca0000010000 */
[----:B------:R-:W-:-:S05]  /*27e0*/  F2FP.BF16.F32.PACK_AB R32, RZ, R32 ;  /* 0x00000020ff20723e */ /* 0x000fca00000010ff */
[----:B------:R2:W-:Y:S02]  /*27f0*/  STG.E.U16 desc[UR12][R28.64], R32 ;  /* 0x000000201c007986 */ /* 0x0005e4000c10150c */
.L_x_16:
[----:B------:R-:W-:Y:S05]  /*2800*/  BSYNC B3 ;  /* 0x0000000000037941 */ /* 0x000fea0003800000 */
.L_x_15:
[----:B------:R-:W-:-:S13]  /*2810*/  ISETP.GE.U32.AND P0, PT, R14, 0x3, PT ;  /* 0x000000030e00780c */ /* 0x000fda0003f06070 */
[----:B------:R-:W-:Y:S05]  /*2820*/  @!P0 BRA `(.L_x_14) ;  /* 0x0000001800c08947 */ /* 0x000fea0003800000 */
[----:B------:R-:W-:Y:S01]  /*2830*/  ULDC UR5, c[0x0][0x22c] ;  /* 0x00008b0000057ab9 */ /* 0x000fe20000000800 */
[----:B------:R-:W-:Y:S01]  /*2840*/  MOV R33, UR10 ;  /* 0x0000000a00217c02 */ /* 0x000fe20008000f00 */
[----:B--2---:R-:W-:Y:S02]  /*2850*/  IMAD.U32 R32, RZ, RZ, UR9 ;  /* 0x00000009ff207e24 */ /* 0x004fe4000f8e00ff */
[----:B------:R-:W-:Y:S02]  /*2860*/  IMAD R31, R31, UR5, R36 ;  /* 0x000000051f1f7c24 */ /* 0x000fe4000f8e0224 */
[----:B------:R-:W-:Y:S02]  /*2870*/  VIADD R38, R36, 0x1 ;  /* 0x0000000124267836 */ /* 0x000fe40000000000 */
[----:B------:R-:W-:-:S03]  /*2880*/  IMAD.WIDE R32, R31, 0x2, R32 ;  /* 0x000000021f207825 */ /* 0x000fc600078e0220 */
[----:B01----:R-:W-:Y:S01]  /*2890*/  SHF.R.S32.HI R37, RZ, 0x1f, R38 ;  /* 0x0000001fff257819 */ /* 0x003fe20000011426 */
[----:B------:R-:W-:Y:S01]  /*28a0*/  IMAD.MOV.U32 R30, RZ, RZ, R32 ;  /* 0x000000ffff1e7224 */ /* 0x000fe200078e0020 */
[----:B------:R-:W-:-:S07]  /*28b0*/  MOV R31, R33 ;  /* 0x00000021001f7202 */ /* 0x000fce0000000f00 */
.L_x_38:
[----:B------:R-:W-:Y:S01]  /*28c0*/  ULDC UR5, c[0x0][0x224] ;  /* 0x0000890000057ab9 */ /* 0x000fe20000000800 */
[----:B------:R-:W-:Y:S01]  /*28d0*/  IMAD.MOV.U32 R48, RZ, RZ, -0x1 ;  /* 0xffffffffff307424 */ /* 0x000fe200078e00ff */
[----:B------:R-:W-:Y:S01]  /*28e0*/  BSSY B3, `(.L_x_26) ;  /* 0x0000023000037945 */ /* 0x000fe20003800000 */
[----:B------:R-:W-:Y:S02]  /*28f0*/  IMAD.MOV.U32 R49, RZ, RZ, -0x1 ;  /* 0xffffffffff317424 */ /* 0x000fe400078e00ff */
[----:B------:R-:W-:Y:S02]  /*2900*/  IMAD R8, R37, UR5, RZ ;  /* 0x0000000525087c24 */ /* 0x000fe4000f8e02ff */
[----:B------:R-:W-:-:S04]  /*2910*/  IMAD.WIDE.U32 R48, R38, UR5, R48 ;  /* 0x0000000526307c25 */ /* 0x000fc8000f8e0030 */
[----:B------:R-:W-:-:S05]  /*2920*/  IMAD R33, R3, R38, R8 ;  /* 0x0000002603217224 */ /* 0x000fca00078e0208 */
[----:B------:R-:W-:-:S04]  /*2930*/  IADD3 R42, R49, R33, RZ ;  /* 0x00000021312a7210 */ /* 0x000fc80007ffe0ff */
[----:B------:R-:W-:-:S04]  /*2940*/  LOP3.LUT R8, R42, UR8, RZ, 0xfc, !PT ;  /* 0x000000082a087c12 */ /* 0x000fc8000f8efcff */
[----:B------:R-:W-:-:S13]  /*2950*/  ISETP.NE.U32.AND P0, PT, R8, RZ, PT ;  /* 0x000000ff0800720c */ /* 0x000fda0003f05070 */
[----:B---3--:R-:W-:Y:S05]  /*2960*/  @!P0 BRA `(.L_x_27) ;  /* 0x00000000001c8947 */ /* 0x008fea0003800000 */
[----:B------:R-:W-:Y:S01]  /*2970*/  ULDC UR5, c[0x0][0x22c] ;  /* 0x00008b0000057ab9 */ /* 0x000fe20000000800 */
[----:B------:R-:W-:Y:S01]  /*2980*/  IMAD.U32 R39, RZ, RZ, UR8 ;  /* 0x00000008ff277e24 */ /* 0x000fe2000f8e00ff */
[----:B------:R-:W-:Y:S01]  /*2990*/  MOV R8, 0x29c0 ;  /* 0x000029c000087802 */ /* 0x000fe20000000f00 */
[----:B------:R-:W-:-:S07]  /*29a0*/  IMAD.U32 R40, RZ, RZ, UR5 ;  /* 0x00000005ff287e24 */ /* 0x000fce000f8e00ff */
[----:B------:R-:W-:Y:S05]  /*29b0*/  CALL.REL.NOINC `($__internal_0_$__cuda_sm20_div_s64) ;  /* 0x0000001800907944 */ /* 0x000fea0003c00000 */
[----:B------:R-:W-:Y:S01]  /*29c0*/  MOV R42, R41 ;  /* 0x00000029002a7202 */ /* 0x000fe20000000f00 */
[----:B------:R-:W-:Y:S06]  /*29d0*/  BRA `(.L_x_28) ;  /* 0x00000000004c7947 */ /* 0x000fec0003800000 */
.L_x_27:
        /* <DEDUP_REMOVED lines=19> */
.L_x_28:
[----:B------:R-:W-:Y:S05]  /*2b10*/  BSYNC B3 ;  /* 0x0000000000037941 */ /* 0x000fea0003800000 */
.L_x_26:
[----:B------:R-:W2:Y:S01]  /*2b20*/  LDG.E.U16 R41, desc[UR12][R30.64] ;  /* 0x0000000c1e297981 */ /* 0x000ea2000c1e1500 */
[----:B------:R-:W0:Y:S03]  /*2b30*/  LDC R39, c[0x0][0x22c] ;  /* 0x00008b00ff277b82 */ /* 0x000e260000000800 */
[----:B------:R-:W3:Y:S01]  /*2b40*/  LDG.E.U16 R40, desc[UR12][R28.64] ;  /* 0x0000000c1c287981 */ /* 0x000ee2000c1e1500 */
[----:B------:R-:W-:Y:S01]  /*2b50*/  IMAD.MOV.U32 R32, RZ, RZ, RZ ;  /* 0x000000ffff207224 */ /* 0x000fe200078e00ff */
[----:B------:R-:W-:Y:S01]  /*2b60*/  ULDC UR5, c[0x0][0x224] ;  /* 0x0000890000057ab9 */ /* 0x000fe20000000800 */
[----:B------:R-:W-:Y:S01]  /*2b70*/  LOP3.LUT R42, RZ, R42, RZ, 0x33, !PT ;  /* 0x0000002aff2a7212 */ /* 0x000fe200078e33ff */
[----:B------:R-:W-:Y:S01]  /*2b80*/  IMAD.MOV.U32 R48, RZ, RZ, -0x1 ;  /* 0xffffffffff307424 */ /* 0x000fe200078e00ff */
[----:B------:R-:W-:Y:S01]  /*2b90*/  MOV R49, 0xffffffff ;  /* 0xffffffff00317802 */ /* 0x000fe20000000f00 */
[----:B------:R-:W-:Y:S01]  /*2ba0*/  BSSY B3, `(.L_x_29) ;  /* 0x000005f000037945 */ /* 0x000fe20003800000 */
[----:B0-----:R-:W-:-:S02]  /*2bb0*/  IABS R43, R39 ;  /* 0x00000027002b7213 */ /* 0x001fc40000000000 */
[----:B------:R-:W-:Y:S02]  /*2bc0*/  ISETP.NE.AND P4, PT, R39, RZ, PT ;  /* 0x000000ff2700720c */ /* 0x000fe40003f85270 */
[----:B------:R-:W0:Y:S08]  /*2bd0*/  I2F.RP R44, R43 ;  /* 0x0000002b002c7306 */ /* 0x000e300000209400 */
[----:B0-----:R-:W0:Y:S02]  /*2be0*/  MUFU.RCP R44, R44 ;  /* 0x0000002c002c7308 */ /* 0x001e240000001000 */
[----:B0-----:R-:W-:-:S06]  /*2bf0*/  VIADD R45, R44, 0xffffffe ;  /* 0x0ffffffe2c2d7836 */ /* 0x001fcc0000000000 */
[----:B------:R-:W0:Y:S02]  /*2c00*/  F2I.FTZ.U32.TRUNC.NTZ R33, R45 ;  /* 0x0000002d00217305 */ /* 0x000e24000021f000 */
[----:B0-----:R-:W-:-:S05]  /*2c10*/  IADD3 R8, RZ, -R33, RZ ;  /* 0x80000021ff087210 */ /* 0x001fca0007ffe0ff */
[----:B------:R-:W-:Y:S01]  /*2c20*/  IMAD R47, R8, R43, RZ ;  /* 0x0000002b082f7224 */ /* 0x000fe200078e02ff */
[----:B------:R-:W-:-:S03]  /*2c30*/  IABS R8, R36 ;  /* 0x0000002400087213 */ /* 0x000fc60000000000 */
[----:B------:R-:W-:-:S04]  /*2c40*/  IMAD.HI.U32 R33, R33, R47, R32 ;  /* 0x0000002f21217227 */ /* 0x000fc800078e0020 */
[----:B------:R-:W-:-:S04]  /*2c50*/  IMAD.MOV.U32 R32, RZ, RZ, R8 ;  /* 0x000000ffff207224 */ /* 0x000fc800078e0008 */
[----:B------:R-:W-:-:S05]  /*2c60*/  IMAD.HI.U32 R8, R33, R32, RZ ;  /* 0x0000002021087227 */ /* 0x000fca00078e00ff */
[----:B------:R-:W-:-:S05]  /*2c70*/  IADD3 R44, -R8, RZ, RZ ;  /* 0x000000ff082c7210 */ /* 0x000fca0007ffe1ff */
[----:B------:R-:W-:-:S05]  /*2c80*/  IMAD R32, R43, R44, R32 ;  /* 0x0000002c2b207224 */ /* 0x000fca00078e0220 */
[----:B------:R-:W-:-:S13]  /*2c90*/  ISETP.GT.U32.AND P2, PT, R43, R32, PT ;  /* 0x000000202b00720c */ /* 0x000fda0003f44070 */
[----:B------:R-:W-:Y:S02]  /*2ca0*/  @!P2 IMAD.IADD R32, R32, 0x1, -R43 ;  /* 0x000000012020a824 */ /* 0x000fe400078e0a2b */
[----:B------:R-:W-:-:S03]  /*2cb0*/  @!P2 VIADD R8, R8, 0x1 ;  /* 0x000000010808a836 */ /* 0x000fc60000000000 */
[----:B------:R-:W-:Y:S02]  /*2cc0*/  ISETP.GE.U32.AND P0, PT, R32, R43, PT ;  /* 0x0000002b2000720c */ /* 0x000fe40003f06070 */
[----:B------:R-:W-:-:S04]  /*2cd0*/  LOP3.LUT R32, R36, R39, RZ, 0x3c, !PT ;  /* 0x0000002724207212 */ /* 0x000fc800078e3cff */
[----:B------:R-:W-:-:S07]  /*2ce0*/  ISETP.GE.AND P3, PT, R32, RZ, PT ;  /* 0x000000ff2000720c */ /* 0x000fce0003f66270 */
[----:B------:R-:W-:-:S05]  /*2cf0*/  @P0 IADD3 R8, R8, 0x1, RZ ;  /* 0x0000000108080810 */ /* 0x000fca0007ffe0ff */
[----:B------:R-:W-:Y:S01]  /*2d00*/  IMAD.MOV.U32 R45, RZ, RZ, R8 ;  /* 0x000000ffff2d7224 */ /* 0x000fe200078e0008 */
[----:B------:R-:W-:-:S03]  /*2d10*/  LOP3.LUT R8, RZ, R39, RZ, 0x33, !PT ;  /* 0x00000027ff087212 */ /* 0x000fc600078e33ff */
        /* <DEDUP_REMOVED lines=19> */
[----:B------:R-:W-:Y:S02]  /*2e50*/  SEL R33, R8, R33, !P4 ;  /* 0x0000002108217207 */ /* 0x000fe40006000000 */
[----:B------:R-:W-:Y:S03]  /*2e60*/  MUFU.RCP R44, R44 ;  /* 0x0000002c002c7308 */ /* 0x000fe60000001000 */
[----:B------:R-:W-:-:S04]  /*2e70*/  IMAD R33, R32, UR5, R33 ;  /* 0x0000000520217c24 */ /* 0x000fc8000f8e0221 */
[----:B------:R-:W-:-:S05]  /*2e80*/  IMAD.IADD R33, R42, 0x1, R33 ;  /* 0x000000012a217824 */ /* 0x000fca00078e0221 */
[----:B------:R-:W-:-:S06]  /*2e90*/  I2FP.F32.S32 R33, R33 ;  /* 0x0000002100217245 */ /* 0x000fcc0000201400 */
[----:B------:R-:W0:Y:S02]  /*2ea0*/  F2F.BF16.F32 R33, R33 ;  /* 0x0000002100217304 */ /* 0x000e240000202000 */
[----:B0-----:R-:W-:Y:S02]  /*2eb0*/  SHF.L.U32 R42, R33, 0x10, RZ ;  /* 0x00000010212a7819 */ /* 0x001fe400000006ff */
[----:B------:R-:W-:-:S04]  /*2ec0*/  IADD3 R33, P0, R38, 0x1, RZ ;  /* 0x0000000126217810 */ /* 0x000fc80007f1e0ff */
[----:B------:R-:W-:Y:S01]  /*2ed0*/  MUFU.RCP R43, R42 ;  /* 0x0000002a002b7308 */ /* 0x000fe20000001000 */
[----:B------:R-:W-:-:S04]  /*2ee0*/  IMAD.WIDE.U32 R48, R33, UR5, R48 ;  /* 0x0000000521307c25 */ /* 0x000fc8000f8e0030 */
[----:B--2---:R-:W-:-:S04]  /*2ef0*/  IMAD.U32 R41, R41, 0x10000, RZ ;  /* 0x0001000029297824 */ /* 0x004fc800078e00ff */
[----:B------:R-:W-:Y:S01]  /*2f00*/  FMUL.FTZ R41, R41, R44 ;  /* 0x0000002c29297220 */ /* 0x000fe20000410000 */
[----:B---3--:R-:W-:-:S05]  /*2f10*/  IMAD.U32 R40, R40, 0x10000, RZ ;  /* 0x0001000028287824 */ /* 0x008fca00078e00ff */
[----:B------:R-:W0:Y:S02]  /*2f20*/  F2F.BF16.F32 R41, R41 ;  /* 0x0000002900297304 */ /* 0x000e240000202000 */
[----:B0-----:R-:W-:Y:S02]  /*2f30*/  IMAD.U32 R32, R41, 0x10000, RZ ;  /* 0x0001000029207824 */ /* 0x001fe400078e00ff */
[----:B------:R-:W-:Y:S02]  /*2f40*/  IMAD.X R41, RZ, RZ, R37, P0 ;  /* 0x000000ffff297224 */ /* 0x000fe400000e0625 */
[----:B------:R-:W-:Y:S02]  /*2f50*/  FMUL.FTZ R32, R32, R43 ;  /* 0x0000002b20207220 */ /* 0x000fe40000410000 */
[----:B------:R-:W-:-:S04]  /*2f60*/  IMAD R42, R41, UR5, RZ ;  /* 0x00000005292a7c24 */ /* 0x000fc8000f8e02ff */
[----:B------:R-:W0:Y:S01]  /*2f70*/  F2F.BF16.F32 R32, R32 ;  /* 0x0000002000207304 */ /* 0x000e220000202000 */
[----:B------:R-:W-:-:S04]  /*2f80*/  IMAD R33, R3, R33, R42 ;  /* 0x0000002103217224 */ /* 0x000fc800078e022a */
[----:B------:R-:W-:Y:S01]  /*2f90*/  IMAD.IADD R42, R49, 0x1, R33 ;  /* 0x00000001312a7824 */ /* 0x000fe200078e0221 */
[----:B0-----:R-:W-:-:S04]  /*2fa0*/  SHF.L.U32 R43, R32, 0x10, RZ ;  /* 0x00000010202b7819 */ /* 0x001fc800000006ff */
[----:B------:R-:W-:Y:S01]  /*2fb0*/  LOP3.LUT R32, R42, UR8, RZ, 0xfc, !PT ;  /* 0x000000082a207c12 */ /* 0x000fe2000f8efcff */
[----:B------:R-:W-:-:S03]  /*2fc0*/  FADD.FTZ R40, R40, R43 ;  /* 0x0000002b28287221 */ /* 0x000fc60000010000 */
[----:B------:R-:W-:Y:S01]  /*2fd0*/  ISETP.NE.U32.AND P0, PT, R32, RZ, PT ;  /* 0x000000ff2000720c */ /* 0x000fe20003f05070 */
[----:B------:R-:W0:Y:S02]  /*2fe0*/  F2F.BF16.F32 R45, R40 ;  /* 0x00000028002d7304 */ /* 0x000e240000202000 */
[----:B0-----:R0:W-:Y:S10]  /*2ff0*/  STG.E.U16 desc[UR12][R28.64], R45 ;  /* 0x0000002d1c007986 */ /* 0x0011f4000c10150c */
[----:B------:R-:W-:Y:S05]  /*3000*/  @!P0 BRA `(.L_x_30) ;  /* 0x0000000000188947 */ /* 0x000fea0003800000 */
[----:B------:R-:W-:Y:S01]  /*3010*/  ULDC UR5, c[0x0][0x22c] ;  /* 0x00008b0000057ab9 */ /* 0x000fe20000000800 */
[----:B------:R-:W-:Y:S01]  /*3020*/  IMAD.U32 R39, RZ, RZ, UR8 ;  /* 0x00000008ff277e24 */ /* 0x000fe2000f8e00ff */
[----:B------:R-:W-:Y:S02]  /*3030*/  MOV R40, UR5 ;  /* 0x0000000500287c02 */ /* 0x000fe40008000f00 */
[----:B------:R-:W-:-:S07]  /*3040*/  MOV R8, 0x3060 ;  /* 0x0000306000087802 */ /* 0x000fce0000000f00 */
[----:B0-----:R-:W-:Y:S05]  /*3050*/  CALL.REL.NOINC `($__internal_0_$__cuda_sm20_div_s64) ;  /* 0x0000001000e87944 */ /* 0x001fea0003c00000 */
[----:B------:R-:W-:Y:S05]  /*3060*/  BRA `(.L_x_31) ;  /* 0x0000000000487947 */ /* 0x000fea0003800000 */
.L_x_30:
[----:B------:R-:W1:Y:S08]  /*3070*/  I2F.U32.RP R40, R39 ;  /* 0x0000002700287306 */ /* 0x000e700000209000 */
[----:B-1----:R-:W1:Y:S02]  /*3080*/  MUFU.RCP R40, R40 ;  /* 0x0000002800287308 */ /* 0x002e640000001000 */
[----:B-1----:R-:W-:-:S06]  /*3090*/  VIADD R33, R40, 0xffffffe ;  /* 0x0ffffffe28217836 */ /* 0x002fcc0000000000 */
[----:B------:R-:W1:Y:S02]  /*30a0*/  F2I.FTZ.U32.TRUNC.NTZ R33, R33 ;  /* 0x0000002100217305 */ /* 0x000e64000021f000 */
[----:B-1----:R-:W-:-:S04]  /*30b0*/  IMAD.MOV R32, RZ, RZ, -R33 ;  /* 0x000000ffff207224 */ /* 0x002fc800078e0a21 */
[----:B------:R-:W-:Y:S01]  /*30c0*/  IMAD R41, R32, R39, RZ ;  /* 0x0000002720297224 */ /* 0x000fe200078e02ff */
[----:B------:R-:W-:-:S10]  /*30d0*/  HFMA2.MMA R32, -RZ, RZ, 0, 0 ;  /* 0x00000000ff207435 */ /* 0x000fd400000001ff */
        /* <DEDUP_REMOVED lines=11> */
.L_x_31:
[----:B------:R-:W-:Y:S05]  /*3190*/  BSYNC B3 ;  /* 0x0000000000037941 */ /* 0x000fea0003800000 */
.L_x_29:
[----:B------:R-:W2:Y:S01]  /*31a0*/  LDG.E.U16 R40, desc[UR12][R30.64+0x2] ;  /* 0x0000020c1e287981 */ /* 0x000ea2000c1e1500 */
[----:B------:R-:W1:Y:S01]  /*31b0*/  LDC R39, c[0x0][0x22c] ;  /* 0x00008b00ff277b82 */ /* 0x000e620000000800 */
[----:B------:R-:W-:Y:S01]  /*31c0*/  VIADD R44, R36, 0x1 ;  /* 0x00000001242c7836 */ /* 0x000fe20000000000 */
[----:B------:R-:W-:Y:S01]  /*31d0*/  ULDC UR5, c[0x0][0x224] ;  /* 0x0000890000057ab9 */ /* 0x000fe20000000800 */
[----:B------:R-:W-:Y:S01]  /*31e0*/  IMAD.MOV.U32 R32, RZ, RZ, RZ ;  /* 0x000000ffff207224 */ /* 0x000fe200078e00ff */
[----:B------:R-:W-:Y:S01]  /*31f0*/  MOV R48, 0xffffffff ;  /* 0xffffffff00307802 */ /* 0x000fe20000000f00 */
[----:B0-----:R-:W-:Y:S01]  /*3200*/  IMAD.U32 R45, R45, 0x10000, RZ ;  /* 0x000100002d2d7824 */ /* 0x001fe200078e00ff */
[----:B------:R-:W-:Y:S01]  /*3210*/  IABS R47, R44 ;  /* 0x0000002c002f7213 */ /* 0x000fe20000000000 */
[----:B------:R-:W-:Y:S01]  /*3220*/  IMAD.MOV.U32 R49, RZ, RZ, -0x1 ;  /* 0xffffffffff317424 */ /* 0x000fe200078e00ff */
[----:B------:R-:W-:Y:S01]  /*3230*/  BSSY B3, `(.L_x_32) ;  /* 0x000005e000037945 */ /* 0x000fe20003800000 */
[----:B-1----:R-:W-:-:S02]  /*3240*/  IABS R42, R39 ;  /* 0x00000027002a7213 */ /* 0x002fc40000000000 */
[----:B------:R-:W-:Y:S02]  /*3250*/  ISETP.NE.AND P4, PT, R39, RZ, PT ;  /* 0x000000ff2700720c */ /* 0x000fe40003f85270 */
[----:B------:R-:W0:Y:S08]  /*3260*/  I2F.RP R8, R42 ;  /* 0x0000002a00087306 */ /* 0x000e300000209400 */
[----:B0-----:R-:W0:Y:S02]  /*3270*/  MUFU.RCP R8, R8 ;  /* 0x0000000800087308 */ /* 0x001e240000001000 */
[----:B0-----:R-:W-:-:S06]  /*3280*/  VIADD R46, R8, 0xffffffe ;  /* 0x0ffffffe082e7836 */ /* 0x001fcc0000000000 */
[----:B------:R-:W0:Y:S02]  /*3290*/  F2I.FTZ.U32.TRUNC.NTZ R33, R46 ;  /* 0x0000002e00217305 */ /* 0x000e24000021f000 */
[----:B0-----:R-:W-:-:S05]  /*32a0*/  IADD3 R43, RZ, -R33, RZ ;  /* 0x80000021ff2b7210 */ /* 0x001fca0007ffe0ff */
        /* <DEDUP_REMOVED lines=12> */
[----:B------:R-:W-:-:S05]  /*3370*/  @P0 VIADD R8, R8, 0x1 ;  /* 0x0000000108080836 */ /* 0x000fca0000000000 */
[----:B------:R-:W-:Y:S02]  /*3380*/  MOV R43, R8 ;  /* 0x00000008002b7202 */ /* 0x000fe40000000f00 */
        /* <DEDUP_REMOVED lines=17> */
[----:B------:R-:W-:-:S02]  /*34a0*/  @P0 IADD3 R33, R33, 0x1, RZ ;  /* 0x0000000121210810 */ /* 0x000fc40007ffe0ff */
[----:B0-----:R-:W-:-:S03]  /*34b0*/  SHF.L.U32 R42, R42, 0x10, RZ ;  /* 0x000000102a2a7819 */ /* 0x001fc600000006ff */
[----:B------:R-:W-:-:S05]  /*34c0*/  @!P3 IMAD.MOV R33, RZ, RZ, -R33 ;  /* 0x000000ffff21b224 */ /* 0x000fca00078e0a21 */
[----:B------:R-:W-:-:S05]  /*34d0*/  SEL R33, R8, R33, !P4 ;  /* 0x0000002108217207 */ /* 0x000fca0006000000 */
[----:B------:R-:W-:Y:S01]  /*34e0*/  IMAD R33, R32, UR5, R33 ;  /* 0x0000000520217c24 */ /* 0x000fe2000f8e0221 */
[----:B------:R-:W-:Y:S02]  /*34f0*/  LOP3.LUT R32, RZ, R41, RZ, 0x33, !PT ;  /* 0x00000029ff207212 */ /* 0x000fe400078e33ff */
[----:B------:R-:W0:Y:S03]  /*3500*/  MUFU.RCP R41, R42 ;  /* 0x0000002a00297308 */ /* 0x000e260000001000 */
[----:B------:R-:W-:-:S05]  /*3510*/  IMAD.IADD R33, R32, 0x1, R33 ;  /* 0x0000000120217824 */ /* 0x000fca00078e0221 */
[----:B------:R-:W-:-:S06]  /*3520*/  I2FP.F32.S32 R33, R33 ;  /* 0x0000002100217245 */ /* 0x000fcc0000201400 */
[----:B------:R-:W1:Y:S01]  /*3530*/  F2F.BF16.F32 R33, R33 ;  /* 0x0000002100217304 */ /* 0x000e620000202000 */
[----:B--2---:R-:W-:-:S05]  /*3540*/  SHF.L.U32 R40, R40, 0x10, RZ ;  /* 0x0000001028287819 */ /* 0x004fca00000006ff */
[----:B0-----:R-:W-:Y:S01]  /*3550*/  FMUL.FTZ R40, R40, R41 ;  /* 0x0000002928287220 */ /* 0x001fe20000410000 */
[----:B-1----:R-:W-:Y:S01]  /*3560*/  IMAD.U32 R41, R33, 0x10000, RZ ;  /* 0x0001000021297824 */ /* 0x002fe200078e00ff */
[----:B------:R-:W-:-:S04]  /*3570*/  IADD3 R33, P0, R38, 0x2, RZ ;  /* 0x0000000226217810 */ /* 0x000fc80007f1e0ff */
[----:B------:R-:W0:Y:S01]  /*3580*/  F2F.BF16.F32 R40, R40 ;  /* 0x0000002800287304 */ /* 0x000e220000202000 */
[----:B------:R-:W-:-:S07]  /*3590*/  IMAD.WIDE.U32 R48, R33, UR5, R48 ;  /* 0x0000000521307c25 */ /* 0x000fce000f8e0030 */
[----:B------:R-:W1:Y:S01]  /*35a0*/  MUFU.RCP R41, R41 ;  /* 0x0000002900297308 */ /* 0x000e620000001000 */
[----:B0-----:R-:W-:Y:S01]  /*35b0*/  SHF.L.U32 R32, R40, 0x10, RZ ;  /* 0x0000001028207819 */ /* 0x001fe200000006ff */
[----:B------:R-:W-:-:S04]  /*35c0*/  IMAD.X R40, RZ, RZ, R37, P0 ;  /* 0x000000ffff287224 */ /* 0x000fc800000e0625 */
[----:B------:R-:W-:-:S04]  /*35d0*/  IMAD R40, R40, UR5, RZ ;  /* 0x0000000528287c24 */ /* 0x000fc8000f8e02ff */
[----:B------:R-:W-:Y:S02]  /*35e0*/  IMAD R33, R3, R33, R40 ;  /* 0x0000002103217224 */ /* 0x000fe400078e0228 */
[----:B-1----:R-:W-:-:S06]  /*35f0*/  FMUL.FTZ R32, R32, R41 ;  /* 0x0000002920207220 */ /* 0x002fcc0000410000 */
[----:B------:R-:W0:Y:S02]  /*3600*/  F2F.BF16.F32 R32, R32 ;  /* 0x0000002000207304 */ /* 0x000e240000202000 */
[----:B0-----:R-:W-:-:S05]  /*3610*/  SHF.L.U32 R42, R32, 0x10, RZ ;  /* 0x00000010202a7819 */ /* 0x001fca00000006ff */
[----:B------:R-:W-:Y:S01]  /*3620*/  FADD.FTZ R45, R45, R42 ;  /* 0x0000002a2d2d7221 */ /* 0x000fe20000010000 */
[----:B------:R-:W-:-:S04]  /*3630*/  IADD3 R42, R49, R33, RZ ;  /* 0x00000021312a7210 */ /* 0x000fc80007ffe0ff */
[----:B------:R-:W-:Y:S01]  /*3640*/  LOP3.LUT R32, R42, UR8, RZ, 0xfc, !PT ;  /* 0x000000082a207c12 */ /* 0x000fe2000f8efcff */
[----:B------:R-:W0:Y:S03]  /*3650*/  F2F.BF16.F32 R45, R45 ;  /* 0x0000002d002d7304 */ /* 0x000e260000202000 */
[----:B------:R-:W-:Y:S01]  /*3660*/  ISETP.NE.U32.AND P0, PT, R32, RZ, PT ;  /* 0x000000ff2000720c */ /* 0x000fe20003f05070 */
[----:B0-----:R0:W-:-:S12]  /*3670*/  STG.E.U16 desc[UR12][R28.64], R45 ;  /* 0x0000002d1c007986 */ /* 0x0011d8000c10150c */
[----:B------:R-:W-:Y:S05]  /*3680*/  @!P0 BRA `(.L_x_33) ;  /* 0x0000000000188947 */ /* 0x000fea0003800000 */
[----:B------:R-:W-:Y:S01]  /*3690*/  ULDC UR5, c[0x0][0x22c] ;  /* 0x00008b0000057ab9 */ /* 0x000fe20000000800 */
[----:B------:R-:W-:Y:S01]  /*36a0*/  IMAD.U32 R39, RZ, RZ, UR8 ;  /* 0x00000008ff277e24 */ /* 0x000fe2000f8e00ff */
[----:B------:R-:W-:Y:S02]  /*36b0*/  MOV R40, UR5 ;  /* 0x0000000500287c02 */ /* 0x000fe40008000f00 */
[----:B------:R-:W-:-:S07]  /*36c0*/  MOV R8, 0x36e0 ;  /* 0x000036e000087802 */ /* 0x000fce0000000f00 */
[----:B0-----:R-:W-:Y:S05]  /*36d0*/  CALL.REL.NOINC `($__internal_0_$__cuda_sm20_div_s64) ;  /* 0x0000000c00487944 */ /* 0x001fea0003c00000 */
[----:B------:R-:W-:Y:S05]  /*36e0*/  BRA `(.L_x_34) ;  /* 0x0000000000487947 */ /* 0x000fea0003800000 */
.L_x_33:
[----:B------:R-:W1:Y:S08]  /*36f0*/  I2F.U32.RP R40, R39 ;  /* 0x0000002700287306 */ /* 0x000e700000209000 */
[----:B-1----:R-:W1:Y:S02]  /*3700*/  MUFU.RCP R40, R40 ;  /* 0x0000002800287308 */ /* 0x002e640000001000 */
[----:B-1----:R-:W-:-:S06]  /*3710*/  VIADD R33, R40, 0xffffffe ;  /* 0x0ffffffe28217836 */ /* 0x002fcc0000000000 */
[----:B------:R-:W1:Y:S02]  /*3720*/  F2I.FTZ.U32.TRUNC.NTZ R33, R33 ;  /* 0x0000002100217305 */ /* 0x000e64000021f000 */
[----:B-1----:R-:W-:-:S05]  /*3730*/  IADD3 R32, RZ, -R33, RZ ;  /* 0x80000021ff207210 */ /* 0x002fca0007ffe0ff */
[----:B------:R-:W-:Y:S02]  /*3740*/  IMAD R41, R32, R39, RZ ;  /* 0x0000002720297224 */ /* 0x000fe400078e02ff */
[----:B------:R-:W-:-:S04]  /*3750*/  IMAD.MOV.U32 R32, RZ, RZ, RZ ;  /* 0x000000ffff207224 */ /* 0x000fc800078e00ff */
[----:B------:R-:W-:-:S06]  /*3760*/  IMAD.HI.U32 R41, R33, R41, R32 ;  /* 0x0000002921297227 */ /* 0x000fcc00078e0020 */
[----:B------:R-:W-:-:S05]  /*3770*/  IMAD.HI.U32 R41, R41, R48, RZ ;  /* 0x0000003029297227 */ /* 0x000fca00078e00ff */
[----:B------:R-:W-:-:S05]  /*3780*/  IADD3 R32, -R41, RZ, RZ ;  /* 0x000000ff29207210 */ /* 0x000fca0007ffe1ff */
        /* <DEDUP_REMOVED lines=8> */
.L_x_34:
[----:B------:R-:W-:Y:S05]  /*3810*/  BSYNC B3 ;  /* 0x0000000000037941 */ /* 0x000fea0003800000 */
.L_x_32:
[----:B------:R-:W2:Y:S01]  /*3820*/  LDG.E.U16 R40, desc[UR12][R30.64+0x4] ;  /* 0x0000040c1e287981 */ /* 0x000ea2000c1e1500 */
[----:B------:R-:W1:Y:S01]  /*3830*/  LDC R39, c[0x0][0x22c] ;  /* 0x00008b00ff277b82 */ /* 0x000e620000000800 */
[----:B------:R-:W-:Y:S01]  /*3840*/  IADD3 R44, R36, 0x2, RZ ;  /* 0x00000002242c7810 */ /* 0x000fe20007ffe0ff */
[----:B------:R-:W-:Y:S01]  /*3850*/  IMAD.MOV.U32 R32, RZ, RZ, RZ ;  /* 0x000000ffff207224 */ /* 0x000fe200078e00ff */
[----:B------:R-:W-:Y:S01]  /*3860*/  ULDC UR5, c[0x0][0x224] ;  /* 0x0000890000057ab9 */ /* 0x000fe20000000800 */
[----:B0-----:R-:W-:Y:S01]  /*3870*/  SHF.L.U32 R45, R45, 0x10, RZ ;  /* 0x000000102d2d7819 */ /* 0x001fe200000006ff */
[----:B------:R-:W-:Y:S01]  /*3880*/  IMAD.MOV.U32 R48, RZ, RZ, -0x1 ;  /* 0xffffffffff307424 */ /* 0x000fe200078e00ff */
[----:B------:R-:W-:Y:S01]  /*3890*/  IABS R47, R44 ;  /* 0x0000002c002f7213 */ /* 0x000fe20000000000 */
[----:B------:R-:W-:Y:S01]  /*38a0*/  BSSY B3, `(.L_x_35) ;  /* 0x0000060000037945 */ /* 0x000fe20003800000 */
[----:B------:R-:W-:Y:S02]  /*38b0*/  MOV R49, 0xffffffff ;  /* 0xffffffff00317802 */ /* 0x000fe40000000f00 */
[----:B-1----:R-:W-:-:S02]  /*38c0*/  IABS R42, R39 ;  /* 0x00000027002a7213 */ /* 0x002fc40000000000 */
        /* <DEDUP_REMOVED lines=15> */
[----:B------:R-:W-:Y:S01]  /*39c0*/  @!P2 IADD3 R43, R43, -R42, RZ ;  /* 0x8000002a2b2ba210 */ /* 0x000fe20007ffe0ff */
[----:B------:R-:W-:-:S03]  /*39d0*/  @!P2 VIADD R8, R8, 0x1 ;  /* 0x000000010808a836 */ /* 0x000fc60000000000 */
[----:B------:R-:W-:-:S13]  /*39e0*/  ISETP.GE.U32.AND P0, PT, R43, R42, PT ;  /* 0x0000002a2b00720c */ /* 0x000fda0003f06070 */
[----:B------:R-:W-:-:S05]  /*39f0*/  @P0 IADD3 R8, R8, 0x1, RZ ;  /* 0x0000000108080810 */ /* 0x000fca0007ffe0ff */
        /* <DEDUP_REMOVED lines=10> */
[----:B------:R-:W-:-:S04]  /*3aa0*/  ISETP.GE.AND P3, PT, R44, RZ, PT ;  /* 0x000000ff2c00720c */ /* 0x000fc80003f66270 */
[----:B------:R-:W-:-:S05]  /*3ab0*/  IADD3 R46, -R33, RZ, RZ ;  /* 0x000000ff212e7210 */ /* 0x000fca0007ffe1ff */
[----:B------:R-:W-:-:S05]  /*3ac0*/  IMAD R43, R42, R46, R43 ;  /* 0x0000002e2a2b7224 */ /* 0x000fca00078e022b */
[----:B------:R-:W-:-:S13]  /*3ad0*/  ISETP.GT.U32.AND P2, PT, R42, R43, PT ;  /* 0x0000002b2a00720c */ /* 0x000fda0003f44070 */
[----:B------:R-:W-:Y:S01]  /*3ae0*/  @!P2 IMAD.IADD R43, R43, 0x1, -R42 ;  /* 0x000000012b2ba824 */ /* 0x000fe200078e0a2a */
[----:B------:R-:W-:-:S04]  /*3af0*/  @!P2 IADD3 R33, R33, 0x1, RZ ;  /* 0x000000012121a810 */ /* 0x000fc80007ffe0ff */
[----:B------:R-:W-:Y:S02]  /*3b00*/  ISETP.GE.U32.AND P0, PT, R43, R42, PT ;  /* 0x0000002a2b00720c */ /* 0x000fe40003f06070 */
[----:B------:R-:W0:Y:S11]  /*3b10*/  F2F.BF16.F32 R42, R35 ;  /* 0x00000023002a7304 */ /* 0x000e360000202000 */
[----:B------:R-:W-:-:S02]  /*3b20*/  @P0 VIADD R33, R33, 0x1 ;  /* 0x0000000121210836 */ /* 0x000fc40000000000 */
[----:B0-----:R-:W-:-:S03]  /*3b30*/  IMAD.U32 R42, R42, 0x10000, RZ ;  /* 0x000100002a2a7824 */ /* 0x001fc600078e00ff */
[----:B------:R-:W-:-:S04]  /*3b40*/  @!P3 IADD3 R33, -R33, RZ, RZ ;  /* 0x000000ff2121b210 */ /* 0x000fc80007ffe1ff */
[----:B------:R-:W-:-:S05]  /*3b50*/  SEL R33, R8, R33, !P4 ;  /* 0x0000002108217207 */ /* 0x000fca0006000000 */
[----:B------:R-:W-:Y:S01]  /*3b60*/  IMAD R33, R32, UR5, R33 ;  /* 0x0000000520217c24 */ /* 0x000fe2000f8e0221 */
[----:B------:R-:W-:Y:S02]  /*3b70*/  LOP3.LUT R32, RZ, R41, RZ, 0x33, !PT ;  /* 0x00000029ff207212 */ /* 0x000fe400078e33ff */
[----:B------:R-:W0:Y:S02]  /*3b80*/  MUFU.RCP R41, R42 ;  /* 0x0000002a00297308 */ /* 0x000e240000001000 */
[----:B------:R-:W-:-:S04]  /*3b90*/  IADD3 R33, R32, R33, RZ ;  /* 0x0000002120217210 */ /* 0x000fc80007ffe0ff */
[----:B------:R-:W-:-:S06]  /*3ba0*/  I2FP.F32.S32 R33, R33 ;  /* 0x0000002100217245 */ /* 0x000fcc0000201400 */
[----:B------:R-:W1:Y:S01]  /*3bb0*/  F2F.BF16.F32 R33, R33 ;  /* 0x0000002100217304 */ /* 0x000e620000202000 */
[----:B--2---:R-:W-:-:S04]  /*3bc0*/  IMAD.U32 R40, R40, 0x10000, RZ ;  /* 0x0001000028287824 */ /* 0x004fc800078e00ff */
[----:B0-----:R-:W-:Y:S01]  /*3bd0*/  FMUL.FTZ R40, R40, R41 ;  /* 0x0000002928287220 */ /* 0x001fe20000410000 */
[----:B-1----:R-:W-:Y:S02]  /*3be0*/  SHF.L.U32 R41, R33, 0x10, RZ ;  /* 0x0000001021297819 */ /* 0x002fe400000006ff */
[----:B------:R-:W-:-:S03]  /*3bf0*/  IADD3 R33, P0, R38, 0x3, RZ ;  /* 0x0000000326217810 */ /* 0x000fc60007f1e0ff */
[----:B------:R-:W0:Y:S02]  /*3c00*/  F2F.BF16.F32 R40, R40 ;  /* 0x0000002800287304 */ /* 0x000e240000202000 */
[----:B------:R-:W-:-:S06]  /*3c10*/  IMAD.WIDE.U32 R48, R33, UR5, R48 ;  /* 0x0000000521307c25 */ /* 0x000fcc000f8e0030 */
[----:B------:R-:W1:Y:S01]  /*3c20*/  MUFU.RCP R41, R41 ;  /* 0x0000002900297308 */ /* 0x000e620000001000 */
[----:B0-----:R-:W-:Y:S01]  /*3c30*/  IMAD.U32 R32, R40, 0x10000, RZ ;  /* 0x0001000028207824 */ /* 0x001fe200078e00ff */
[----:B------:R-:W-:-:S05]  /*3c40*/  IADD3.X R40, RZ, R37, RZ, P0, !PT ;  /* 0x00000025ff287210 */ /* 0x000fca00007fe4ff */
[----:B------:R-:W-:Y:S02]  /*3c50*/  IMAD R40, R40, UR5, RZ ;  /* 0x0000000528287c24 */ /* 0x000fe4000f8e02ff */
[----:B-1----:R-:W-:Y:S02]  /*3c60*/  FMUL.FTZ R32, R32, R41 ;  /* 0x0000002920207220 */ /* 0x002fe40000410000 */
[----:B------:R-:W-:-:S04]  /*3c70*/  IMAD R33, R3, R33, R40 ;  /* 0x0000002103217224 */ /* 0x000fc800078e0228 */
[----:B------:R-:W0:Y:S02]  /*3c80*/  F2F.BF16.F32 R32, R32 ;  /* 0x0000002000207304 */ /* 0x000e240000202000 */
[----:B0-----:R-:W-:-:S04]  /*3c90*/  IMAD.U32 R42, R32, 0x10000, RZ ;  /* 0x00010000202a7824 */ /* 0x001fc800078e00ff */
[----:B------:R-:W-:Y:S01]  /*3ca0*/  FADD.FTZ R45, R45, R42 ;  /* 0x0000002a2d2d7221 */ /* 0x000fe20000010000 */
[----:B------:R-:W-:-:S05]  /*3cb0*/  IMAD.IADD R42, R49, 0x1, R33 ;  /* 0x00000001312a7824 */ /* 0x000fca00078e0221 */
[----:B------:R-:W0:Y:S01]  /*3cc0*/  F2F.BF16.F32 R45, R45 ;  /* 0x0000002d002d7304 */ /* 0x000e220000202000 */
[----:B------:R-:W-:-:S04]  /*3cd0*/  LOP3.LUT R32, R42, UR8, RZ, 0xfc, !PT ;  /* 0x000000082a207c12 */ /* 0x000fc8000f8efcff */
[----:B------:R-:W-:Y:S01]  /*3ce0*/  ISETP.NE.U32.AND P0, PT, R32, RZ, PT ;  /* 0x000000ff2000720c */ /* 0x000fe20003f05070 */
[----:B0-----:R0:W-:-:S12]  /*3cf0*/  STG.E.U16 desc[UR12][R28.64], R45 ;  /* 0x0000002d1c007986 */ /* 0x0011d8000c10150c */
[----:B------:R-:W-:Y:S05]  /*3d00*/  @!P0 BRA `(.L_x_36) ;  /* 0x00000000001c8947 */ /* 0x000fea0003800000 */
[----:B------:R-:W-:Y:S01]  /*3d10*/  ULDC UR5, c[0x0][0x22c] ;  /* 0x00008b0000057ab9 */ /* 0x000fe20000000800 */
[----:B------:R-:W-:Y:S01]  /*3d20*/  MOV R39, UR8 ;  /* 0x0000000800277c02 */ /* 0x000fe20008000f00 */
[----:B------:R-:W-:Y:S01]  /*3d30*/  IMAD.U32 R40, RZ, RZ, UR5 ;  /* 0x00000005ff287e24 */ /* 0x000fe2000f8e00ff */
[----:B------:R-:W-:-:S07]  /*3d40*/  MOV R8, 0x3d60 ;  /* 0x00003d6000087802 */ /* 0x000fce0000000f00 */
[----:B0-----:R-:W-:Y:S05]  /*3d50*/  CALL.REL.NOINC `($__internal_0_$__cuda_sm20_div_s64) ;  /* 0x0000000400a87944 */ /* 0x001fea0003c00000 */
[----:B------:R-:W-:Y:S01]  /*3d60*/  MOV R39, R41 ;  /* 0x0000002900277202 */ /* 0x000fe20000000f00 */
[----:B------:R-:W-:Y:S06]  /*3d70*/  BRA `(.L_x_37) ;  /* 0x0000000000487947 */ /* 0x000fec0003800000 */
.L_x_36:
        /* <DEDUP_REMOVED lines=18> */
.L_x_37:
[----:B------:R-:W-:Y:S05]  /*3ea0*/  BSYNC B3 ;  /* 0x0000000000037941 */ /* 0x000fea0003800000 */
.L_x_35:
[----:B------:R1:W2:Y:S01]  /*3eb0*/  LDG.E.U16 R8, desc[UR12][R30.64+0x6] ;  /* 0x0000060c1e087981 */ /* 0x0002a2000c1e1500 */
[----:B------:R-:W3:Y:S01]  /*3ec0*/  LDC R40, c[0x0][0x22c] ;  /* 0x00008b00ff287b82 */ /* 0x000ee20000000800 */
[C---:B------:R-:W-:Y:S01]  /*3ed0*/  IADD3 R43, R36.reuse, 0x3, RZ ;  /* 0x00000003242b7810 */ /* 0x040fe20007ffe0ff */
[----:B------:R-:W-:Y:S01]  /*3ee0*/  ULDC UR5, c[0x0][0x224] ;  /* 0x0000890000057ab9 */ /* 0x000fe20000000800 */
[----:B0-----:R-:W-:Y:S02]  /*3ef0*/  SHF.L.U32 R45, R45, 0x10, RZ ;  /* 0x000000102d2d7819 */ /* 0x001fe400000006ff */
[----:B------:R-:W-:Y:S02]  /*3f00*/  IABS R44, R43 ;  /* 0x0000002b002c7213 */ /* 0x000fe40000000000 */
[----:B------:R-:W-:Y:S02]  /*3f10*/  IADD3 R36, R36, 0x4, RZ ;  /* 0x0000000424247810 */ /* 0x000fe40007ffe0ff */
[----:B---3--:R-:W-:-:S02]  /*3f20*/  IABS R41, R40 ;  /* 0x0000002800297213 */ /* 0x008fc40000000000 */
[----:B------:R-:W-:Y:S02]  /*3f30*/  ISETP.NE.AND P4, PT, R40, RZ, PT ;  /* 0x000000ff2800720c */ /* 0x000fe40003f85270 */
[----:B------:R-:W0:Y:S08]  /*3f40*/  I2F.RP R46, R41 ;  /* 0x00000029002e7306 */ /* 0x000e300000209400 */
[----:B0-----:R-:W0:Y:S02]  /*3f50*/  MUFU.RCP R46, R46 ;  /* 0x0000002e002e7308 */ /* 0x001e240000001000 */
[----:B0-----:R-:W-:-:S06]  /*3f60*/  IADD3 R47, R46, 0xffffffe, RZ ;  /* 0x0ffffffe2e2f7810 */ /* 0x001fcc0007ffe0ff */
[----:B------:R-:W0:Y:S02]  /*3f70*/  F2I.FTZ.U32.TRUNC.NTZ R33, R47 ;  /* 0x0000002f00217305 */ /* 0x000e24000021f000 */
[----:B0-----:R-:W-:-:S04]  /*3f80*/  IMAD.MOV R32, RZ, RZ, -R33 ;  /* 0x000000ffff207224 */ /* 0x001fc800078e0a21 */
[----:B------:R-:W-:Y:S02]  /*3f90*/  IMAD R49, R32, R41, RZ ;  /* 0x0000002920317224 */ /* 0x000fe400078e02ff */
[----:B------:R-:W-:-:S04]  /*3fa0*/  IMAD.MOV.U32 R32, RZ, RZ, RZ ;  /* 0x000000ffff207224 */ /* 0x000fc800078e00ff */
[----:B------:R-:W-:-:S06]  /*3fb0*/  IMAD.HI.U32 R42, R33, R49, R32 ;  /* 0x00000031212a7227 */ /* 0x000fcc00078e0020 */
[----:B------:R-:W-:-:S05]  /*3fc0*/  IMAD.HI.U32 R32, R42, R44, RZ ;  /* 0x0000002c2a207227 */ /* 0x000fca00078e00ff */
[----:B------:R-:W-:-:S05]  /*3fd0*/  IADD3 R33, -R32, RZ, RZ ;  /* 0x000000ff20217210 */ /* 0x000fca0007ffe1ff */
[----:B------:R-:W-:Y:S01]  /*3fe0*/  IMAD R44, R41, R33, R44 ;  /* 0x00000021292c7224 */ /* 0x000fe200078e022c */
[----:B------:R-:W-:-:S04]  /*3ff0*/  LOP3.LUT R33, R43, R40, RZ, 0x3c, !PT ;  /* 0x000000282b217212 */ /* 0x000fc800078e3cff */
[----:B------:R-:W-:Y:S02]  /*4000*/  ISETP.GT.U32.AND P2, PT, R41, R44, PT ;  /* 0x0000002c2900720c */ /* 0x000fe40003f44070 */
[----:B------:R-:W-:Y:S02]  /*4010*/  ISETP.GE.AND P3, PT, R33, RZ, PT ;  /* 0x000000ff2100720c */ /* 0x000fe40003f66270 */
[----:B------:R-:W-:-:S09]  /*4020*/  LOP3.LUT R33, RZ, R40, RZ, 0x33, !PT ;  /* 0x00000028ff217212 */ /* 0x000fd200078e33ff */
[----:B------:R-:W-:Y:S01]  /*4030*/  @!P2 IMAD.IADD R44, R44, 0x1, -R41 ;  /* 0x000000012c2ca824 */ /* 0x000fe200078e0a29 */
[----:B------:R-:W-:-:S04]  /*4040*/  @!P2 IADD3 R32, R32, 0x1, RZ ;  /* 0x000000012020a810 */ /* 0x000fc80007ffe0ff */
[----:B------:R-:W-:-:S13]  /*4050*/  ISETP.GE.U32.AND P0, PT, R44, R41, PT ;  /* 0x000000292c00720c */ /* 0x000fda0003f06070 */
[----:B------:R-:W-:-:S05]  /*4060*/  @P0 VIADD R32, R32, 0x1 ;  /* 0x0000000120200836 */ /* 0x000fca0000000000 */
        /* <DEDUP_REMOVED lines=8> */
[----:B------:R-:W-:Y:S02]  /*40f0*/  ISETP.GE.AND P3, PT, R40, RZ, PT ;  /* 0x000000ff2800720c */ /* 0x000fe40003f66270 */
[----:B------:R-:W0:Y:S02]  /*4100*/  F2F.BF16.F32 R40, R35 ;  /* 0x0000002300287304 */ /* 0x000e240000202000 */
[----:B------:R-:W-:-:S05]  /*4110*/  IADD3 R46, -R42, RZ, RZ ;  /* 0x000000ff2a2e7210 */ /* 0x000fca0007ffe1ff */
[----:B------:R-:W-:-:S05]  /*4120*/  IMAD R44, R41, R46, R44 ;  /* 0x0000002e292c7224 */ /* 0x000fca00078e022c */
[----:B------:R-:W-:Y:S01]  /*4130*/  ISETP.GT.U32.AND P2, PT, R41, R44, PT ;  /* 0x0000002c2900720c */ /* 0x000fe20003f44070 */
[----:B0-----:R-:W-:-:S12]  /*4140*/  IMAD.U32 R40, R40, 0x10000, RZ ;  /* 0x0001000028287824 */ /* 0x001fd800078e00ff */
[----:B------:R-:W-:Y:S01]  /*4150*/  @!P2 IMAD.IADD R44, R44, 0x1, -R41 ;  /* 0x000000012c2ca824 */ /* 0x000fe200078e0a29 */
[----:B------:R-:W-:Y:S02]  /*4160*/  @!P2 IADD3 R42, R42, 0x1, RZ ;  /* 0x000000012a2aa810 */ /* 0x000fe40007ffe0ff */
[----:B-1----:R-:W-:Y:S02]  /*4170*/  IADD3 R30, P2, R30, 0x8, RZ ;  /* 0x000000081e1e7810 */ /* 0x002fe40007f5e0ff */
[----:B------:R-:W-:-:S03]  /*4180*/  ISETP.GE.U32.AND P0, PT, R44, R41, PT ;  /* 0x000000292c00720c */ /* 0x000fc60003f06070 */
[----:B------:R-:W-:-:S10]  /*4190*/  IMAD.X R31, RZ, RZ, R31, P2 ;  /* 0x000000ffff1f7224 */ /* 0x000fd400010e061f */
[----:B------:R-:W-:Y:S01]  /*41a0*/  @P0 VIADD R42, R42, 0x1 ;  /* 0x000000012a2a0836 */ /* 0x000fe20000000000 */
[----:B------:R-:W-:-:S04]  /*41b0*/  ISETP.GE.AND P0, PT, R36, R13, PT ;  /* 0x0000000d2400720c */ /* 0x000fc80003f06270 */
[----:B------:R-:W-:Y:S02]  /*41c0*/  @!P3 IADD3 R42, -R42, RZ, RZ ;  /* 0x000000ff2a2ab210 */ /* 0x000fe40007ffe1ff */
[----:B------:R-:W-:Y:S02]  /*41d0*/  IADD3 R38, P3, R38, 0x4, RZ ;  /* 0x0000000426267810 */ /* 0x000fe40007f7e0ff */
[----:B------:R-:W-:Y:S02]  /*41e0*/  SEL R33, R33, R42, !P4 ;  /* 0x0000002a21217207 */ /* 0x000fe40006000000 */
[----:B------:R-:W-:-:S03]  /*41f0*/  IADD3.X R37, RZ, R37, RZ, P3, !PT ;  /* 0x00000025ff257210 */ /* 0x000fc60001ffe4ff */
        /* <DEDUP_REMOVED lines=8> */
[----:B-1----:R-:W-:-:S05]  /*4280*/  SHF.L.U32 R39, R33, 0x10, RZ ;  /* 0x0000001021277819 */ /* 0x002fca00000006ff */
[----:B------:R-:W0:Y:S08]  /*4290*/  F2F.BF16.F32 R8, R8 ;  /* 0x0000000800087304 */ /* 0x000e300000202000 */
[----:B------:R-:W1:Y:S01]  /*42a0*/  MUFU.RCP R39, R39 ;  /* 0x0000002700277308 */ /* 0x000e620000001000 */
[----:B0-----:R-:W-:-:S04]  /*42b0*/  IMAD.U32 R32, R8, 0x10000, RZ ;  /* 0x0001000008207824 */ /* 0x001fc800078e00ff */
[----:B-1----:R-:W-:-:S06]  /*42c0*/  FMUL.FTZ R32, R32, R39 ;  /* 0x0000002720207220 */ /* 0x002fcc0000410000 */
[----:B------:R-:W0:Y:S02]  /*42d0*/  F2F.BF16.F32 R32, R32 ;  /* 0x0000002000207304 */ /* 0x000e240000202000 */
[----:B0-----:R-:W-:-:S04]  /*42e0*/  IMAD.U32 R40, R32, 0x10000, RZ ;  /* 0x0001000020287824 */ /* 0x001fc800078e00ff */
[----:B------:R-:W-:-:S05]  /*42f0*/  FADD.FTZ R40, R45, R40 ;  /* 0x000000282d287221 */ /* 0x000fca0000010000 */
[----:B------:R-:W-:-:S05]  /*4300*/  F2FP.BF16.F32.PACK_AB R40, RZ, R40 ;  /* 0x00000028ff28723e */ /* 0x000fca00000010ff */
[----:B------:R3:W-:Y:S01]  /*4310*/  STG.E.U16 desc[UR12][R28.64], R40 ;  /* 0x000000281c007986 */ /* 0x0007e2000c10150c */
[----:B------:R-:W-:Y:S05]  /*4320*/  @!P0 BRA `(.L_x_38) ;  /* 0xffffffe400648947 */ /* 0x000fea000383ffff */
.L_x_14:
[----:B------:R-:W-:Y:S05]  /*4330*/  BSYNC B2 ;  /* 0x0000000000027941 */ /* 0x000fea0003800000 */
.L_x_13:
[----:B------:R-:W-:Y:S05]  /*4340*/  @!P1 BRA `(.L_x_39) ;  /* 0xffffffc800e49947 */ /* 0x000fea000383ffff */
.L_x_9:
[----:B------:R-:W-:Y:S05]  /*4350*/  BSYNC B1 ;  /* 0x0000000000017941 */ /* 0x000fea0003800000 */
.L_x_8:
[----:B------:R-:W-:Y:S01]  /*4360*/  VIADD R10, R10, UR11 ;  /* 0x0000000b0a0a7c36 */ /* 0x000fe20008000000 */
[----:B------:R-:W-:-:S04]  /*4370*/  ULDC UR5, c[0x0][0x224] ;  /* 0x0000890000057ab9 */ /* 0x000fc80000000800 */
[----:B------:R-:W-:-:S13]  /*4380*/  ISETP.GE.AND P0, PT, R10, UR5, PT ;  /* 0x000000050a007c0c */ /* 0x000fda000bf06270 */
[----:B------:R-:W-:Y:S05]  /*4390*/  @!P0 BRA `(.L_x_40) ;  /* 0xffffffc000f48947 */ /* 0x000fea000383ffff */
.L_x_4:
[----:B------:R-:W-:Y:S05]  /*43a0*/  BSYNC B0 ;  /* 0x0000000000007941 */ /* 0x000fea0003800000 */
.L_x_3:
[----:B------:R-:W-:Y:S01]  /*43b0*/  IADD3 R2, R5, R2, RZ ;  /* 0x0000000205027210 */ /* 0x000fe20007ffe0ff */
[----:B------:R-:W-:-:S03]  /*43c0*/  ULDC UR5, c[0x0][0x220] ;  /* 0x0000880000057ab9 */ /* 0x000fc60000000800 */
[----:B------:R-:W-:-:S13]  /*43d0*/  ISETP.GE.AND P0, PT, R2, UR5, PT ;  /* 0x0000000502007c0c */ /* 0x000fda000bf06270 */
[----:B------:R-:W-:Y:S05]  /*43e0*/  @!P0 BRA `(.L_x_41) ;  /* 0xffffffbc00748947 */ /* 0x000fea000383ffff */
[----:B------:R-:W-:Y:S05]  /*43f0*/  EXIT ;  /* 0x000000000000794d */ /* 0x000fea0003800000 */
        .weak           $__internal_0_$__cuda_sm20_div_s64
        .type           $__internal_0_$__cuda_sm20_div_s64,@function
        .size           $__internal_0_$__cuda_sm20_div_s64,(.L_x_680 - $__internal_0_$__cuda_sm20_div_s64)
$__internal_0_$__cuda_sm20_div_s64:
[-C--:B------:R-:W-:Y:S01]  /*4400*/  IADD3 R33, P2, RZ, -R40.reuse, RZ ;  /* 0x80000028ff217210 */ /* 0x080fe20007f5e0ff */
[----:B------:R-:W-:Y:S01]  /*4410*/  IMAD.MOV.U32 R49, RZ, RZ, RZ ;  /* 0x000000ffff317224 */ /* 0x000fe200078e00ff */
[----:B------:R-:W-:Y:S02]  /*4420*/  ISETP.GE.AND P0, PT, R39, RZ, PT ;  /* 0x000000ff2700720c */ /* 0x000fe40003f06270 */
[----:B------:R-:W-:Y:S01]  /*4430*/  ISETP.GE.AND P4, PT, R42, RZ, PT ;  /* 0x000000ff2a00720c */ /* 0x000fe20003f86270 */
[----:B------:R-:W-:Y:S01]  /*4440*/  IMAD.X R44, RZ, RZ, ~R39, P2 ;  /* 0x000000ffff2c7224 */ /* 0x000fe200010e0e27 */
[----:B------:R-:W-:-:S04]  /*4450*/  SEL R32, R33, R40, !P0 ;  /* 0x0000002821207207 */ /* 0x000fc80004000000 */
[----:B------:R-:W-:-:S04]  /*4460*/  SEL R33, R44, R39, !P0 ;  /* 0x000000272c217207 */ /* 0x000fc80004000000 */
[----:B------:R-:W0:Y:S08]  /*4470*/  I2F.U64.RP R44, R32 ;  /* 0x00000020002c7312 */ /* 0x000e300000309000 */
[----:B0-----:R-:W0:Y:S02]  /*4480*/  MUFU.RCP R44, R44 ;  /* 0x0000002c002c7308 */ /* 0x001e240000001000 */
[----:B0-----:R-:W-:-:S06]  /*4490*/  IADD3 R46, R44, 0x1ffffffe, RZ ;  /* 0x1ffffffe2c2e7810 */ /* 0x001fcc0007ffe0ff */
[----:B------:R-:W0:Y:S02]  /*44a0*/  F2I.U64.TRUNC R46, R46 ;  /* 0x0000002e002e7311 */ /* 0x000e24000020d800 */
[----:B0-----:R-:W-:-:S04]  /*44b0*/  IMAD.WIDE.U32 R52, R46, R32, RZ ;  /* 0x000000202e347225 */ /* 0x001fc800078e00ff */
[C---:B------:R-:W-:Y:S01]  /*44c0*/  IMAD R41, R46.reuse, R33, R53 ;  /* 0x000000212e297224 */ /* 0x040fe200078e0235 */
[----:B------:R-:W-:Y:S02]  /*44d0*/  IADD3 R43, P0, RZ, -R52, RZ ;  /* 0x80000034ff2b7210 */ /* 0x000fe40007f1e0ff */
[----:B------:R-:W-:Y:S01]  /*44e0*/  MOV R53, R46 ;  /* 0x0000002e00357202 */ /* 0x000fe20000000f00 */
[----:B------:R-:W-:Y:S02]  /*44f0*/  IMAD R41, R47, R32, R41 ;  /* 0x000000202f297224 */ /* 0x000fe400078e0229 */
[----:B------:R-:W-:-:S04]  /*4500*/  IMAD.HI.U32 R52, R46, R43, RZ ;  /* 0x0000002b2e347227 */ /* 0x000fc800078e00ff */
[----:B------:R-:W-:-:S04]  /*4510*/  IMAD.X R41, RZ, RZ, ~R41, P0 ;  /* 0x000000ffff297224 */ /* 0x000fc800000e0e29 */
[----:B------:R-:W-:-:S04]  /*4520*/  IMAD.WIDE.U32 R52, P0, R46, R41, R52 ;  /* 0x000000292e347225 */ /* 0x000fc80007800034 */
[C---:B------:R-:W-:Y:S02]  /*4530*/  IMAD R44, R47.reuse, R41, RZ ;  /* 0x000000292f2c7224 */ /* 0x040fe400078e02ff */
[----:B------:R-:W-:-:S04]  /*4540*/  IMAD.HI.U32 R43, P2, R47, R43, R52 ;  /* 0x0000002b2f2b7227 */ /* 0x000fc80007840034 */
[----:B------:R-:W-:Y:S01]  /*4550*/  IMAD.HI.U32 R41, R47, R41, RZ ;  /* 0x000000292f297227 */ /* 0x000fe200078e00ff */
[----:B------:R-:W-:-:S03]  /*4560*/  IADD3 R53, P3, R44, R43, RZ ;  /* 0x0000002b2c357210 */ /* 0x000fc60007f7e0ff */
[----:B------:R-:W-:Y:S02]  /*4570*/  IMAD.X R41, R41, 0x1, R47, P0 ;  /* 0x0000000129297824 */ /* 0x000fe400000e062f */
[----:B------:R-:W-:-:S03]  /*4580*/  IMAD.WIDE.U32 R46, R53, R32, RZ ;  /* 0x00000020352e7225 */ /* 0x000fc600078e00ff */
[----:B------:R-:W-:Y:S01]  /*4590*/  IADD3.X R41, RZ, RZ, R41, P3, P2 ;  /* 0x000000ffff297210 */ /* 0x000fe20001fe4429 */
[----:B------:R-:W-:Y:S01]  /*45a0*/  IMAD R44, R53, R33, R47 ;  /* 0x00000021352c7224 */ /* 0x000fe200078e022f */
[----:B------:R-:W-:Y:S02]  /*45b0*/  IADD3 R46, P0, RZ, -R46, RZ ;  /* 0x8000002eff2e7210 */ /* 0x000fe40007f1e0ff */
[----:B------:R-:W-:Y:S01]  /*45c0*/  IADD3 R47, P5, RZ, -R48, RZ ;  /* 0x80000030ff2f7210 */ /* 0x000fe20007fbe0ff */
[----:B------:R-:W-:Y:S02]  /*45d0*/  IMAD R44, R41, R32, R44 ;  /* 0x00000020292c7224 */ /* 0x000fe400078e022c */
[----:B------:R-:W-:Y:S01]  /*45e0*/  IMAD.HI.U32 R52, R53, R46, RZ ;  /* 0x0000002e35347227 */ /* 0x000fe200078e00ff */
[----:B------:R-:W-:Y:S02]  /*45f0*/  SEL R47, R47, R48, !P4 ;  /* 0x000000302f2f7207 */ /* 0x000fe40006000000 */
[----:B------:R-:W-:-:S05]  /*4600*/  IADD3.X R44, RZ, ~R44, RZ, P0, !PT ;  /* 0x8000002cff2c7210 */ /* 0x000fca00007fe4ff */
[----:B------:R-:W-:-:S04]  /*4610*/  IMAD.WIDE.U32 R52, P0, R53, R44, R52 ;  /* 0x0000002c35347225 */ /* 0x000fc80007800034 */
[----:B------:R-:W-:-:S04]  /*4620*/  IMAD.HI.U32 R43, P2, R41, R46, R52 ;  /* 0x0000002e292b7227 */ /* 0x000fc80007840034 */
[CC--:B------:R-:W-:Y:S02]  /*4630*/  IMAD R46, R41.reuse, R44.reuse, RZ ;  /* 0x0000002c292e7224 */ /* 0x0c0fe400078e02ff */
[----:B------:R-:W-:-:S03]  /*4640*/  IMAD.HI.U32 R44, R41, R44, RZ ;  /* 0x0000002c292c7227 */ /* 0x000fc600078e00ff */
[----:B------:R-:W-:Y:S01]  /*4650*/  IADD3 R46, P3, R46, R43, RZ ;  /* 0x0000002b2e2e7210 */ /* 0x000fe20007f7e0ff */
[----:B------:R-:W-:Y:S01]  /*4660*/  IMAD.X R43, RZ, RZ, ~R42, P5 ;  /* 0x000000ffff2b7224 */ /* 0x000fe200028e0e2a */
[----:B------:R-:W-:-:S03]  /*4670*/  IADD3.X R44, R44, R41, RZ, P0, !PT ;  /* 0x000000292c2c7210 */ /* 0x000fc600007fe4ff */
[----:B------:R-:W-:Y:S01]  /*4680*/  IMAD.HI.U32 R48, R46, R47, RZ ;  /* 0x0000002f2e307227 */ /* 0x000fe200078e00ff */
[----:B------:R-:W-:Y:S02]  /*4690*/  SEL R43, R43, R42, !P4 ;  /* 0x0000002a2b2b7207 */ /* 0x000fe40006000000 */
[----:B------:R-:W-:-:S03]  /*46a0*/  IADD3.X R44, RZ, RZ, R44, P3, P2 ;  /* 0x000000ffff2c7210 */ /* 0x000fc60001fe442c */
[----:B------:R-:W-:-:S04]  /*46b0*/  IMAD.WIDE.U32 R48, R46, R43, R48 ;  /* 0x0000002b2e307225 */ /* 0x000fc800078e0030 */
[C---:B------:R-:W-:Y:S02]  /*46c0*/  IMAD R41, R44.reuse, R43, RZ ;  /* 0x0000002b2c297224 */ /* 0x040fe400078e02ff */
[----:B------:R-:W-:-:S04]  /*46d0*/  IMAD.HI.U32 R46, P0, R44, R47, R48 ;  /* 0x0000002f2c2e7227 */ /* 0x000fc80007800030 */
[----:B------:R-:W-:Y:S01]  /*46e0*/  IMAD.HI.U32 R44, R44, R43, RZ ;  /* 0x0000002b2c2c7227 */ /* 0x000fe200078e00ff */
[----:B------:R-:W-:-:S04]  /*46f0*/  IADD3 R41, P2, R41, R46, RZ ;  /* 0x0000002e29297210 */ /* 0x000fc80007f5e0ff */
[----:B------:R-:W-:Y:S01]  /*4700*/  IADD3.X R44, R44, RZ, RZ, P0, !PT ;  /* 0x000000ff2c2c7210 */ /* 0x000fe200007fe4ff */
[----:B------:R-:W-:-:S04]  /*4710*/  IMAD.WIDE.U32 R52, R41, R32, RZ ;  /* 0x0000002029347225 */ /* 0x000fc800078e00ff */
[----:B------:R-:W-:Y:S01]  /*4720*/  IMAD.X R49, RZ, RZ, R44, P2 ;  /* 0x000000ffff317224 */ /* 0x000fe200010e062c */
[----:B------:R-:W-:Y:S01]  /*4730*/  IADD3 R47, P2, -R52, R47, RZ ;  /* 0x0000002f342f7210 */ /* 0x000fe20007f5e1ff */
[----:B------:R-:W-:-:S03]  /*4740*/  IMAD R44, R41, R33, R53 ;  /* 0x00000021292c7224 */ /* 0x000fc600078e0235 */
[-C--:B------:R-:W-:Y:S01]  /*4750*/  ISETP.GE.U32.AND P0, PT, R47, R32.reuse, PT ;  /* 0x000000202f00720c */ /* 0x080fe20003f06070 */
[----:B------:R-:W-:-:S05]  /*4760*/  IMAD R44, R49, R32, R44 ;  /* 0x00000020312c7224 */ /* 0x000fca00078e022c */
[----:B------:R-:W-:Y:S02]  /*4770*/  IADD3.X R43, ~R44, R43, RZ, P2, !PT ;  /* 0x0000002b2c2b7210 */ /* 0x000fe400017fe5ff */
[----:B------:R-:W-:Y:S02]  /*4780*/  IADD3 R46, P2, R47, -R32, RZ ;  /* 0x800000202f2e7210 */ /* 0x000fe40007f5e0ff */
[----:B------:R-:W-:-:S03]  /*4790*/  ISETP.GE.U32.AND.EX P0, PT, R43, R33, PT, P0 ;  /* 0x000000212b00720c */ /* 0x000fc60003f06100 */
[----:B------:R-:W-:Y:S01]  /*47a0*/  IMAD.X R44, R43, 0x1, ~R33, P2 ;  /* 0x000000012b2c7824 */ /* 0x000fe200010e0e21 */
[----:B------:R-:W-:Y:S02]  /*47b0*/  SEL R47, R46, R47, P0 ;  /* 0x0000002f2e2f7207 */ /* 0x000fe40000000000 */
[----:B------:R-:W-:Y:S02]  /*47c0*/  IADD3 R46, R41, 0x1, RZ ;  /* 0x00000001292e7810 */ /* 0x000fe40007ffe0ff */
[----:B------:R-:W-:Y:S02]  /*47d0*/  SEL R43, R44, R43, P0 ;  /* 0x0000002b2c2b7207 */ /* 0x000fe40000000000 */
[----:B------:R-:W-:Y:S02]  /*47e0*/  SEL R46, R46, R41, P0 ;  /* 0x000000292e2e7207 */ /* 0x000fe40000000000 */
[----:B------:R-:W-:Y:S02]  /*47f0*/  ISETP.GE.U32.AND P0, PT, R47, R32, PT ;  /* 0x000000202f00720c */ /* 0x000fe40003f06070 */
[----:B------:R-:W-:Y:S01]  /*4800*/  LOP3.LUT R32, R39, R42, RZ, 0x3c, !PT ;  /* 0x0000002a27207212 */ /* 0x000fe200078e3cff */
[----:B------:R-:W-:Y:S01]  /*4810*/  VIADD R41, R46, 0x1 ;  /* 0x000000012e297836 */ /* 0x000fe20000000000 */
[----:B------:R-:W-:Y:S01]  /*4820*/  ISETP.GE.U32.AND.EX P0, PT, R43, R33, PT, P0 ;  /* 0x000000212b00720c */ /* 0x000fe20003f06100 */
[----:B------:R-:W-:Y:S01]  /*4830*/  HFMA2.MMA R33, -RZ, RZ, 0, 0 ;  /* 0x00000000ff217435 */ /* 0x000fe200000001ff */
[----:B------:R-:W-:-:S02]  /*4840*/  ISETP.GE.AND P2, PT, R32, RZ, PT ;  /* 0x000000ff2000720c */ /* 0x000fc40003f46270 */
[----:B------:R-:W-:Y:S02]  /*4850*/  SEL R41, R41, R46, P0 ;  /* 0x0000002e29297207 */ /* 0x000fe40000000000 */
[----:B------:R-:W-:Y:S02]  /*4860*/  ISETP.NE.U32.AND P0, PT, R40, RZ, PT ;  /* 0x000000ff2800720c */ /* 0x000fe40003f05070 */
[-C--:B------:R-:W-:Y:S02]  /*4870*/  IADD3 R32, RZ, -R41.reuse, RZ ;  /* 0x80000029ff207210 */ /* 0x080fe40007ffe0ff */
[----:B------:R-:W-:Y:S02]  /*4880*/  ISETP.NE.AND.EX P0, PT, R39, RZ, PT, P0 ;  /* 0x000000ff2700720c */ /* 0x000fe40003f05300 */
[----:B------:R-:W-:Y:S01]  /*4890*/  SEL R41, R32, R41, !P2 ;  /* 0x0000002920297207 */ /* 0x000fe20005000000 */
[----:B------:R-:W-:-:S03]  /*48a0*/  IMAD.MOV.U32 R32, RZ, RZ, R8 ;  /* 0x000000ffff207224 */ /* 0x000fc600078e0008 */
[----:B------:R-:W-:Y:S01]  /*48b0*/  SEL R41, R41, 0xffffffff, P0 ;  /* 0xffffffff29297807 */ /* 0x000fe20000000000 */
[----:B------:R-:W-:Y:S06]  /*48c0*/  RET.REL.NODEC R32 `(_ZN2at6native58_GLOBAL__N__9a069279_25_AdaptiveAveragePooling_cu_ef17039c26adaptive_average_gradinputIN3c108BFloat16EEEvPT_PKS5_iiii) ;  /* 0xffffffb420cc7950 */ /* 0x000fec0003c3ffff */
.L_x_42:
[----:B------:R-:W-:-:S00]  /*48d0*/  BRA `(.L_x_42) ;  /* 0xfffffffc00fc7947 */ /* 0x000fc0000383ffff */
[----:B------:R-:W-:-:S00]  /*48e0*/  NOP ;  /* 0x0000000000007918 */ /* 0x000fc00000000000 */
        /* <DEDUP_REMOVED lines=9> */
.L_x_680:


//--------------------- .text._ZN2at6native58_GLOBAL__N__9a069279_25_AdaptiveAveragePooling_cu_ef17039c33atomic_adaptive_average_gradinputIN3c108BFloat16EEEvPT_PKS5_iiii --------------------------
	.section	.text._ZN2at6native58_GLOBAL__N__9a069279_25_AdaptiveAveragePooling_cu_ef17039c33atomic_adaptive_average_gradinputIN3c108BFloat16EEEvPT_PKS5_iiii,"ax",@progbits
	.align	128
.text._ZN2at6native58_GLOBAL__N__9a069279_25_AdaptiveAveragePooling_cu_ef17039c33atomic_adaptive_average_gradinputIN3c108BFloat16EEEvPT_PKS5_iiii:
        .type           _ZN2at6native58_GLOBAL__N__9a069279_25_AdaptiveAveragePooling_cu_ef17039c33atomic_adaptive_average_gradinputIN3c108BFloat16EEEvPT_PKS5_iiii,@function
        .size           _ZN2at6native58_GLOBAL__N__9a069279_25_AdaptiveAveragePooling_cu_ef17039c33atomic_adaptive_average_gradinputIN3c108BFloat16EEEvPT_PKS5_iiii,(.L_x_682 - _ZN2at6native58_GLOBAL__N__9a069279_25_AdaptiveAveragePooling_cu_ef17039c33atomic_adaptive_average_gradinputIN3c108BFloat16EEEvPT_PKS5_iiii)
        .other          _ZN2at6native58_GLOBAL__N__9a069279_25_AdaptiveAveragePooling_cu_ef17039c33atomic_adaptive_average_gradinputIN3c108BFloat16EEEvPT_PKS5_iiii,@"STO_CUDA_ENTRY STV_DEFAULT"
_ZN2at6native58_GLOBAL__N__9a069279_25_AdaptiveAveragePooling_cu_ef17039c33atomic_adaptive_average_gradinputIN3c108BFloat16EEEvPT_PKS5_iiii:
[----:B------:R-:W-:Y:S01]  /*0000*/  LDC R1, c[0x0][0x28] ;  /* 0x00000a00ff017b82 */ /* 0x000fe20000000800 */
[----:B------:R-:W0:Y:S01]  /*0010*/  S2R R2, SR_TID.Y ;  /* 0x0000000000027919 */ /* 0x000e220000002200 */
[----:B------:R-:W-:-:S06]  /*0020*/  ULDC UR7, c[0x0][0x4] ;  /* 0x0000010000077ab9 */ /* 0x000fcc0000000800 */
        /* <DEDUP_REMOVED lines=9> */
[----:B------:R-:W-:Y:S01]  /*00c0*/  ULDC UR12, c[0x0][0x0] ;  /* 0x00000000000c7ab9 */ /* 0x000fe20000000800 */
[----:B------:R-:W-:Y:S02]  /*00d0*/  USHF.R.S32.HI UR8, URZ, 0x1f, UR10 ;  /* 0x0000001f3f087899 */ /* 0x000fe4000801140a */
[----:B------:R-:W-:Y:S02]  /*00e0*/  USHF.R.S32.HI UR14, URZ, 0x1f, UR11 ;  /* 0x0000001f3f0e7899 */ /* 0x000fe4000801140b */
[----:B------:R-:W-:Y:S02]  /*00f0*/  USHF.R.S32.HI UR13, URZ, 0x1f, UR9 ;  /* 0x0000001f3f0d7899 */ /* 0x000fe40008011409 */
[----:B0-----:R-:W-:-:S02]  /*0100*/  UIMAD UR4, UR6, UR10, URZ ;  /* 0x0000000a060472a4 */ /* 0x001fc4000f8e023f */
[----:B------:R-:W-:Y:S02]  /*0110*/  UIMAD UR6, UR6, UR9, URZ ;  /* 0x00000009060672a4 */ /* 0x000fe4000f8e023f */
[----:B------:R-:W-:Y:S01]  /*0120*/  UIMAD UR5, UR4, UR11, URZ ;  /* 0x0000000b040572a4 */ /* 0x000fe2000f8e023f */
[----:B------:R-:W-:Y:S02]  /*0130*/  ULDC UR10, c[0x0][0x22c] ;  /* 0x00008b00000a7ab9 */ /* 0x000fe40000000800 */
[----:B------:R-:W-:Y:S01]  /*0140*/  ULDC UR4, c[0x0][0x10] ;  /* 0x0000040000047ab9 */ /* 0x000fe20000000800 */
[----:B------:R-:W-:Y:S02]  /*0150*/  USHF.R.S32.HI UR15, URZ, 0x1f, UR10 ;  /* 0x0000001f3f0f7899 */ /* 0x000fe4000801140a */
[----:B------:R-:W-:Y:S02]  /*0160*/  UIMAD UR6, UR6, UR10, URZ ;  /* 0x0000000a060672a4 */ /* 0x000fe4000f8e023f */
[----:B------:R-:W-:Y:S01]  /*0170*/  UIMAD UR4, UR7, UR4, URZ ;  /* 0x00000004070472a4 */ /* 0x000fe2000f8e023f */
[----:B-1----:R-:W-:-:S11]  /*0180*/  ULDC.64 UR10, c[0x0][0x208] ;  /* 0x00008200000a7ab9 */ /* 0x002fd60000000a00 */
.L_x_73:
[----:B------:R-:W0:Y:S01]  /*0190*/  LDC R3, c[0x0][0x228] ;  /* 0x00008a00ff037b82 */ /* 0x000e220000000800 */
        /* <DEDUP_REMOVED lines=9> */
[----:B------:R0:W1:Y:S02]  /*0230*/  F2I.FTZ.U32.TRUNC.NTZ R7, R6 ;  /* 0x0000000600077305 */ /* 0x000064000021f000 */
[----:B0-----:R-:W-:Y:S02]  /*0240*/  IMAD.MOV.U32 R6, RZ, RZ, RZ ;  /* 0x000000ffff067224 */ /* 0x001fe400078e00ff */
[----:B-1----:R-:W-:-:S04]  /*0250*/  IMAD.MOV R8, RZ, RZ, -R7 ;  /* 0x000000ffff087224 */ /* 0x002fc800078e0a07 */
[----:B------:R-:W-:-:S04]  /*0260*/  IMAD R9, R8, R5, RZ ;  /* 0x0000000508097224 */ /* 0x000fc800078e02ff */
[----:B------:R-:W-:-:S06]  /*0270*/  IMAD.HI.U32 R7, R7, R9, R6 ;  /* 0x0000000907077227 */ /* 0x000fcc00078e0006 */
[----:B------:R-:W-:-:S04]  /*0280*/  IMAD.HI.U32 R8, R7, R10, RZ ;  /* 0x0000000a07087227 */ /* 0x000fc800078e00ff */
[----:B------:R-:W-:-:S04]  /*0290*/  IMAD.MOV R4, RZ, RZ, -R8 ;  /* 0x000000ffff047224 */ /* 0x000fc800078e0a08 */
[----:B------:R-:W-:-:S05]  /*02a0*/  IMAD R4, R5, R4, R10 ;  /* 0x0000000405047224 */ /* 0x000fca00078e020a */
[----:B------:R-:W-:-:S13]  /*02b0*/  ISETP.GT.U32.AND P1, PT, R5, R4, PT ;  /* 0x000000040500720c */ /* 0x000fda0003f24070 */
[----:B------:R-:W-:Y:S02]  /*02c0*/  @!P1 IMAD.IADD R4, R4, 0x1, -R5 ;  /* 0x0000000104049824 */ /* 0x000fe400078e0a05 */
[----:B------:R-:W-:-:S03]  /*02d0*/  @!P1 VIADD R8, R8, 0x1 ;  /* 0x0000000108089836 */ /* 0x000fc60000000000 */
        /* <DEDUP_REMOVED lines=17> */
[----:B------:R-:W-:-:S03]  /*03f0*/  VIADD R9, R2, 0x1 ;  /* 0x0000000102097836 */ /* 0x000fc60000000000 */
[----:B------:R-:W-:Y:S01]  /*0400*/  ISETP.GT.U32.AND P2, PT, R5, R8, PT ;  /* 0x000000080500720c */ /* 0x000fe20003f44070 */
[----:B------:R-:W-:-:S12]  /*0410*/  IMAD.WIDE.U32 R22, R9, UR7, R22 ;  /* 0x0000000709167c25 */ /* 0x000fd8000f8e0016 */
[----:B------:R-:W-:Y:S02]  /*0420*/  @!P2 IMAD.IADD R8, R8, 0x1, -R5 ;  /* 0x000000010808a824 */ /* 0x000fe400078e0a05 */
[----:B------:R-:W-:-:S03]  /*0430*/  @!P2 VIADD R7, R7, 0x1 ;  /* 0x000000010707a836 */ /* 0x000fc60000000000 */
[----:B------:R-:W-:Y:S02]  /*0440*/  ISETP.GE.U32.AND P1, PT, R8, R5, PT ;  /* 0x000000050800720c */ /* 0x000fe40003f26070 */
[----:B------:R-:W-:-:S05]  /*0450*/  SHF.R.S32.HI R5, RZ, 0x1f, R9 ;  /* 0x0000001fff057819 */ /* 0x000fca0000011409 */
[----:B------:R-:W-:-:S04]  /*0460*/  IMAD R8, R5, UR7, RZ ;  /* 0x0000000705087c24 */ /* 0x000fc8000f8e02ff */
[----:B------:R-:W-:Y:S02]  /*0470*/  IMAD R9, R9, UR8, R8 ;  /* 0x0000000809097c24 */ /* 0x000fe4000f8e0208 */
[----:B------:R-:W-:Y:S02]  /*0480*/  @P1 VIADD R7, R7, 0x1 ;  /* 0x0000000107071836 */ /* 0x000fe40000000000 */
[----:B------:R-:W-:-:S03]  /*0490*/  IMAD.IADD R9, R23, 0x1, R9 ;  /* 0x0000000117097824 */ /* 0x000fc600078e0209 */
[----:B------:R-:W-:Y:S02]  /*04a0*/  @!P3 IADD3 R7, -R7, RZ, RZ ;  /* 0x000000ff0707b210 */ /* 0x000fe40007ffe1ff */
[----:B------:R-:W-:Y:S02]  /*04b0*/  LOP3.LUT R5, R9, UR13, RZ, 0xfc, !PT ;  /* 0x0000000d09057c12 */ /* 0x000fe4000f8efcff */
[----:B------:R-:W-:Y:S02]  /*04c0*/  SEL R6, R4, R7, !P0 ;  /* 0x0000000704067207 */ /* 0x000fe40004000000 */
[----:B------:R-:W-:-:S03]  /*04d0*/  ISETP.NE.U32.AND P1, PT, R5, RZ, PT ;  /* 0x000000ff0500720c */ /* 0x000fc60003f25070 */
[----:B------:R-:W-:-:S10]  /*04e0*/  IMAD R6, R11, UR7, R6 ;  /* 0x000000070b067c24 */ /* 0x000fd4000f8e0206 */
[----:B------:R-:W-:Y:S05]  /*04f0*/  @!P1 BRA `(.L_x_44) ;  /* 0x0000000000209947 */ /* 0x000fea0003800000 */
[----:B------:R-:W-:Y:S01]  /*0500*/  ULDC UR7, c[0x0][0x228] ;  /* 0x00008a0000077ab9 */ /* 0x000fe20000000800 */
[----:B------:R-:W-:Y:S01]  /*0510*/  IMAD.MOV.U32 R23, RZ, RZ, R9 ;  /* 0x000000ffff177224 */ /* 0x000fe200078e0009 */
[----:B------:R-:W-:Y:S01]  /*0520*/  MOV R4, 0x560 ;  /* 0x0000056000047802 */ /* 0x000fe20000000f00 */
[----:B------:R-:W-:Y:S02]  /*0530*/  IMAD.U32 R20, RZ, RZ, UR13 ;  /* 0x0000000dff147e24 */ /* 0x000fe4000f8e00ff */
[----:B------:R-:W-:-:S07]  /*0540*/  IMAD.U32 R21, RZ, RZ, UR7 ;  /* 0x00000007ff157e24 */ /* 0x000fce000f8e00ff */
[----:B------:R-:W-:Y:S05]  /*0550*/  CALL.REL.NOINC `($__internal_1_$__cuda_sm20_div_s64) ;  /* 0x0000001000bc7944 */ /* 0x000fea0003c00000 */
[----:B------:R-:W-:Y:S01]  /*0560*/  IMAD.MOV.U32 R7, RZ, RZ, R14 ;  /* 0x000000ffff077224 */ /* 0x000fe200078e000e */
[----:B------:R-:W-:Y:S06]  /*0570*/  BRA `(.L_x_45) ;  /* 0x0000000000487947 */ /* 0x000fec0003800000 */
.L_x_44:
[----:B------:R-:W0:Y:S08]  /*0580*/  I2F.U32.RP R5, R3 ;  /* 0x0000000300057306 */ /* 0x000e300000209000 */
        /* <DEDUP_REMOVED lines=17> */
.L_x_45:
[----:B------:R-:W-:Y:S05]  /*06a0*/  BSYNC B0 ;  /* 0x0000000000007941 */ /* 0x000fea0003800000 */
.L_x_43:
[----:B------:R-:W0:Y:S01]  /*06b0*/  LDC R3, c[0x0][0x22c] ;  /* 0x00008b00ff037b82 */ /* 0x000e220000000800 */
[----:B------:R-:W-:Y:S01]  /*06c0*/  BSSY B0, `(.L_x_46) ;  /* 0x0000113000007945 */ /* 0x000fe20003800000 */
[----:B0-----:R-:W-:-:S13]  /*06d0*/  ISETP.GE.AND P0, PT, R0, R3, PT ;  /* 0x000000030000720c */ /* 0x001fda0003f06270 */
[----:B------:R-:W-:Y:S05]  /*06e0*/  @P0 BRA `(.L_x_47) ;  /* 0x0000001000400947 */ /* 0x000fea0003800000 */
[----:B------:R-:W-:Y:S01]  /*06f0*/  ULDC UR7, c[0x0][0x224] ;  /* 0x0000890000077ab9 */ /* 0x000fe20000000800 */
[----:B------:R-:W-:Y:S02]  /*0700*/  IMAD R3, R2, R3, RZ ;  /* 0x0000000302037224 */ /* 0x000fe400078e02ff */
[----:B------:R-:W-:Y:S01]  /*0710*/  IMAD R5, R6, UR7, RZ ;  /* 0x0000000706057c24 */ /* 0x000fe2000f8e02ff */
[----:B------:R-:W-:Y:S01]  /*0720*/  IADD3 R6, R7, 0x1, -R6 ;  /* 0x0000000107067810 */ /* 0x000fe20007ffe806 */
[----:B------:R-:W-:Y:S01]  /*0730*/  IMAD.U32 R9, RZ, RZ, UR5 ;  /* 0x00000005ff097e24 */ /* 0x000fe2000f8e00ff */
[----:B------:R-:W-:Y:S01]  /*0740*/  SHF.R.S32.HI R4, RZ, 0x1f, R3 ;  /* 0x0000001fff047819 */ /* 0x000fe20000011403 */
[----:B------:R-:W-:Y:S01]  /*0750*/  IMAD.U32 R11, RZ, RZ, UR6 ;  /* 0x00000006ff0b7e24 */ /* 0x000fe2000f8e00ff */
[----:B------:R-:W-:Y:S01]  /*0760*/  SHF.R.S32.HI R8, RZ, 0x1f, R5 ;  /* 0x0000001fff087819 */ /* 0x000fe20000011405 */
[----:B------:R-:W-:Y:S01]  /*0770*/  IMAD.MOV.U32 R10, RZ, RZ, R0 ;  /* 0x000000ffff0a7224 */ /* 0x000fe200078e0000 */
[----:B------:R-:W-:-:S02]  /*0780*/  IADD3 R5, P0, R5, UR5, RZ ;  /* 0x0000000505057c10 */ /* 0x000fc4000ff1e0ff */
[----:B------:R-:W-:Y:S02]  /*0790*/  IADD3 R3, P1, R3, UR6, RZ ;  /* 0x0000000603037c10 */ /* 0x000fe4000ff3e0ff */
[----:B------:R-:W-:Y:S02]  /*07a0*/  LEA.HI.X.SX32 R8, R9, R8, 0x1, P0 ;  /* 0x0000000809087211 */ /* 0x000fe400000f0eff */
[----:B------:R-:W-:Y:S02]  /*07b0*/  LEA.HI.X.SX32 R7, R11, R4, 0x1, P1 ;  /* 0x000000040b077211 */ /* 0x000fe400008f0eff */
[----:B------:R-:W-:-:S07]  /*07c0*/  I2FP.F32.S32 R9, R6 ;  /* 0x0000000600097245 */ /* 0x000fce0000201400 */
.L_x_72:
[----:B------:R-:W0:Y:S01]  /*07d0*/  LDC R15, c[0x0][0x22c] ;  /* 0x00008b00ff0f7b82 */ /* 0x000e220000000800 */
        /* <DEDUP_REMOVED lines=23> */
[----:B------:R-:W-:Y:S02]  /*0950*/  @!P1 IMAD.IADD R13, R13, 0x1, -R12 ;  /* 0x000000010d0d9824 */ /* 0x000fe400078e0a0c */
[----:B------:R-:W-:-:S03]  /*0960*/  @!P1 VIADD R11, R11, 0x1 ;  /* 0x000000010b0b9836 */ /* 0x000fc60000000000 */
[----:B------:R-:W-:-:S13]  /*0970*/  ISETP.GE.U32.AND P0, PT, R13, R12, PT ;  /* 0x0000000c0d00720c */ /* 0x000fda0003f06070 */
[----:B------:R-:W-:Y:S01]  /*0980*/  @P0 VIADD R11, R11, 0x1 ;  /* 0x000000010b0b0836 */ /* 0x000fe20000000000 */
[----:B------:R-:W-:-:S03]  /*0990*/  ISETP.NE.AND P0, PT, R15, RZ, PT ;  /* 0x000000ff0f00720c */ /* 0x000fc60003f05270 */
[----:B------:R-:W-:-:S05]  /*09a0*/  @!P2 IMAD.MOV R11, RZ, RZ, -R11 ;  /* 0x000000ffff0ba224 */ /* 0x000fca00078e0a0b */
        /* <DEDUP_REMOVED lines=11> */
[----:B------:R-:W-:Y:S02]  /*0a60*/  @!P2 IMAD.IADD R13, R13, 0x1, -R12 ;  /* 0x000000010d0da824 */ /* 0x000fe400078e0a0c */
[----:B------:R-:W-:-:S03]  /*0a70*/  @!P2 VIADD R17, R17, 0x1 ;  /* 0x000000011111a836 */ /* 0x000fc60000000000 */
[----:B------:R-:W-:Y:S02]  /*0a80*/  ISETP.GE.U32.AND P1, PT, R13, R12, PT ;  /* 0x0000000c0d00720c */ /* 0x000fe40003f26070 */
[----:B------:R-:W-:-:S05]  /*0a90*/  SHF.R.S32.HI R12, RZ, 0x1f, R19 ;  /* 0x0000001fff0c7819 */ /* 0x000fca0000011413 */
[----:B------:R-:W-:-:S04]  /*0aa0*/  IMAD R12, R12, UR7, RZ ;  /* 0x000000070c0c7c24 */ /* 0x000fc8000f8e02ff */
[----:B------:R-:W-:Y:S02]  /*0ab0*/  IMAD R19, R19, UR14, R12 ;  /* 0x0000000e13137c24 */ /* 0x000fe4000f8e020c */
[----:B------:R-:W-:Y:S02]  /*0ac0*/  @P1 VIADD R17, R17, 0x1 ;  /* 0x0000000111111836 */ /* 0x000fe40000000000 */
[----:B------:R-:W-:Y:S02]  /*0ad0*/  IMAD.IADD R12, R23, 0x1, R19 ;  /* 0x00000001170c7824 */ /* 0x000fe400078e0213 */
[----:B------:R-:W-:-:S03]  /*0ae0*/  @!P3 IMAD.MOV R17, RZ, RZ, -R17 ;  /* 0x000000ffff11b224 */ /* 0x000fc600078e0a11 */
[----:B------:R-:W-:Y:S02]  /*0af0*/  LOP3.LUT R13, R12, UR15, RZ, 0xfc, !PT ;  /* 0x0000000f0c0d7c12 */ /* 0x000fe4000f8efcff */
[----:B------:R-:W-:Y:S02]  /*0b00*/  SEL R18, R4, R17, !P0 ;  /* 0x0000001104127207 */ /* 0x000fe40004000000 */
[----:B------:R-:W-:-:S03]  /*0b10*/  ISETP.NE.U32.AND P1, PT, R13, RZ, PT ;  /* 0x000000ff0d00720c */ /* 0x000fc60003f25070 */
[----:B------:R-:W-:-:S10]  /*0b20*/  IMAD R19, R11, UR7, R18 ;  /* 0x000000070b137c24 */ /* 0x000fd4000f8e0212 */
[----:B------:R-:W-:Y:S05]  /*0b30*/  @!P1 BRA `(.L_x_49) ;  /* 0x0000000000209947 */ /* 0x000fea0003800000 */
[----:B------:R-:W-:Y:S01]  /*0b40*/  ULDC UR7, c[0x0][0x22c] ;  /* 0x00008b0000077ab9 */ /* 0x000fe20000000800 */
[----:B------:R-:W-:Y:S01]  /*0b50*/  IMAD.MOV.U32 R23, RZ, RZ, R12 ;  /* 0x000000ffff177224 */ /* 0x000fe200078e000c */
[----:B------:R-:W-:Y:S01]  /*0b60*/  MOV R20, UR15 ;  /* 0x0000000f00147c02 */ /* 0x000fe20008000f00 */
[----:B------:R-:W-:Y:S01]  /*0b70*/  IMAD.U32 R21, RZ, RZ, UR7 ;  /* 0x00000007ff157e24 */ /* 0x000fe2000f8e00ff */
[----:B------:R-:W-:-:S07]  /*0b80*/  MOV R4, 0xba0 ;  /* 0x00000ba000047802 */ /* 0x000fce0000000f00 */
[----:B------:R-:W-:Y:S05]  /*0b90*/  CALL.REL.NOINC `($__internal_1_$__cuda_sm20_div_s64) ;  /* 0x0000000c002c7944 */ /* 0x000fea0003c00000 */
[----:B------:R-:W-:Y:S01]  /*0ba0*/  IMAD.MOV.U32 R12, RZ, RZ, R14 ;  /* 0x000000ffff0c7224 */ /* 0x000fe200078e000e */
[----:B------:R-:W-:Y:S06]  /*0bb0*/  BRA `(.L_x_50) ;  /* 0x0000000000487947 */ /* 0x000fec0003800000 */
.L_x_49:
        /* <DEDUP_REMOVED lines=18> */
.L_x_50:
[----:B------:R-:W-:Y:S05]  /*0ce0*/  BSYNC B1 ;  /* 0x0000000000017941 */ /* 0x000fea0003800000 */
.L_x_48:
[----:B------:R-:W-:Y:S01]  /*0cf0*/  IADD3 R4, P0, R10, R3, RZ ;  /* 0x000000030a047210 */ /* 0x000fe20007f1e0ff */
[----:B------:R-:W-:-:S03]  /*0d00*/  ULDC.64 UR16, c[0x0][0x218] ;  /* 0x0000860000107ab9 */ /* 0x000fc60000000a00 */
[----:B------:R-:W-:Y:S02]  /*0d10*/  LEA.HI.X.SX32 R13, R10, R7, 0x1, P0 ;  /* 0x000000070a0d7211 */ /* 0x000fe400000f0eff */
[----:B------:R-:W-:-:S04]  /*0d20*/  LEA R14, P0, R4, UR16, 0x1 ;  /* 0x00000010040e7c11 */ /* 0x000fc8000f8008ff */
[----:B------:R-:W-:Y:S01]  /*0d30*/  LEA.HI.X R15, R4, UR17, R13, 0x1, P0 ;  /* 0x00000011040f7c11 */ /* 0x000fe200080f0c0d */
[----:B------:R-:W0:Y:S01]  /*0d40*/  F2F.BF16.F32 R20, R9 ;  /* 0x0000000900147304 */ /* 0x000e220000202000 */
[----:B------:R-:W-:Y:S01]  /*0d50*/  IADD3 R4, R12, 0x1, -R19 ;  /* 0x000000010c047810 */ /* 0x000fe20007ffe813 */
[----:B------:R-:W-:Y:S02]  /*0d60*/  ULDC.64 UR16, c[0x0][0x210] ;  /* 0x0000840000107ab9 */ /* 0x000fe40000000a00 */
[----:B------:R-:W2:Y:S01]  /*0d70*/  LDG.E.U16 R14, desc[UR10][R14.64] ;  /* 0x0000000a0e0e7981 */ /* 0x000ea2000c1e1500 */
[----:B------:R-:W-:Y:S01]  /*0d80*/  I2FP.F32.S32 R13, R4 ;  /* 0x00000004000d7245 */ /* 0x000fe20000201400 */
[----:B------:R-:W-:Y:S01]  /*0d90*/  BSSY B3, `(.L_x_51) ;  /* 0x00000a1000037945 */ /* 0x000fe20003800000 */
[----:B------:R-:W-:Y:S02]  /*0da0*/  ISETP.GE.AND P0, PT, R6, 0x1, PT ;  /* 0x000000010600780c */ /* 0x000fe40003f06270 */
[----:B------:R-:W-:-:S02]  /*0db0*/  IADD3 R21, P1, R19, R5, RZ ;  /* 0x0000000513157210 */ /* 0x000fc40007f3e0ff */
[----:B------:R-:W1:Y:S02]  /*0dc0*/  F2F.BF16.F32 R13, R13 ;  /* 0x0000000d000d7304 */ /* 0x000e640000202000 */
[----:B------:R-:W-:Y:S01]  /*0dd0*/  LEA.HI.X.SX32 R22, R19, R8, 0x1, P1 ;  /* 0x0000000813167211 */ /* 0x000fe200008f0eff */
[----:B0-----:R-:W-:Y:S02]  /*0de0*/  IMAD.U32 R20, R20, 0x10000, RZ ;  /* 0x0001000014147824 */ /* 0x001fe400078e00ff */
[----:B-1----:R-:W-:-:S06]  /*0df0*/  IMAD.U32 R17, R13, 0x10000, RZ ;  /* 0x000100000d117824 */ /* 0x002fcc00078e00ff */
[----:B------:R-:W0:Y:S01]  /*0e00*/  MUFU.RCP R17, R17 ;  /* 0x0000001100117308 */ /* 0x000e220000001000 */
[----:B--2---:R-:W-:-:S07]  /*0e10*/  IMAD.U32 R16, R14, 0x10000, RZ ;  /* 0x000100000e107824 */ /* 0x004fce00078e00ff */
[----:B------:R1:W-:Y:S01]  /*0e20*/  MUFU.RCP R14, R20 ;  /* 0x00000014000e7308 */ /* 0x0003e20000001000 */
[----:B0-----:R-:W-:-:S07]  /*0e30*/  FMUL.FTZ R16, R16, R17 ;  /* 0x0000001110107220 */ /* 0x001fce0000410000 */
[----:B------:R-:W0:Y:S01]  /*0e40*/  F2F.BF16.F32 R16, R16 ;  /* 0x0000001000107304 */ /* 0x000e220000202000 */
[----:B-1----:R-:W-:-:S04]  /*0e50*/  LEA R20, P1, R21, UR16, 0x1 ;  /* 0x0000001015147c11 */ /* 0x002fc8000f8208ff */
[----:B------:R-:W-:Y:S01]  /*0e60*/  LEA.HI.X R21, R21, UR17, R22, 0x1, P1 ;  /* 0x0000001115157c11 */ /* 0x000fe200088f0c16 */
[----:B0-----:R-:W-:-:S04]  /*0e70*/  IMAD.U32 R13, R16, 0x10000, RZ ;  /* 0x00010000100d7824 */ /* 0x001fc800078e00ff */
[----:B------:R-:W-:Y:S01]  /*0e80*/  FMUL.FTZ R14, R13, R14 ;  /* 0x0000000e0d0e7220 */ /* 0x000fe20000410000 */
[----:B------:R-:W-:Y:S06]  /*0e90*/  @!P0 BRA `(.L_x_52) ;  /* 0x0000000800408947 */ /* 0x000fec0003800000 */
[----:B------:R-:W-:Y:S01]  /*0ea0*/  IMAD.MOV R11, RZ, RZ, -R11 ;  /* 0x000000ffff0b7224 */ /* 0x000fe200078e0a0b */
[----:B------:R-:W-:Y:S01]  /*0eb0*/  ULDC UR7, c[0x0][0x224] ;  /* 0x0000890000077ab9 */ /* 0x000fe20000000800 */
[----:B------:R-:W-:Y:S01]  /*0ec0*/  IMAD.IADD R19, R12, 0x1, -R19 ;  /* 0x000000010c137824 */ /* 0x000fe200078e0a13 */
[----:B------:R-:W-:Y:S01]  /*0ed0*/  LOP3.LUT R13, R4, 0x3, RZ, 0xc0, !PT ;  /* 0x00000003040d7812 */ /* 0x000fe200078ec0ff */
[----:B------:R-:W-:Y:S01]  /*0ee0*/  IMAD R12, R11, UR7, R12 ;  /* 0x000000070b0c7c24 */ /* 0x000fe2000f8e020c */
[----:B------:R-:W-:Y:S02]  /*0ef0*/  F2FP.BF16.F32.PACK_AB R11, RZ, R14 ;  /* 0x0000000eff0b723e */ /* 0x000fe400000010ff */
[----:B------:R-:W-:Y:S01]  /*0f00*/  ISETP.GE.U32.AND P0, PT, R19, 0x3, PT ;  /* 0x000000031300780c */ /* 0x000fe20003f06070 */
[----:B------:R-:W-:Y:S01]  /*0f10*/  HFMA2.MMA R19, -RZ, RZ, 0, 0 ;  /* 0x00000000ff137435 */ /* 0x000fe200000001ff */
[----:B------:R-:W-:-:S11]  /*0f20*/  IADD3 R18, -R18, R12, -R13 ;  /* 0x0000000c12127210 */ /* 0x000fd60007ffe90d */
.L_x_71:
[----:B------:R-:W-:Y:S01]  /*0f30*/  ISETP.GE.AND P2, PT, R4, 0x1, PT ;  /* 0x000000010400780c */ /* 0x000fe20003f46270 */
[----:B------:R-:W-:Y:S01]  /*0f40*/  VIADD R19, R19, 0x1 ;  /* 0x0000000113137836 */ /* 0x000fe20000000000 */
[----:B------:R-:W-:Y:S04]  /*0f50*/  BSSY B2, `(.L_x_53) ;  /* 0x000007f000027945 */ /* 0x000fe80003800000 */
[----:B------:R-:W-:-:S07]  /*0f60*/  ISETP.GE.AND P1, PT, R19, R6, PT ;  /* 0x000000061300720c */ /* 0x000fce0003f26270 */
[----:B------:R-:W-:Y:S06]  /*0f70*/  @!P2 BRA `(.L_x_54) ;  /* 0x0000000400f0a947 */ /* 0x000fec0003800000 */
[----:B------:R-:W-:Y:S01]  /*0f80*/  BSSY B1, `(.L_x_55) ;  /* 0x0000049000017945 */ /* 0x000fe20003800000 */
[----:B------:R-:W-:-:S03]  /*0f90*/  IMAD.MOV.U32 R17, RZ, RZ, RZ ;  /* 0x000000ffff117224 */ /* 0x000fc600078e00ff */
[----:B------:R-:W-:Y:S05]  /*0fa0*/  @!P0 BRA `(.L_x_56) ;  /* 0x0000000400188947 */ /* 0x000fea0003800000 */
[----:B------:R-:W-:Y:S02]  /*0fb0*/  IMAD.MOV.U32 R17, RZ, RZ, RZ ;  /* 0x000000ffff117224 */ /* 0x000fe400078e00ff */
[----:B------:R-:W-:Y:S02]  /*0fc0*/  IMAD.MOV.U32 R16, RZ, RZ, R18 ;  /* 0x000000ffff107224 */ /* 0x000fe400078e0012 */
[----:B------:R-:W-:Y:S02]  /*0fd0*/  IMAD.MOV.U32 R25, RZ, RZ, R20 ;  /* 0x000000ffff197224 */ /* 0x000fe400078e0014 */
[----:B------:R-:W-:-:S07]  /*0fe0*/  IMAD.MOV.U32 R23, RZ, RZ, R21 ;  /* 0x000000ffff177224 */ /* 0x000fce00078e0015 */
.L_x_65:
[C---:B0-----:R-:W-:Y:S01]  /*0ff0*/  LOP3.LUT R14, R25.reuse, 0xfffffffd, RZ, 0xc0, !PT ;  /* 0xfffffffd190e7812 */ /* 0x041fe200078ec0ff */
[----:B------:R-:W-:Y:S01]  /*1000*/  IMAD.MOV.U32 R15, RZ, RZ, R23 ;  /* 0x000000ffff0f7224 */ /* 0x000fe200078e0017 */
[----:B------:R-:W-:Y:S01]  /*1010*/  LOP3.LUT R12, R25, 0x2, RZ, 0xc0, !PT ;  /* 0x00000002190c7812 */ /* 0x000fe200078ec0ff */
[----:B------:R-:W-:Y:S03]  /*1020*/  BSSY B4, `(.L_x_57) ;  /* 0x000000b000047945 */ /* 0x000fe60003800000 */
[----:B------:R0:W5:Y:S01]  /*1030*/  LD.E R22, desc[UR10][R14.64] ;  /* 0x0000000a0e167980 */ /* 0x000162000c101900 */
[----:B------:R-:W-:Y:S02]  /*1040*/  ISETP.EQ.U32.AND P2, PT, R12, RZ, PT ;  /* 0x000000ff0c00720c */ /* 0x000fe40003f42070 */
[----:B------:R-:W-:-:S04]  /*1050*/  MOV R12, 0x3254 ;  /* 0x00003254000c7802 */ /* 0x000fc80000000f00 */
[----:B------:R-:W-:-:S07]  /*1060*/  SEL R24, R12, 0x7610, P2 ;  /* 0x000076100c187807 */ /* 0x000fce0001000000 */
.L_x_58:
[----:B-----5:R-:W-:-:S05]  /*1070*/  HADD2.BF16_V2 R27, R22, R11.H0_H0 ;  /* 0x2000000b161b7230 */ /* 0x020fca0000200000 */
[----:B------:R-:W-:-:S06]  /*1080*/  PRMT R27, R22, R24, R27 ;  /* 0x00000018161b7216 */ /* 0x000fcc000000001b */
[----:B------:R-:W2:Y:S02]  /*1090*/  ATOM.E.CAS.STRONG.GPU PT, R27, [R14], R22, R27 ;  /* 0x000000160e1b738b */ /* 0x000ea400001ee11b */
[----:B--2---:R-:W-:Y:S01]  /*10a0*/  ISETP.NE.U32.AND P2, PT, R27, R22, PT ;  /* 0x000000161b00720c */ /* 0x004fe20003f45070 */
[----:B------:R-:W-:-:S12]  /*10b0*/  IMAD.MOV.U32 R22, RZ, RZ, R27 ;  /* 0x000000ffff167224 */ /* 0x000fd800078e001b */
[----:B------:R-:W-:Y:S05]  /*10c0*/  @P2 BRA `(.L_x_58) ;  /* 0xfffffffc00e82947 */ /* 0x000fea000383ffff */
[----:B------:R-:W-:Y:S05]  /*10d0*/  BSYNC B4 ;  /* 0x0000000000047941 */ /* 0x000fea0003800000 */
.L_x_57:
[----:B------:R-:W-:Y:S01]  /*10e0*/  IADD3 R27, P2, R25, 0x2, RZ ;  /* 0x00000002191b7810 */ /* 0x000fe20007f5e0ff */
[----:B------:R-:W-:Y:S03]  /*10f0*/  BSSY B4, `(.L_x_59) ;  /* 0x000000d000047945 */ /* 0x000fe60003800000 */
[C---:B0-----:R-:W-:Y:S01]  /*1100*/  LOP3.LUT R14, R27.reuse, 0xfffffffd, RZ, 0xc0, !PT ;  /* 0xfffffffd1b0e7812 */ /* 0x041fe200078ec0ff */
[----:B------:R-:W-:Y:S01]  /*1110*/  IMAD.X R15, RZ, RZ, R23, P2 ;  /* 0x000000ffff0f7224 */ /* 0x000fe200010e0617 */
[----:B------:R-:W-:-:S04]  /*1120*/  LOP3.LUT R24, R27, 0x2, RZ, 0xc0, !PT ;  /* 0x000000021b187812 */ /* 0x000fc800078ec0ff */
[----:B------:R0:W5:Y:S01]  /*1130*/  LD.E R22, desc[UR10][R14.64] ;  /* 0x0000000a0e167980 */ /* 0x000162000c101900 */
[----:B------:R-:W-:-:S04]  /*1140*/  ISETP.EQ.U32.AND P2, PT, R24, RZ, PT ;  /* 0x000000ff1800720c */ /* 0x000fc80003f42070 */
[----:B------:R-:W-:-:S09]  /*1150*/  SEL R24, R12, 0x7610, P2 ;  /* 0x000076100c187807 */ /* 0x000fd20001000000 */
.L_x_60:
[----:B-----5:R-:W-:-:S05]  /*1160*/  HADD2.BF16_V2 R29, R22, R11.H0_H0 ;  /* 0x2000000b161d7230 */ /* 0x020fca0000200000 */
[----:B------:R-:W-:-:S06]  /*1170*/  PRMT R29, R22, R24, R29 ;  /* 0x00000018161d7216 */ /* 0x000fcc000000001d */
[----:B------:R-:W2:Y:S02]  /*1180*/  ATOM.E.CAS.STRONG.GPU PT, R29, [R14], R22, R29 ;  /* 0x000000160e1d738b */ /* 0x000ea400001ee11d */
[----:B--2---:R-:W-:Y:S01]  /*1190*/  ISETP.NE.U32.AND P2, PT, R29, R22, PT ;  /* 0x000000161d00720c */ /* 0x004fe20003f45070 */
[----:B------:R-:W-:-:S12]  /*11a0*/  IMAD.MOV.U32 R22, RZ, RZ, R29 ;  /* 0x000000ffff167224 */ /* 0x000fd800078e001d */
[----:B------:R-:W-:Y:S05]  /*11b0*/  @P2 BRA `(.L_x_60) ;  /* 0xfffffffc00e82947 */ /* 0x000fea000383ffff */
[----:B------:R-:W-:Y:S05]  /*11c0*/  BSYNC B4 ;  /* 0x0000000000047941 */ /* 0x000fea0003800000 */
.L_x_59:
        /* <DEDUP_REMOVED lines=8> */
.L_x_62:
[----:B-----5:R-:W-:-:S05]  /*1250*/  HADD2.BF16_V2 R29, R22, R11.H0_H0 ;  /* 0x2000000b161d7230 */ /* 0x020fca0000200000 */
[----:B------:R-:W-:-:S06]  /*1260*/  PRMT R29, R22, R24, R29 ;  /* 0x00000018161d7216 */ /* 0x000fcc000000001d */
[----:B------:R-:W2:Y:S02]  /*1270*/  ATOM.E.CAS.STRONG.GPU PT, R29, [R14], R22, R29 ;  /* 0x000000160e1d738b */ /* 0x000ea400001ee11d */
[----:B--2---:R-:W-:Y:S01]  /*1280*/  ISETP.NE.U32.AND P2, PT, R29, R22, PT ;  /* 0x000000161d00720c */ /* 0x004fe20003f45070 */
[----:B------:R-:W-:-:S12]  /*1290*/  IMAD.MOV.U32 R22, RZ, RZ, R29 ;  /* 0x000000ffff167224 */ /* 0x000fd800078e001d */
[----:B------:R-:W-:Y:S05]  /*12a0*/  @P2 BRA `(.L_x_62) ;  /* 0xfffffffc00e82947 */ /* 0x000fea000383ffff */
[----:B------:R-:W-:Y:S05]  /*12b0*/  BSYNC B4 ;  /* 0x0000000000047941 */ /* 0x000fea0003800000 */
.L_x_61:
        /* <DEDUP_REMOVED lines=8> */
.L_x_64:
[----:B-----5:R-:W-:-:S05]  /*1340*/  HADD2.BF16_V2 R29, R22, R11.H0_H0 ;  /* 0x2000000b161d7230 */ /* 0x020fca0000200000 */
[----:B------:R-:W-:-:S06]  /*1350*/  PRMT R29, R22, R12, R29 ;  /* 0x0000000c161d7216 */ /* 0x000fcc000000001d */
[----:B------:R-:W2:Y:S02]  /*1360*/  ATOM.E.CAS.STRONG.GPU PT, R29, [R14], R22, R29 ;  /* 0x000000160e1d738b */ /* 0x000ea400001ee11d */
[----:B--2---:R-:W-:Y:S01]  /*1370*/  ISETP.NE.U32.AND P2, PT, R29, R22, PT ;  /* 0x000000161d00720c */ /* 0x004fe20003f45070 */
[----:B------:R-:W-:-:S12]  /*1380*/  IMAD.MOV.U32 R22, RZ, RZ, R29 ;  /* 0x000000ffff167224 */ /* 0x000fd800078e001d */
[----:B------:R-:W-:Y:S05]  /*1390*/  @P2 BRA `(.L_x_64) ;  /* 0xfffffffc00e82947 */ /* 0x000fea000383ffff */
[----:B------:R-:W-:Y:S05]  /*13a0*/  BSYNC B4 ;  /* 0x0000000000047941 */ /* 0x000fea0003800000 */
.L_x_63:
[----:B------:R-:W-:Y:S01]  /*13b0*/  IADD3 R16, R16, -0x4, RZ ;  /* 0xfffffffc10107810 */ /* 0x000fe20007ffe0ff */
[----:B------:R-:W-:Y:S01]  /*13c0*/  VIADD R17, R17, 0x4 ;  /* 0x0000000411117836 */ /* 0x000fe20000000000 */
[----:B------:R-:W-:Y:S02]  /*13d0*/  IADD3 R25, P3, R25, 0x8, RZ ;  /* 0x0000000819197810 */ /* 0x000fe40007f7e0ff */
[----:B------:R-:W-:-:S03]  /*13e0*/  ISETP.NE.AND P2, PT, R16, -0x1, PT ;  /* 0xffffffff1000780c */ /* 0x000fc60003f45270 */
[----:B------:R-:W-:-:S10]  /*13f0*/  IMAD.X R23, RZ, RZ, R23, P3 ;  /* 0x000000ffff177224 */ /* 0x000fd400018e0617 */
[----:B------:R-:W-:Y:S05]  /*1400*/  @P2 BRA `(.L_x_65) ;  /* 0xfffffff800f82947 */ /* 0x000fea000383ffff */
.L_x_56:
[----:B------:R-:W-:Y:S05]  /*1410*/  BSYNC B1 ;  /* 0x0000000000017941 */ /* 0x000fea0003800000 */
.L_x_55:
[----:B------:R-:W-:-:S13]  /*1420*/  ISETP.NE.AND P2, PT, R13, RZ, PT ;  /* 0x000000ff0d00720c */ /* 0x000fda0003f45270 */
[----:B------:R-:W-:Y:S05]  /*1430*/  @!P2 BRA `(.L_x_54) ;  /* 0x0000000000c0a947 */ /* 0x000fea0003800000 */
[----:B0-----:R-:W-:Y:S01]  /*1440*/  IMAD.WIDE R14, R17, 0x2, R20 ;  /* 0x00000002110e7825 */ /* 0x001fe200078e0214 */
[----:B------:R-:W-:Y:S01]  /*1450*/  BSSY B1, `(.L_x_66) ;  /* 0x000000f000017945 */ /* 0x000fe20003800000 */
[----:B------:R-:W-:Y:S02]  /*1460*/  ISETP.NE.AND P3, PT, R13, 0x1, PT ;  /* 0x000000010d00780c */ /* 0x000fe40003f65270 */
[----:B------:R-:W-:Y:S01]  /*1470*/  IMAD.MOV.U32 R17, RZ, RZ, R15 ;  /* 0x000000ffff117224 */ /* 0x000fe200078e000f */
[C---:B------:R-:W-:Y:S02]  /*1480*/  LOP3.LUT R16, R14.reuse, 0xfffffffd, RZ, 0xc0, !PT ;  /* 0xfffffffd0e107812 */ /* 0x040fe400078ec0ff */
[----:B------:R-:W-:-:S03]  /*1490*/  LOP3.LUT R12, R14, 0x2, RZ, 0xc0, !PT ;  /* 0x000000020e0c7812 */ /* 0x000fc600078ec0ff */
[----:B------:R0:W5:Y:S01]  /*14a0*/  LD.E R23, desc[UR10][R16.64] ;  /* 0x0000000a10177980 */ /* 0x000162000c101900 */
[----:B------:R-:W-:Y:S01]  /*14b0*/  ISETP.EQ.U32.AND P2, PT, R12, RZ, PT ;  /* 0x000000ff0c00720c */ /* 0x000fe20003f42070 */
[----:B------:R-:W-:-:S05]  /*14c0*/  IMAD.MOV.U32 R12, RZ, RZ, 0x3254 ;  /* 0x00003254ff0c7424 */ /* 0x000fca00078e00ff */
[----:B------:R-:W-:-:S07]  /*14d0*/  SEL R24, R12, 0x7610, P2 ;  /* 0x000076100c187807 */ /* 0x000fce0001000000 */
.L_x_67:
[----:B-----5:R-:W-:-:S05]  /*14e0*/  HADD2.BF16_V2 R22, R23, R11.H0_H0 ;  /* 0x2000000b17167230 */ /* 0x020fca0000200000 */
[----:B------:R-:W-:-:S05]  /*14f0*/  PRMT R25, R23, R24, R22 ;  /* 0x0000001817197216 */ /* 0x000fca0000000016 */
[----:B------:R-:W2:Y:S02]  /*1500*/  ATOM.E.CAS.STRONG.GPU PT, R22, [R16], R23, R25 ;  /* 0x000000171016738b */ /* 0x000ea400001ee119 */
[----:B--2---:R-:W-:Y:S01]  /*1510*/  ISETP.NE.U32.AND P2, PT, R22, R23, PT ;  /* 0x000000171600720c */ /* 0x004fe20003f45070 */
[----:B------:R-:W-:-:S12]  /*1520*/  IMAD.MOV.U32 R23, RZ, RZ, R22 ;  /* 0x000000ffff177224 */ /* 0x000fd800078e0016 */
[----:B------:R-:W-:Y:S05]  /*1530*/  @P2 BRA `(.L_x_67) ;  /* 0xfffffffc00e82947 */ /* 0x000fea000383ffff */
[----:B------:R-:W-:Y:S05]  /*1540*/  BSYNC B1 ;  /* 0x0000000000017941 */ /* 0x000fea0003800000 */
.L_x_66:
[----:B------:R-:W-:Y:S05]  /*1550*/  @!P3 BRA `(.L_x_54) ;  /* 0x000000000078b947 */ /* 0x000fea0003800000 */
[----:B------:R-:W-:Y:S01]  /*1560*/  IADD3 R25, P2, R14, 0x2, RZ ;  /* 0x000000020e197810 */ /* 0x000fe20007f5e0ff */
[----:B------:R-:W-:Y:S01]  /*1570*/  BSSY B1, `(.L_x_68) ;  /* 0x000000e000017945 */ /* 0x000fe20003800000 */
[----:B------:R-:W-:Y:S02]  /*1580*/  ISETP.NE.AND P3, PT, R13, 0x2, PT ;  /* 0x000000020d00780c */ /* 0x000fe40003f65270 */
[C---:B0-----:R-:W-:Y:S01]  /*1590*/  LOP3.LUT R16, R25.reuse, 0xfffffffd, RZ, 0xc0, !PT ;  /* 0xfffffffd19107812 */ /* 0x041fe200078ec0ff */
[----:B------:R-:W-:Y:S01]  /*15a0*/  IMAD.X R17, RZ, RZ, R15, P2 ;  /* 0x000000ffff117224 */ /* 0x000fe200010e060f */
[----:B------:R-:W-:-:S04]  /*15b0*/  LOP3.LUT R22, R25, 0x2, RZ, 0xc0, !PT ;  /* 0x0000000219167812 */ /* 0x000fc800078ec0ff */
[----:B------:R0:W5:Y:S01]  /*15c0*/  LD.E R23, desc[UR10][R16.64] ;  /* 0x0000000a10177980 */ /* 0x000162000c101900 */
[----:B------:R-:W-:-:S04]  /*15d0*/  ISETP.EQ.U32.AND P2, PT, R22, RZ, PT ;  /* 0x000000ff1600720c */ /* 0x000fc80003f42070 */
[----:B------:R-:W-:-:S09]  /*15e0*/  SEL R24, R12, 0x7610, P2 ;  /* 0x000076100c187807 */ /* 0x000fd20001000000 */
.L_x_69:
[----:B-----5:R-:W-:-:S05]  /*15f0*/  HADD2.BF16_V2 R22, R23, R11.H0_H0 ;  /* 0x2000000b17167230 */ /* 0x020fca0000200000 */
[----:B------:R-:W-:-:S06]  /*1600*/  PRMT R22, R23, R24, R22 ;  /* 0x0000001817167216 */ /* 0x000fcc0000000016 */
[----:B------:R-:W2:Y:S02]  /*1610*/  ATOM.E.CAS.STRONG.GPU PT, R22, [R16], R23, R22 ;  /* 0x000000171016738b */ /* 0x000ea400001ee116 */
[----:B--2---:R-:W-:Y:S01]  /*1620*/  ISETP.NE.U32.AND P2, PT, R22, R23, PT ;  /* 0x000000171600720c */ /* 0x004fe20003f45070 */
[----:B------:R-:W-:-:S12]  /*1630*/  IMAD.MOV.U32 R23, RZ, RZ, R22 ;  /* 0x000000ffff177224 */ /* 0x000fd800078e0016 */
[----:B------:R-:W-:Y:S05]  /*1640*/  @P2 BRA `(.L_x_69) ;  /* 0xfffffffc00e82947 */ /* 0x000fea000383ffff */
[----:B------:R-:W-:Y:S05]  /*1650*/  BSYNC B1 ;  /* 0x0000000000017941 */ /* 0x000fea0003800000 */
.L_x_68:
[----:B------:R-:W-:Y:S05]  /*1660*/  @!P3 BRA `(.L_x_54) ;  /* 0x000000000034b947 */ /* 0x000fea0003800000 */
[----:B------:R-:W-:-:S04]  /*1670*/  IADD3 R23, P2, R14, 0x4, RZ ;  /* 0x000000040e177810 */ /* 0x000fc80007f5e0ff */
[----:B------:R-:W-:Y:S02]  /*1680*/  IADD3.X R15, RZ, R15, RZ, P2, !PT ;  /* 0x0000000fff0f7210 */ /* 0x000fe400017fe4ff */
[C---:B------:R-:W-:Y:S02]  /*1690*/  LOP3.LUT R14, R23.reuse, 0xfffffffd, RZ, 0xc0, !PT ;  /* 0xfffffffd170e7812 */ /* 0x040fe400078ec0ff */
[----:B0-----:R-:W-:-:S03]  /*16a0*/  LOP3.LUT R16, R23, 0x2, RZ, 0xc0, !PT ;  /* 0x0000000217107812 */ /* 0x001fc600078ec0ff */
[----:B------:R0:W5:Y:S01]  /*16b0*/  LD.E R17, desc[UR10][R14.64] ;  /* 0x0000000a0e117980 */ /* 0x000162000c101900 */
[----:B------:R-:W-:-:S04]  /*16c0*/  ISETP.EQ.U32.AND P2, PT, R16, RZ, PT ;  /* 0x000000ff1000720c */ /* 0x000fc80003f42070 */
[----:B------:R-:W-:-:S09]  /*16d0*/  SEL R16, R12, 0x7610, P2 ;  /* 0x000076100c107807 */ /* 0x000fd20001000000 */
.L_x_70:
[----:B-----5:R-:W-:-:S05]  /*16e0*/  HADD2.BF16_V2 R12, R17, R11.H0_H0 ;  /* 0x2000000b110c7230 */ /* 0x020fca0000200000 */
[----:B------:R-:W-:-:S06]  /*16f0*/  PRMT R12, R17, R16, R12 ;  /* 0x00000010110c7216 */ /* 0x000fcc000000000c */
[----:B------:R-:W2:Y:S02]  /*1700*/  ATOM.E.CAS.STRONG.GPU PT, R12, [R14], R17, R12 ;  /* 0x000000110e0c738b */ /* 0x000ea400001ee10c */
[----:B--2---:R-:W-:Y:S01]  /*1710*/  ISETP.NE.U32.AND P2, PT, R12, R17, PT ;  /* 0x000000110c00720c */ /* 0x004fe20003f45070 */
[----:B------:R-:W-:-:S12]  /*1720*/  IMAD.MOV.U32 R17, RZ, RZ, R12 ;  /* 0x000000ffff117224 */ /* 0x000fd800078e000c */
[----:B------:R-:W-:Y:S05]  /*1730*/  @P2 BRA `(.L_x_70) ;  /* 0xfffffffc00e82947 */ /* 0x000fea000383ffff */
.L_x_54:
[----:B------:R-:W-:Y:S05]  /*1740*/  BSYNC B2 ;  /* 0x0000000000027941 */ /* 0x000fea0003800000 */
.L_x_53:
[----:B------:R-:W1:Y:S01]  /*1750*/  LDC R12, c[0x0][0x224] ;  /* 0x00008900ff0c7b82 */ /* 0x000e620000000800 */
[----:B0-----:R-:W-:Y:S01]  /*1760*/  IMAD.U32 R14, RZ, RZ, UR14 ;  /* 0x0000000eff0e7e24 */ /* 0x001fe2000f8e00ff */
[----:B-1----:R-:W-:-:S04]  /*1770*/  LEA R20, P2, R12, R20, 0x1 ;  /* 0x000000140c147211 */ /* 0x002fc800078408ff */
[----:B------:R-:W-:Y:S01]  /*1780*/  LEA.HI.X R21, R12, R21, R14, 0x1, P2 ;  /* 0x000000150c157211 */ /* 0x000fe200010f0c0e */
[----:B------:R-:W-:Y:S08]  /*1790*/  @!P1 BRA `(.L_x_71) ;  /* 0xfffffff400e49947 */ /* 0x000ff0000383ffff */
.L_x_52:
[----:B------:R-:W-:Y:S05]  /*17a0*/  BSYNC B3 ;  /* 0x0000000000037941 */ /* 0x000fea0003800000 */
.L_x_51:
[----:B------:R-:W-:Y:S01]  /*17b0*/  VIADD R10, R10, UR12 ;  /* 0x0000000c0a0a7c36 */ /* 0x000fe20008000000 */
[----:B------:R-:W-:-:S04]  /*17c0*/  ULDC UR7, c[0x0][0x22c] ;  /* 0x00008b0000077ab9 */ /* 0x000fc80000000800 */
[----:B------:R-:W-:-:S13]  /*17d0*/  ISETP.GE.AND P0, PT, R10, UR7, PT ;  /* 0x000000070a007c0c */ /* 0x000fda000bf06270 */
[----:B------:R-:W-:Y:S05]  /*17e0*/  @!P0 BRA `(.L_x_72) ;  /* 0xffffffec00f88947 */ /* 0x000fea000383ffff */
.L_x_47:
[----:B------:R-:W-:Y:S05]  /*17f0*/  BSYNC B0 ;  /* 0x0000000000007941 */ /* 0x000fea0003800000 */
.L_x_46:
[----:B------:R-:W-:Y:S01]  /*1800*/  VIADD R2, R2, UR4 ;  /* 0x0000000402027c36 */ /* 0x000fe20008000000 */
[----:B------:R-:W-:-:S04]  /*1810*/  ULDC UR7, c[0x0][0x228] ;  /* 0x00008a0000077ab9 */ /* 0x000fc80000000800 */
[----:B------:R-:W-:-:S13]  /*1820*/  ISETP.GE.AND P0, PT, R2, UR7, PT ;  /* 0x0000000702007c0c */ /* 0x000fda000bf06270 */
[----:B------:R-:W-:Y:S05]  /*1830*/  @!P0 BRA `(.L_x_73) ;  /* 0xffffffe800548947 */ /* 0x000fea000383ffff */
[----:B------:R-:W-:Y:S05]  /*1840*/  EXIT ;  /* 0x000000000000794d */ /* 0x000fea0003800000 */
        .weak           $__internal_1_$__cuda_sm20_div_s64
        .type           $__internal_1_$__cuda_sm20_div_s64,@function
        .size           $__internal_1_$__cuda_sm20_div_s64,(.L_x_682 - $__internal_1_$__cuda_sm20_div_s64)
$__internal_1_$__cuda_sm20_div_s64:
[-C--:B------:R-:W-:Y:S02]  /*1850*/  IADD3 R14, P1, RZ, -R21.reuse, RZ ;  /* 0x80000015ff0e7210 */ /* 0x080fe40007f3e0ff */
[----:B------:R-:W-:Y:S02]  /*1860*/  ISETP.GE.AND P0, PT, R20, RZ, PT ;  /* 0x000000ff1400720c */ /* 0x000fe40003f06270 */
[----:B------:R-:W-:Y:S01]  /*1870*/  ISETP.GE.AND P3, PT, R23, RZ, PT ;  /* 0x000000ff1700720c */ /* 0x000fe20003f66270 */
[----:B------:R-:W-:Y:S01]  /*1880*/  IMAD.X R13, RZ, RZ, ~R20, P1 ;  /* 0x000000ffff0d7224 */ /* 0x000fe200008e0e14 */
[----:B------:R-:W-:-:S04]  /*1890*/  SEL R14, R14, R21, !P0 ;  /* 0x000000150e0e7207 */ /* 0x000fc80004000000 */
[----:B------:R-:W-:-:S04]  /*18a0*/  SEL R15, R13, R20, !P0 ;  /* 0x000000140d0f7207 */ /* 0x000fc80004000000 */
[----:B------:R-:W0:Y:S08]  /*18b0*/  I2F.U64.RP R24, R14 ;  /* 0x0000000e00187312 */ /* 0x000e300000309000 */
[----:B0-----:R-:W0:Y:S02]  /*18c0*/  MUFU.RCP R24, R24 ;  /* 0x0000001800187308 */ /* 0x001e240000001000 */
[----:B0-----:R-:W-:-:S06]  /*18d0*/  VIADD R12, R24, 0x1ffffffe ;  /* 0x1ffffffe180c7836 */ /* 0x001fcc0000000000 */
[----:B------:R-:W0:Y:S02]  /*18e0*/  F2I.U64.TRUNC R12, R12 ;  /* 0x0000000c000c7311 */ /* 0x000e24000020d800 */
[----:B0-----:R-:W-:-:S04]  /*18f0*/  IMAD.WIDE.U32 R16, R12, R14, RZ ;  /* 0x0000000e0c107225 */ /* 0x001fc800078e00ff */
[----:B------:R-:W-:Y:S01]  /*1900*/  IMAD R17, R12, R15, R17 ;  /* 0x0000000f0c117224 */ /* 0x000fe200078e0211 */
[----:B------:R-:W-:-:S03]  /*1910*/  IADD3 R25, P0, RZ, -R16, RZ ;  /* 0x80000010ff197210 */ /* 0x000fc60007f1e0ff */
[----:B------:R-:W-:Y:S02]  /*1920*/  IMAD R17, R13, R14, R17 ;  /* 0x0000000e0d117224 */ /* 0x000fe400078e0211 */
[----:B------:R-:W-:-:S04]  /*1930*/  IMAD.HI.U32 R16, R12, R25, RZ ;  /* 0x000000190c107227 */ /* 0x000fc800078e00ff */
[----:B------:R-:W-:Y:S01]  /*1940*/  IMAD.X R27, RZ, RZ, ~R17, P0 ;  /* 0x000000ffff1b7224 */ /* 0x000fe200000e0e11 */
[----:B------:R-:W-:-:S03]  /*1950*/  MOV R17, R12 ;  /* 0x0000000c00117202 */ /* 0x000fc60000000f00 */
[----:B------:R-:W-:-:S04]  /*1960*/  IMAD.WIDE.U32 R16, P0, R12, R27, R16 ;  /* 0x0000001b0c107225 */ /* 0x000fc80007800010 */
[----:B------:R-:W-:-:S04]  /*1970*/  IMAD.HI.U32 R16, P1, R13, R25, R16 ;  /* 0x000000190d107227 */ /* 0x000fc80007820010 */
[CC--:B------:R-:W-:Y:S02]  /*1980*/  IMAD R17, R13.reuse, R27.reuse, RZ ;  /* 0x0000001b0d117224 */ /* 0x0c0fe400078e02ff */
[----:B------:R-:W-:Y:S01]  /*1990*/  IMAD.HI.U32 R25, R13, R27, RZ ;  /* 0x0000001b0d197227 */ /* 0x000fe200078e00ff */
[----:B------:R-:W-:Y:S02]  /*19a0*/  IADD3 R27, P4, RZ, -R22, RZ ;  /* 0x80000016ff1b7210 */ /* 0x000fe40007f9e0ff */
[----:B------:R-:W-:Y:S01]  /*19b0*/  IADD3 R17, P2, R17, R16, RZ ;  /* 0x0000001011117210 */ /* 0x000fe20007f5e0ff */
[----:B------:R-:W-:-:S04]  /*19c0*/  IMAD.X R25, R25, 0x1, R13, P0 ;  /* 0x0000000119197824 */ /* 0x000fc800000e060d */
[----:B------:R-:W-:Y:S01]  /*19d0*/  IMAD.WIDE.U32 R12, R17, R14, RZ ;  /* 0x0000000e110c7225 */ /* 0x000fe200078e00ff */
[----:B------:R-:W-:-:S03]  /*19e0*/  IADD3.X R25, RZ, RZ, R25, P2, P1 ;  /* 0x000000ffff197210 */ /* 0x000fc600017e2419 */
[----:B------:R-:W-:Y:S01]  /*19f0*/  IMAD R16, R17, R15, R13 ;  /* 0x0000000f11107224 */ /* 0x000fe200078e020d */
[----:B------:R-:W-:-:S03]  /*1a00*/  IADD3 R13, P0, RZ, -R12, RZ ;  /* 0x8000000cff0d7210 */ /* 0x000fc60007f1e0ff */
[----:B------:R-:W-:Y:S02]  /*1a10*/  IMAD R12, R25, R14, R16 ;  /* 0x0000000e190c7224 */ /* 0x000fe400078e0210 */
[----:B------:R-:W-:-:S04]  /*1a20*/  IMAD.HI.U32 R16, R17, R13, RZ ;  /* 0x0000000d11107227 */ /* 0x000fc800078e00ff */
[----:B------:R-:W-:-:S04]  /*1a30*/  IMAD.X R12, RZ, RZ, ~R12, P0 ;  /* 0x000000ffff0c7224 */ /* 0x000fc800000e0e0c */
[----:B------:R-:W-:-:S04]  /*1a40*/  IMAD.WIDE.U32 R16, P0, R17, R12, R16 ;  /* 0x0000000c11107225 */ /* 0x000fc80007800010 */
[----:B------:R-:W-:Y:S01]  /*1a50*/  IMAD.HI.U32 R16, P1, R25, R13, R16 ;  /* 0x0000000d19107227 */ /* 0x000fe20007820010 */
[----:B------:R-:W-:-:S03]  /*1a60*/  SEL R17, R27, R22, !P3 ;  /* 0x000000161b117207 */ /* 0x000fc60005800000 */
[CC--:B------:R-:W-:Y:S02]  /*1a70*/  IMAD R13, R25.reuse, R12.reuse, RZ ;  /* 0x0000000c190d7224 */ /* 0x0c0fe400078e02ff */
[----:B------:R-:W-:-:S03]  /*1a80*/  IMAD.HI.U32 R12, R25, R12, RZ ;  /* 0x0000000c190c7227 */ /* 0x000fc600078e00ff */
[----:B------:R-:W-:Y:S01]  /*1a90*/  IADD3 R16, P2, R13, R16, RZ ;  /* 0x000000100d107210 */ /* 0x000fe20007f5e0ff */
[----:B------:R-:W-:Y:S02]  /*1aa0*/  IMAD.X R22, RZ, RZ, ~R23, P4 ;  /* 0x000000ffff167224 */ /* 0x000fe400020e0e17 */
[----:B------:R-:W-:Y:S02]  /*1ab0*/  IMAD.X R13, R12, 0x1, R25, P0 ;  /* 0x000000010c0d7824 */ /* 0x000fe400000e0619 */
[----:B------:R-:W-:Y:S01]  /*1ac0*/  IMAD.HI.U32 R12, R16, R17, RZ ;  /* 0x00000011100c7227 */ /* 0x000fe200078e00ff */
[-C--:B------:R-:W-:Y:S02]  /*1ad0*/  SEL R25, R22, R23.reuse, !P3 ;  /* 0x0000001716197207 */ /* 0x080fe40005800000 */
[----:B------:R-:W-:Y:S01]  /*1ae0*/  IADD3.X R22, RZ, RZ, R13, P2, P1 ;  /* 0x000000ffff167210 */ /* 0x000fe200017e240d */
[----:B------:R-:W-:Y:S01]  /*1af0*/  IMAD.MOV.U32 R13, RZ, RZ, RZ ;  /* 0x000000ffff0d7224 */ /* 0x000fe200078e00ff */
[----:B------:R-:W-:Y:S01]  /*1b00*/  LOP3.LUT R23, R20, R23, RZ, 0x3c, !PT ;  /* 0x0000001714177212 */ /* 0x000fe200078e3cff */
[----:B------:R-:W-:-:S04]  /*1b10*/  IMAD.WIDE.U32 R12, R16, R25, R12 ;  /* 0x00000019100c7225 */ /* 0x000fc800078e000c */
[C---:B------:R-:W-:Y:S02]  /*1b20*/  IMAD R27, R22.reuse, R25, RZ ;  /* 0x00000019161b7224 */ /* 0x040fe400078e02ff */
[----:B------:R-:W-:-:S04]  /*1b30*/  IMAD.HI.U32 R12, P0, R22, R17, R12 ;  /* 0x00000011160c7227 */ /* 0x000fc8000780000c */
[----:B------:R-:W-:Y:S01]  /*1b40*/  IMAD.HI.U32 R16, R22, R25, RZ ;  /* 0x0000001916107227 */ /* 0x000fe200078e00ff */
[----:B------:R-:W-:-:S03]  /*1b50*/  IADD3 R27, P1, R27, R12, RZ ;  /* 0x0000000c1b1b7210 */ /* 0x000fc60007f3e0ff */
[----:B------:R-:W-:Y:S02]  /*1b60*/  IMAD.X R16, RZ, RZ, R16, P0 ;  /* 0x000000ffff107224 */ /* 0x000fe400000e0610 */
[----:B------:R-:W-:-:S04]  /*1b70*/  IMAD.WIDE.U32 R12, R27, R14, RZ ;  /* 0x0000000e1b0c7225 */ /* 0x000fc800078e00ff */
[----:B------:R-:W-:Y:S01]  /*1b80*/  IMAD.X R29, RZ, RZ, R16, P1 ;  /* 0x000000ffff1d7224 */ /* 0x000fe200008e0610 */
[----:B------:R-:W-:Y:S01]  /*1b90*/  IADD3 R16, P1, -R12, R17, RZ ;  /* 0x000000110c107210 */ /* 0x000fe20007f3e1ff */
[----:B------:R-:W-:-:S03]  /*1ba0*/  IMAD R13, R27, R15, R13 ;  /* 0x0000000f1b0d7224 */ /* 0x000fc600078e020d */
[-C--:B------:R-:W-:Y:S01]  /*1bb0*/  ISETP.GE.U32.AND P0, PT, R16, R14.reuse, PT ;  /* 0x0000000e1000720c */ /* 0x080fe20003f06070 */
[----:B------:R-:W-:-:S05]  /*1bc0*/  IMAD R12, R29, R14, R13 ;  /* 0x0000000e1d0c7224 */ /* 0x000fca00078e020d */
[----:B------:R-:W-:Y:S01]  /*1bd0*/  IADD3.X R25, ~R12, R25, RZ, P1, !PT ;  /* 0x000000190c197210 */ /* 0x000fe20000ffe5ff */
[----:B------:R-:W-:Y:S01]  /*1be0*/  VIADD R12, R27, 0x1 ;  /* 0x000000011b0c7836 */ /* 0x000fe20000000000 */
[----:B------:R-:W-:Y:S02]  /*1bf0*/  IADD3 R13, P1, R16, -R14, RZ ;  /* 0x8000000e100d7210 */ /* 0x000fe40007f3e0ff */
[----:B------:R-:W-:-:S03]  /*1c00*/  ISETP.GE.U32.AND.EX P0, PT, R25, R15, PT, P0 ;  /* 0x0000000f1900720c */ /* 0x000fc60003f06100 */
[----:B------:R-:W-:Y:S01]  /*1c10*/  IMAD.X R17, R25, 0x1, ~R15, P1 ;  /* 0x0000000119117824 */ /* 0x000fe200008e0e0f */
[----:B------:R-:W-:Y:S02]  /*1c20*/  SEL R13, R13, R16, P0 ;  /* 0x000000100d0d7207 */ /* 0x000fe40000000000 */
[----:B------:R-:W-:Y:S01]  /*1c30*/  SEL R27, R12, R27, P0 ;  /* 0x0000001b0c1b7207 */ /* 0x000fe20000000000 */
[----:B------:R-:W-:Y:S01]  /*1c40*/  IMAD.MOV.U32 R12, RZ, RZ, R4 ;  /* 0x000000ffff0c7224 */ /* 0x000fe200078e0004 */
[----:B------:R-:W-:Y:S02]  /*1c50*/  SEL R17, R17, R25, P0 ;  /* 0x0000001911117207 */ /* 0x000fe40000000000 */
[----:B------:R-:W-:Y:S01]  /*1c60*/  ISETP.GE.U32.AND P0, PT, R13, R14, PT ;  /* 0x0000000e0d00720c */ /* 0x000fe20003f06070 */
[----:B------:R-:W-:Y:S01]  /*1c70*/  VIADD R14, R27, 0x1 ;  /* 0x000000011b0e7836 */ /* 0x000fe20000000000 */
[----:B------:R-:W-:Y:S02]  /*1c80*/  ISETP.GE.AND P1, PT, R23, RZ, PT ;  /* 0x000000ff1700720c */ /* 0x000fe40003f26270 */
[----:B------:R-:W-:-:S04]  /*1c90*/  ISETP.GE.U32.AND.EX P0, PT, R17, R15, PT, P0 ;  /* 0x0000000f1100720c */ /* 0x000fc80003f06100 */
[----:B------:R-:W-:Y:S02]  /*1ca0*/  SEL R14, R14, R27, P0 ;  /* 0x0000001b0e0e7207 */ /* 0x000fe40000000000 */
[----:B------:R-:W-:-:S03]  /*1cb0*/  ISETP.NE.U32.AND P0, PT, R21, RZ, PT ;  /* 0x000000ff1500720c */ /* 0x000fc60003f05070 */
[----:B------:R-:W-:Y:S01]  /*1cc0*/  IMAD.MOV R13, RZ, RZ, -R14 ;  /* 0x000000ffff0d7224 */ /* 0x000fe200078e0a0e */
[----:B------:R-:W-:-:S04]  /*1cd0*/  ISETP.NE.AND.EX P0, PT, R20, RZ, PT, P0 ;  /* 0x000000ff1400720c */ /* 0x000fc80003f05300 */
[----:B------:R-:W-:Y:S01]  /*1ce0*/  SEL R14, R13, R14, !P1 ;  /* 0x0000000e0d0e7207 */ /* 0x000fe20004800000 */
[----:B------:R-:W-:-:S03]  /*1cf0*/  IMAD.MOV.U32 R13, RZ, RZ, 0x0 ;  /* 0x00000000ff0d7424 */ /* 0x000fc600078e00ff */
[----:B------:R-:W-:Y:S01]  /*1d00*/  SEL R14, R14, 0xffffffff, P0 ;  /* 0xffffffff0e0e7807 */ /* 0x000fe20000000000 */
[----:B------:R-:W-:Y:S06]  /*1d10*/  RET.REL.NODEC R12 `(_ZN2at6native58_GLOBAL__N__9a069279_25_AdaptiveAveragePooling_cu_ef17039c33atomic_adaptive_average_gradinputIN3c108BFloat16EEEvPT_PKS5_iiii) ;  /* 0xffffffe00cb87950 */ /* 0x000fec0003c3ffff */
.L_x_74:
        /* <DEDUP_REMOVED lines=14> */
.L_x_682:


//--------------------- .text._ZN2at6native58_GLOBAL__N__9a069279_25_AdaptiveAveragePooling_cu_ef17039c26adaptive_average_gradinputIN3c104HalfEEEvPT_PKS5_iiii --------------------------
	.section	.text._ZN2at6native58_GLOBAL__N__9a069279_25_AdaptiveAveragePooling_cu_ef17039c26adaptive_average_gradinputIN3c104HalfEEEvPT_PKS5_iiii,"ax",@progbits
	.align	128
.text._ZN2at6native58_GLOBAL__N__9a069279_25_AdaptiveAveragePooling_cu_ef17039c26adaptive_average_gradinputIN3c104HalfEEEvPT_PKS5_iiii:
        .type           _ZN2at6native58_GLOBAL__N__9a069279_25_AdaptiveAveragePooling_cu_ef17039c26adaptive_average_gradinputIN3c104HalfEEEvPT_PKS5_iiii,@function
        .size           _ZN2at6native58_GLOBAL__N__9a069279_25_AdaptiveAveragePooling_cu_ef17039c26adaptive_average_gradinputIN3c104HalfEEEvPT_PKS5_iiii,(.L_x_684 - _ZN2at6native58_GLOBAL__N__9a069279_25_AdaptiveAveragePooling_cu_ef17039c26adaptive_average_gradinputIN3c104HalfEEEvPT_PKS5_iiii)
        .other          _ZN2at6native58_GLOBAL__N__9a069279_25_AdaptiveAveragePooling_cu_ef17039c26adaptive_average_gradinputIN3c104HalfEEEvPT_PKS5_iiii,@"STO_CUDA_ENTRY STV_DEFAULT"
_ZN2at6native58_GLOBAL__N__9a069279_25_AdaptiveAveragePooling_cu_ef17039c26adaptive_average_gradinputIN3c104HalfEEEvPT_PKS5_iiii:
        /* <DEDUP_REMOVED lines=28> */
.L_x_116:
        /* <DEDUP_REMOVED lines=59> */
[----:B------:R-:W-:Y:S05]  /*0570*/  CALL.REL.NOINC `($__internal_2_$__cuda_sm20_div_s64) ;  /* 0x0000003c00847944 */ /* 0x000fea0003c00000 */
[----:B------:R-:W-:Y:S01]  /*0580*/  MOV R9, R40 ;  /* 0x0000002800097202 */ /* 0x000fe20000000f00 */
[----:B------:R-:W-:Y:S06]  /*0590*/  BRA `(.L_x_77) ;  /* 0x0000000000487947 */ /* 0x000fec0003800000 */
.L_x_76:
        /* <DEDUP_REMOVED lines=18> */
.L_x_77:
[----:B------:R-:W-:Y:S05]  /*06c0*/  BSYNC B0 ;  /* 0x0000000000007941 */ /* 0x000fea0003800000 */
.L_x_75:
        /* <DEDUP_REMOVED lines=10> */
.L_x_115:
        /* <DEDUP_REMOVED lines=59> */
[----:B------:R-:W-:Y:S05]  /*0b20*/  CALL.REL.NOINC `($__internal_2_$__cuda_sm20_div_s64) ;  /* 0x0000003800187944 */ /* 0x000fea0003c00000 */
[----:B------:R-:W-:Y:S01]  /*0b30*/  MOV R8, R40 ;  /* 0x0000002800087202 */ /* 0x000fe20000000f00 */
[----:B------:R-:W-:Y:S06]  /*0b40*/  BRA `(.L_x_82) ;  /* 0x0000000000487947 */ /* 0x000fec0003800000 */
.L_x_81:
        /* <DEDUP_REMOVED lines=18> */
.L_x_82:
[----:B------:R-:W-:Y:S05]  /*0c70*/  BSYNC B1 ;  /* 0x0000000000017941 */ /* 0x000fea0003800000 */
.L_x_80:
        /* <DEDUP_REMOVED lines=38> */
.L_x_114:
[----:B------:R-:W-:Y:S01]  /*0ee0*/  IADD3 R8, R15, 0x1, RZ ;  /* 0x000000010f087810 */ /* 0x000fe20007ffe0ff */
[----:B------:R-:W-:Y:S01]  /*0ef0*/  ULDC UR5, c[0x0][0x220] ;  /* 0x0000880000057ab9 */ /* 0x000fe20000000800 */
[----:B------:R-:W-:Y:S01]  /*0f00*/  IMAD.MOV.U32 R48, RZ, RZ, -0x1 ;  /* 0xffffffffff307424 */ /* 0x000fe200078e00ff */
[----:B------:R-:W-:Y:S01]  /*0f10*/  BSSY B2, `(.L_x_85) ;  /* 0x0000027000027945 */ /* 0x000fe20003800000 */
[----:B012---:R-:W-:Y:S01]  /*0f20*/  SHF.R.S32.HI R30, RZ, 0x1f, R8 ;  /* 0x0000001fff1e7819 */ /* 0x007fe20000011408 */
        /* <DEDUP_REMOVED lines=10> */
[----:B---3--:R-:W-:Y:S05]  /*0fd0*/  @!P0 BRA `(.L_x_86) ;  /* 0x00000000001c8947 */ /* 0x008fea0003800000 */
[----:B------:R-:W-:Y:S01]  /*0fe0*/  ULDC UR5, c[0x0][0x228] ;  /* 0x00008a0000057ab9 */ /* 0x000fe20000000800 */
[----:B------:R-:W-:Y:S01]  /*0ff0*/  MOV R39, UR6 ;  /* 0x0000000600277c02 */ /* 0x000fe20008000f00 */
[----:B------:R-:W-:Y:S01]  /*1000*/  IMAD.U32 R40, RZ, RZ, UR5 ;  /* 0x00000005ff287e24 */ /* 0x000fe2000f8e00ff */
[----:B------:R-:W-:-:S07]  /*1010*/  MOV R8, 0x1030 ;  /* 0x0000103000087802 */ /* 0x000fce0000000f00 */
[----:B------:R-:W-:Y:S05]  /*1020*/  CALL.REL.NOINC `($__internal_2_$__cuda_sm20_div_s64) ;  /* 0x0000003000d87944 */ /* 0x000fea0003c00000 */
[----:B------:R-:W-:Y:S01]  /*1030*/  IMAD.MOV.U32 R8, RZ, RZ, R40 ;  /* 0x000000ffff087224 */ /* 0x000fe200078e0028 */
[----:B------:R-:W-:Y:S06]  /*1040*/  BRA `(.L_x_87) ;  /* 0x00000000004c7947 */ /* 0x000fec0003800000 */
.L_x_86:
        /* <DEDUP_REMOVED lines=19> */
.L_x_87:
[----:B------:R-:W-:Y:S05]  /*1180*/  BSYNC B2 ;  /* 0x0000000000027941 */ /* 0x000fea0003800000 */
.L_x_85:
        /* <DEDUP_REMOVED lines=63> */
[----:B------:R-:W-:Y:S05]  /*1580*/  CALL.REL.NOINC `($__internal_2_$__cuda_sm20_div_s64) ;  /* 0x0000002c00807944 */ /* 0x000fea0003c00000 */
[----:B------:R-:W-:Y:S01]  /*1590*/  MOV R30, R40 ;  /* 0x00000028001e7202 */ /* 0x000fe20000000f00 */
[----:B------:R-:W-:Y:S06]  /*15a0*/  BRA `(.L_x_94) ;  /* 0x00000000004c7947 */ /* 0x000fec0003800000 */
.L_x_93:
        /* <DEDUP_REMOVED lines=19> */
.L_x_94:
[----:B------:R-:W-:Y:S05]  /*16e0*/  BSYNC B4 ;  /* 0x0000000000047941 */ /* 0x000fea0003800000 */
.L_x_92:
        /* <DEDUP_REMOVED lines=45> */
[----:B------:R-:W-:Y:S02]  /*19c0*/  ISETP.GE.AND P4, PT, R40, RZ, PT ;  /* 0x000000ff2800720c */ /* 0x000fe40003f86270 */
[----:B------:R-:W-:Y:S01]  /*19d0*/  F2FP.F16.F32.PACK_AB R39, RZ, R35 ;  /* 0x00000023ff27723e */ /* 0x000fe200000000ff */
[----:B------:R-:W-:-:S04]  /*19e0*/  @!P3 VIADD R33, R33, 0x1 ;  /* 0x000000012121b836 */ /* 0x000fc80000000000 */
[----:B------:R-:W-:-:S04]  /*19f0*/  HADD2.F32 R39, -RZ, R39.H0_H0 ;  /* 0x20000027ff277230 */ /* 0x000fc80000004100 */
[----:B------:R-:W-:Y:S02]  /*1a00*/  @P2 VIADD R33, R33, 0x1 ;  /* 0x0000000121212836 */ /* 0x000fe40000000000 */
[----:B------:R-:W0:Y:S03]  /*1a10*/  MUFU.RCP R39, R39 ;  /* 0x0000002700277308 */ /* 0x000e260000001000 */
[----:B------:R-:W-:-:S04]  /*1a20*/  @!P4 IADD3 R33, -R33, RZ, RZ ;  /* 0x000000ff2121c210 */ /* 0x000fc80007ffe1ff */
[----:B------:R-:W-:Y:S02]  /*1a30*/  SEL R33, R38, R33, !P0 ;  /* 0x0000002126217207 */ /* 0x000fe40004000000 */
[----:B------:R-:W-:-:S03]  /*1a40*/  LOP3.LUT R30, RZ, R30, RZ, 0x33, !PT ;  /* 0x0000001eff1e7212 */ /* 0x000fc600078e33ff */
[----:B------:R-:W-:-:S04]  /*1a50*/  IMAD R33, R32, UR5, R33 ;  /* 0x0000000520217c24 */ /* 0x000fc8000f8e0221 */
[----:B------:R-:W-:-:S05]  /*1a60*/  IMAD.IADD R33, R30, 0x1, R33 ;  /* 0x000000011e217824 */ /* 0x000fca00078e0221 */
[----:B------:R-:W-:Y:S02]  /*1a70*/  I2FP.F32.S32 R33, R33 ;  /* 0x0000002100217245 */ /* 0x000fe40000201400 */
[----:B------:R-:W-:Y:S01]  /*1a80*/  ISETP.NE.AND P0, PT, R17, 0x1, PT ;  /* 0x000000011100780c */ /* 0x000fe20003f05270 */
[----:B---3--:R-:W-:-:S05]  /*1a90*/  HADD2.F32 R36, -RZ, R36.H0_H0 ;  /* 0x20000024ff247230 */ /* 0x008fca0000004100 */
[----:B0-----:R-:W-:-:S05]  /*1aa0*/  FMUL.FTZ R36, R36, R39 ;  /* 0x0000002724247220 */ /* 0x001fca0000410000 */
[----:B------:R-:W-:-:S05]  /*1ab0*/  F2FP.F16.F32.PACK_AB R36, R33, R36 ;  /* 0x000000242124723e */ /* 0x000fca00000000ff */
[----:B------:R-:W-:-:S04]  /*1ac0*/  HADD2.F32 R32, -RZ, R36.H1_H1 ;  /* 0x30000024ff207230 */ /* 0x000fc80000004100 */
[----:B------:R-:W0:Y:S01]  /*1ad0*/  MUFU.RCP R33, R32 ;  /* 0x0000002000217308 */ /* 0x000e220000001000 */
[----:B------:R-:W-:Y:S02]  /*1ae0*/  HADD2.F32 R36, -RZ, R36.H0_H0 ;  /* 0x20000024ff247230 */ /* 0x000fe40000004100 */
[----:B--2---:R-:W-:-:S03]  /*1af0*/  HADD2.F32 R8, -RZ, R8.H0_H0 ;  /* 0x20000008ff087230 */ /* 0x004fc60000004100 */
[----:B0-----:R-:W-:-:S05]  /*1b00*/  FMUL.FTZ R36, R36, R33 ;  /* 0x0000002124247220 */ /* 0x001fca0000410000 */
[----:B------:R-:W-:-:S05]  /*1b10*/  F2FP.F16.F32.PACK_AB R36, RZ, R36 ;  /* 0x00000024ff24723e */ /* 0x000fca00000000ff */
[----:B------:R-:W-:-:S05]  /*1b20*/  HADD2.F32 R33, -RZ, R36.H0_H0 ;  /* 0x20000024ff217230 */ /* 0x000fca0000004100 */
[----:B------:R-:W-:-:S05]  /*1b30*/  FADD.FTZ R30, R8, R33 ;  /* 0x00000021081e7221 */ /* 0x000fca0000010000 */
[----:B------:R-:W-:-:S05]  /*1b40*/  F2FP.F16.F32.PACK_AB R30, RZ, R30 ;  /* 0x0000001eff1e723e */ /* 0x000fca00000000ff */
[----:B------:R0:W-:Y:S01]  /*1b50*/  STG.E.U16 desc[UR12][R28.64], R30 ;  /* 0x0000001e1c007986 */ /* 0x0001e2000c10150c */
[----:B------:R-:W-:Y:S01]  /*1b60*/  IMAD.MOV.U32 R36, RZ, RZ, R16 ;  /* 0x000000ffff247224 */ /* 0x000fe200078e0010 */
[----:B------:R-:W-:Y:S06]  /*1b70*/  @!P0 BRA `(.L_x_91) ;  /* 0x0000000c00148947 */ /* 0x000fec0003800000 */
        /* <DEDUP_REMOVED lines=10> */
[----:B0-----:R-:W-:Y:S05]  /*1c20*/  CALL.REL.NOINC `($__internal_2_$__cuda_sm20_div_s64) ;  /* 0x0000002400d87944 */ /* 0x001fea0003c00000 */
[----:B------:R-:W-:Y:S01]  /*1c30*/  IMAD.MOV.U32 R38, RZ, RZ, R40 ;  /* 0x000000ffff267224 */ /* 0x000fe200078e0028 */
[----:B------:R-:W-:Y:S06]  /*1c40*/  BRA `(.L_x_97) ;  /* 0x0000000000487947 */ /* 0x000fec0003800000 */
.L_x_96:
        /* <DEDUP_REMOVED lines=18> */
.L_x_97:
[----:B------:R-:W-:Y:S05]  /*1d70*/  BSYNC B4 ;  /* 0x0000000000047941 */ /* 0x000fea0003800000 */
.L_x_95:
[----:B------:R-:W2:Y:S01]  /*1d80*/  LDG.E.U16 R36, desc[UR12][R50.64+0x2] ;  /* 0x0000020c32247981 */ /* 0x000ea2000c1e1500 */
[----:B------:R-:W1:Y:S01]  /*1d90*/  LDC R37, c[0x0][0x22c] ;  /* 0x00008b00ff257b82 */ /* 0x000e620000000800 */
[----:B------:R-:W-:Y:S01]  /*1da0*/  IMAD.MOV.U32 R32, RZ, RZ, RZ ;  /* 0x000000ffff207224 */ /* 0x000fe200078e00ff */
[----:B------:R-:W-:Y:S01]  /*1db0*/  ULDC UR5, c[0x0][0x224] ;  /* 0x0000890000057ab9 */ /* 0x000fe20000000800 */
[----:B------:R-:W-:Y:S01]  /*1dc0*/  LOP3.LUT R38, RZ, R38, RZ, 0x33, !PT ;  /* 0x00000026ff267212 */ /* 0x000fe200078e33ff */
[----:B0-----:R-:W-:Y:S01]  /*1dd0*/  HADD2.F32 R30, -RZ, R30.H0_H0 ;  /* 0x2000001eff1e7230 */ /* 0x001fe20000004100 */
[----:B-1----:R-:W-:Y:S02]  /*1de0*/  IABS R39, R37 ;  /* 0x0000002500277213 */ /* 0x002fe40000000000 */
[----:B------:R-:W-:Y:S02]  /*1df0*/  ISETP.NE.AND P4, PT, R37, RZ, PT ;  /* 0x000000ff2500720c */ /* 0x000fe40003f85270 */
[----:B------:R-:W0:Y:S08]  /*1e00*/  I2F.RP R40, R39 ;  /* 0x0000002700287306 */ /* 0x000e300000209400 */
[----:B0-----:R-:W0:Y:S02]  /*1e10*/  MUFU.RCP R40, R40 ;  /* 0x0000002800287308 */ /* 0x001e240000001000 */
[----:B0-----:R-:W-:-:S06]  /*1e20*/  IADD3 R41, R40, 0xffffffe, RZ ;  /* 0x0ffffffe28297810 */ /* 0x001fcc0007ffe0ff */
[----:B------:R-:W0:Y:S02]  /*1e30*/  F2I.FTZ.U32.TRUNC.NTZ R33, R41 ;  /* 0x0000002900217305 */ /* 0x000e24000021f000 */
[----:B0-----:R-:W-:-:S04]  /*1e40*/  IMAD.MOV R8, RZ, RZ, -R33 ;  /* 0x000000ffff087224 */ /* 0x001fc800078e0a21 */
[----:B------:R-:W-:Y:S01]  /*1e50*/  IMAD R43, R8, R39, RZ ;  /* 0x00000027082b7224 */ /* 0x000fe200078e02ff */
[----:B------:R-:W-:-:S03]  /*1e60*/  IABS R8, R16 ;  /* 0x0000001000087213 */ /* 0x000fc60000000000 */
[----:B------:R-:W-:Y:S01]  /*1e70*/  IMAD.HI.U32 R43, R33, R43, R32 ;  /* 0x0000002b212b7227 */ /* 0x000fe200078e0020 */
[----:B------:R-:W-:-:S05]  /*1e80*/  MOV R32, R8 ;  /* 0x0000000800207202 */ /* 0x000fca0000000f00 */
        /* <DEDUP_REMOVED lines=27> */
[----:B------:R-:W-:-:S05]  /*2040*/  F2FP.F16.F32.PACK_AB R39, RZ, R35 ;  /* 0x00000023ff27723e */ /* 0x000fca00000000ff */
[----:B------:R-:W-:-:S06]  /*2050*/  HADD2.F32 R39, -RZ, R39.H0_H0 ;  /* 0x20000027ff277230 */ /* 0x000fcc0000004100 */
[----:B------:R-:W-:Y:S01]  /*2060*/  @P0 VIADD R33, R33, 0x1 ;  /* 0x0000000121210836 */ /* 0x000fe20000000000 */
[----:B------:R-:W0:Y:S01]  /*2070*/  MUFU.RCP R39, R39 ;  /* 0x0000002700277308 */ /* 0x000e220000001000 */
[----:B------:R-:W-:-:S03]  /*2080*/  ISETP.NE.AND P0, PT, R17, 0x2, PT ;  /* 0x000000021100780c */ /* 0x000fc60003f05270 */
[----:B------:R-:W-:-:S04]  /*2090*/  @!P3 IADD3 R33, -R33, RZ, RZ ;  /* 0x000000ff2121b210 */ /* 0x000fc80007ffe1ff */
[----:B------:R-:W-:-:S05]  /*20a0*/  SEL R33, R8, R33, !P4 ;  /* 0x0000002108217207 */ /* 0x000fca0006000000 */
[----:B------:R-:W-:-:S04]  /*20b0*/  IMAD R33, R32, UR5, R33 ;  /* 0x0000000520217c24 */ /* 0x000fc8000f8e0221 */
[----:B------:R-:W-:-:S05]  /*20c0*/  IMAD.IADD R33, R38, 0x1, R33 ;  /* 0x0000000126217824 */ /* 0x000fca00078e0221 */
[----:B------:R-:W-:Y:S01]  /*20d0*/  I2FP.F32.S32 R33, R33 ;  /* 0x0000002100217245 */ /* 0x000fe20000201400 */
[----:B--2---:R-:W-:-:S05]  /*20e0*/  HADD2.F32 R36, -RZ, R36.H0_H0 ;  /* 0x20000024ff247230 */ /* 0x004fca0000004100 */
[----:B0-----:R-:W-:-:S05]  /*20f0*/  FMUL.FTZ R36, R36, R39 ;  /* 0x0000002724247220 */ /* 0x001fca0000410000 */
[----:B------:R-:W-:-:S05]  /*2100*/  F2FP.F16.F32.PACK_AB R36, R33, R36 ;  /* 0x000000242124723e */ /* 0x000fca00000000ff */
[--C-:B------:R-:W-:Y:S02]  /*2110*/  HADD2.F32 R32, -RZ, R36.reuse.H1_H1 ;  /* 0x30000024ff207230 */ /* 0x100fe40000004100 */
[----:B------:R-:W-:Y:S02]  /*2120*/  HADD2.F32 R36, -RZ, R36.H0_H0 ;  /* 0x20000024ff247230 */ /* 0x000fe40000004100 */
[----:B------:R-:W0:Y:S03]  /*2130*/  MUFU.RCP R33, R32 ;  /* 0x0000002000217308 */ /* 0x000e260000001000 */
[----:B0-----:R-:W-:-:S05]  /*2140*/  FMUL.FTZ R36, R36, R33 ;  /* 0x0000002124247220 */ /* 0x001fca0000410000 */
[----:B------:R-:W-:-:S05]  /*2150*/  F2FP.F16.F32.PACK_AB R36, RZ, R36 ;  /* 0x00000024ff24723e */ /* 0x000fca00000000ff */
[----:B------:R-:W-:Y:S02]  /*2160*/  HADD2.F32 R33, -RZ, R36.H0_H0 ;  /* 0x20000024ff217230 */ /* 0x000fe40000004100 */
[----:B------:R-:W-:-:S03]  /*2170*/  IMAD.MOV.U32 R36, RZ, RZ, R18 ;  /* 0x000000ffff247224 */ /* 0x000fc600078e0012 */
[----:B------:R-:W-:-:S05]  /*2180*/  FADD.FTZ R30, R30, R33 ;  /* 0x000000211e1e7221 */ /* 0x000fca0000010000 */
[----:B------:R-:W-:-:S05]  /*2190*/  F2FP.F16.F32.PACK_AB R30, RZ, R30 ;  /* 0x0000001eff1e723e */ /* 0x000fca00000000ff */
[----:B------:R1:W-:Y:S01]  /*21a0*/  STG.E.U16 desc[UR12][R28.64], R30 ;  /* 0x0000001e1c007986 */ /* 0x0003e2000c10150c */
        /* <DEDUP_REMOVED lines=11> */
[----:B-1----:R-:W-:Y:S05]  /*2260*/  CALL.REL.NOINC `($__internal_2_$__cuda_sm20_div_s64) ;  /* 0x0000002000487944 */ /* 0x002fea0003c00000 */
[----:B------:R-:W-:Y:S01]  /*2270*/  IMAD.MOV.U32 R8, RZ, RZ, R40 ;  /* 0x000000ffff087224 */ /* 0x000fe200078e0028 */
[----:B------:R-:W-:Y:S06]  /*2280*/  BRA `(.L_x_100) ;  /* 0x0000000000487947 */ /* 0x000fec0003800000 */
.L_x_99:
[----:B------:R-:W0:Y:S08]  /*2290*/  I2F.U32.RP R36, R37 ;  /* 0x0000002500247306 */ /* 0x000e300000209000 */
[----:B0-----:R-:W0:Y:S02]  /*22a0*/  MUFU.RCP R36, R36 ;  /* 0x0000002400247308 */ /* 0x001e240000001000 */
[----:B0-----:R-:W-:-:S06]  /*22b0*/  VIADD R38, R36, 0xffffffe ;  /* 0x0ffffffe24267836 */ /* 0x001fcc0000000000 */
[----:B------:R-:W0:Y:S02]  /*22c0*/  F2I.FTZ.U32.TRUNC.NTZ R33, R38 ;  /* 0x0000002600217305 */ /* 0x000e24000021f000 */
[----:B0-----:R-:W-:-:S05]  /*22d0*/  IADD3 R32, RZ, -R33, RZ ;  /* 0x80000021ff207210 */ /* 0x001fca0007ffe0ff */
[----:B------:R-:W-:Y:S02]  /*22e0*/  IMAD R39, R32, R37, RZ ;  /* 0x0000002520277224 */ /* 0x000fe400078e02ff */
[----:B------:R-:W-:-:S04]  /*22f0*/  IMAD.MOV.U32 R32, RZ, RZ, RZ ;  /* 0x000000ffff207224 */ /* 0x000fc800078e00ff */
        /* <DEDUP_REMOVED lines=11> */
.L_x_100:
[----:B------:R-:W-:Y:S05]  /*23b0*/  BSYNC B4 ;  /* 0x0000000000047941 */ /* 0x000fea0003800000 */
.L_x_98:
[----:B------:R-:W2:Y:S01]  /*23c0*/  LDG.E.U16 R50, desc[UR12][R50.64+0x4] ;  /* 0x0000040c32327981 */ /* 0x000ea2000c1e1500 */
[----:B------:R-:W0:Y:S01]  /*23d0*/  LDC R37, c[0x0][0x22c] ;  /* 0x00008b00ff257b82 */ /* 0x000e220000000800 */
[----:B------:R-:W-:Y:S01]  /*23e0*/  IMAD.MOV.U32 R32, RZ, RZ, RZ ;  /* 0x000000ffff207224 */ /* 0x000fe200078e00ff */
[----:B------:R-:W-:Y:S01]  /*23f0*/  IABS R40, R18 ;  /* 0x0000001200287213 */ /* 0x000fe20000000000 */
[----:B------:R-:W-:Y:S01]  /*2400*/  ULDC UR5, c[0x0][0x224] ;  /* 0x0000890000057ab9 */ /* 0x000fe20000000800 */
[----:B------:R-:W-:Y:S01]  /*2410*/  LOP3.LUT R8, RZ, R8, RZ, 0x33, !PT ;  /* 0x00000008ff087212 */ /* 0x000fe200078e33ff */
[----:B-1----:R-:W-:Y:S01]  /*2420*/  HADD2.F32 R30, -RZ, R30.H0_H0 ;  /* 0x2000001eff1e7230 */ /* 0x002fe20000004100 */
        /* <DEDUP_REMOVED lines=29> */
[----:B------:R-:W-:Y:S02]  /*2600*/  ISETP.GE.AND P3, PT, R32, RZ, PT ;  /* 0x000000ff2000720c */ /* 0x000fe40003f66270 */
[----:B------:R-:W-:Y:S01]  /*2610*/  F2FP.F16.F32.PACK_AB R32, RZ, R35 ;  /* 0x00000023ff20723e */ /* 0x000fe200000000ff */
[----:B------:R-:W-:-:S04]  /*2620*/  IMAD.MOV R38, RZ, RZ, -R33 ;  /* 0x000000ffff267224 */ /* 0x000fc800078e0a21 */
[----:B------:R-:W-:Y:S02]  /*2630*/  IMAD R39, R36, R38, R39 ;  /* 0x0000002624277224 */ /* 0x000fe400078e0227 */
[----:B------:R-:W-:-:S03]  /*2640*/  HADD2.F32 R32, -RZ, R32.H0_H0 ;  /* 0x20000020ff207230 */ /* 0x000fc60000004100 */
[----:B------:R-:W-:Y:S01]  /*2650*/  ISETP.GT.U32.AND P2, PT, R36, R39, PT ;  /* 0x000000272400720c */ /* 0x000fe20003f44070 */
[----:B------:R-:W0:-:S12]  /*2660*/  MUFU.RCP R37, R32 ;  /* 0x0000002000257308 */ /* 0x000e180000001000 */
[----:B------:R-:W-:Y:S01]  /*2670*/  @!P2 IMAD.IADD R39, R39, 0x1, -R36 ;  /* 0x000000012727a824 */ /* 0x000fe200078e0a24 */
[----:B------:R-:W-:-:S04]  /*2680*/  @!P2 IADD3 R33, R33, 0x1, RZ ;  /* 0x000000012121a810 */ /* 0x000fc80007ffe0ff */
[----:B------:R-:W-:Y:S01]  /*2690*/  ISETP.GE.U32.AND P0, PT, R39, R36, PT ;  /* 0x000000242700720c */ /* 0x000fe20003f06070 */
[----:B------:R-:W-:-:S12]  /*26a0*/  IMAD.MOV.U32 R36, RZ, RZ, R20 ;  /* 0x000000ffff247224 */ /* 0x000fd800078e0014 */
[----:B------:R-:W-:-:S04]  /*26b0*/  @P0 VIADD R33, R33, 0x1 ;  /* 0x0000000121210836 */ /* 0x000fc80000000000 */
[----:B------:R-:W-:-:S05]  /*26c0*/  @!P3 IMAD.MOV R33, RZ, RZ, -R33 ;  /* 0x000000ffff21b224 */ /* 0x000fca00078e0a21 */
[----:B------:R-:W-:-:S05]  /*26d0*/  SEL R33, R41, R33, !P4 ;  /* 0x0000002129217207 */ /* 0x000fca0006000000 */
[----:B------:R-:W-:-:S05]  /*26e0*/  IMAD R33, R40, UR5, R33 ;  /* 0x0000000528217c24 */ /* 0x000fca000f8e0221 */
[----:B------:R-:W-:-:S04]  /*26f0*/  IADD3 R33, R8, R33, RZ ;  /* 0x0000002108217210 */ /* 0x000fc80007ffe0ff */
        /* <DEDUP_REMOVED lines=9> */
[----:B------:R-:W-:-:S05]  /*2790*/  HADD2.F32 R33, -RZ, R50.H0_H0 ;  /* 0x20000032ff217230 */ /* 0x000fca0000004100 */
[----:B------:R-:W-:-:S05]  /*27a0*/  FADD.FTZ R30, R30, R33 ;  /* 0x000000211e1e7221 */ /* 0x000fca0000010000 */
[----:B------:R-:W-:-:S05]  /*27b0*/  F2FP.F16.F32.PACK_AB R30, RZ, R30 ;  /* 0x0000001eff1e723e */ /* 0x000fca00000000ff */
[----:B------:R2:W-:Y:S02]  /*27c0*/  STG.E.U16 desc[UR12][R28.64], R30 ;  /* 0x0000001e1c007986 */ /* 0x0005e4000c10150c */
.L_x_91:
[----:B------:R-:W-:Y:S05]  /*27d0*/  BSYNC B3 ;  /* 0x0000000000037941 */ /* 0x000fea0003800000 */
.L_x_90:
[----:B------:R-:W-:-:S13]  /*27e0*/  ISETP.GE.U32.AND P0, PT, R14, 0x3, PT ;  /* 0x000000030e00780c */ /* 0x000fda0003f06070 */
[----:B------:R-:W-:Y:S05]  /*27f0*/  @!P0 BRA `(.L_x_89) ;  /* 0x0000001800b08947 */ /* 0x000fea0003800000 */
[----:B------:R-:W-:Y:S01]  /*2800*/  ULDC UR5, c[0x0][0x22c] ;  /* 0x00008b0000057ab9 */ /* 0x000fe20000000800 */
[----:B------:R-:W-:Y:S01]  /*2810*/  MOV R33, UR10 ;  /* 0x0000000a00217c02 */ /* 0x000fe20008000f00 */
[----:B------:R-:W-:Y:S02]  /*2820*/  IMAD.U32 R32, RZ, RZ, UR9 ;  /* 0x00000009ff207e24 */ /* 0x000fe4000f8e00ff */
[----:B------:R-:W-:Y:S02]  /*2830*/  IMAD R31, R31, UR5, R36 ;  /* 0x000000051f1f7c24 */ /* 0x000fe4000f8e0224 */
[----:B------:R-:W-:Y:S02]  /*2840*/  VIADD R38, R36, 0x1 ;  /* 0x0000000124267836 */ /* 0x000fe40000000000 */
[----:B------:R-:W-:-:S03]  /*2850*/  IMAD.WIDE R32, R31, 0x2, R32 ;  /* 0x000000021f207825 */ /* 0x000fc600078e0220 */
[----:B------:R-:W-:Y:S01]  /*2860*/  SHF.R.S32.HI R37, RZ, 0x1f, R38 ;  /* 0x0000001fff257819 */ /* 0x000fe20000011426 */
[----:B012---:R-:W-:Y:S01]  /*2870*/  IMAD.MOV.U32 R30, RZ, RZ, R32 ;  /* 0x000000ffff1e7224 */ /* 0x007fe200078e0020 */
[----:B------:R-:W-:-:S07]  /*2880*/  MOV R31, R33 ;  /* 0x00000021001f7202 */ /* 0x000fce0000000f00 */
.L_x_113:
        /* <DEDUP_REMOVED lines=15> */
[----:B------:R-:W-:Y:S05]  /*2980*/  CALL.REL.NOINC `($__internal_2_$__cuda_sm20_div_s64) ;  /* 0x0000001800807944 */ /* 0x000fea0003c00000 */
[----:B------:R-:W-:Y:S01]  /*2990*/  MOV R41, R40 ;  /* 0x0000002800297202 */ /* 0x000fe20000000f00 */
[----:B------:R-:W-:Y:S06]  /*29a0*/  BRA `(.L_x_103) ;  /* 0x00000000004c7947 */ /* 0x000fec0003800000 */
.L_x_102:
        /* <DEDUP_REMOVED lines=19> */
.L_x_103:
[----:B------:R-:W-:Y:S05]  /*2ae0*/  BSYNC B3 ;  /* 0x0000000000037941 */ /* 0x000fea0003800000 */
.L_x_101:
[----:B------:R-:W2:Y:S01]  /*2af0*/  LDG.E.U16 R42, desc[UR12][R30.64] ;  /* 0x0000000c1e2a7981 */ /* 0x000ea2000c1e1500 */
[----:B------:R-:W0:Y:S03]  /*2b00*/  LDC R39, c[0x0][0x22c] ;  /* 0x00008b00ff277b82 */ /* 0x000e260000000800 */
[----:B------:R-:W3:Y:S01]  /*2b10*/  LDG.E.U16 R40, desc[UR12][R28.64] ;  /* 0x0000000c1c287981 */ /* 0x000ee2000c1e1500 */
[----:B------:R-:W-:Y:S01]  /*2b20*/  IMAD.MOV.U32 R32, RZ, RZ, RZ ;  /* 0x000000ffff207224 */ /* 0x000fe200078e00ff */
[----:B------:R-:W-:Y:S01]  /*2b30*/  ULDC UR5, c[0x0][0x224] ;  /* 0x0000890000057ab9 */ /* 0x000fe20000000800 */
[----:B------:R-:W-:Y:S01]  /*2b40*/  MOV R49, 0xffffffff ;  /* 0xffffffff00317802 */ /* 0x000fe20000000f00 */
[----:B------:R-:W-:Y:S01]  /*2b50*/  IMAD.MOV.U32 R48, RZ, RZ, -0x1 ;  /* 0xffffffffff307424 */ /* 0x000fe200078e00ff */
        /* <DEDUP_REMOVED lines=39> */
[----:B------:R-:W-:-:S05]  /*2dd0*/  F2FP.F16.F32.PACK_AB R43, RZ, R35 ;  /* 0x00000023ff2b723e */ /* 0x000fca00000000ff */
[----:B------:R-:W-:-:S06]  /*2de0*/  HADD2.F32 R43, -RZ, R43.H0_H0 ;  /* 0x2000002bff2b7230 */ /* 0x000fcc0000004100 */
[----:B------:R-:W-:Y:S01]  /*2df0*/  @P0 VIADD R33, R33, 0x1 ;  /* 0x0000000121210836 */ /* 0x000fe20000000000 */
[----:B------:R-:W0:Y:S04]  /*2e00*/  MUFU.RCP R43, R43 ;  /* 0x0000002b002b7308 */ /* 0x000e280000001000 */
[----:B------:R-:W-:-:S04]  /*2e10*/  @!P3 IADD3 R33, -R33, RZ, RZ ;  /* 0x000000ff2121b210 */ /* 0x000fc80007ffe1ff */
[----:B------:R-:W-:-:S05]  /*2e20*/  SEL R33, R8, R33, !P4 ;  /* 0x0000002108217207 */ /* 0x000fca0006000000 */
[----:B------:R-:W-:Y:S01]  /*2e30*/  IMAD R33, R32, UR5, R33 ;  /* 0x0000000520217c24 */ /* 0x000fe2000f8e0221 */
[----:B------:R-:W-:Y:S02]  /*2e40*/  LOP3.LUT R32, RZ, R41, RZ, 0x33, !PT ;  /* 0x00000029ff207212 */ /* 0x000fe400078e33ff */
[----:B------:R-:W-:-:S03]  /*2e50*/  IADD3 R41, P0, R38, 0x1, RZ ;  /* 0x0000000126297810 */ /* 0x000fc60007f1e0ff */
[----:B------:R-:W-:Y:S02]  /*2e60*/  IMAD.IADD R33, R32, 0x1, R33 ;  /* 0x0000000120217824 */ /* 0x000fe400078e0221 */
[----:B------:R-:W-:-:S03]  /*2e70*/  IMAD.WIDE.U32 R48, R41, UR5, R48 ;  /* 0x0000000529307c25 */ /* 0x000fc6000f8e0030 */
[----:B------:R-:W-:Y:S01]  /*2e80*/  I2FP.F32.S32 R33, R33 ;  /* 0x0000002100217245 */ /* 0x000fe20000201400 */
[----:B--2---:R-:W-:Y:S02]  /*2e90*/  HADD2.F32 R42, -RZ, R42.H0_H0 ;  /* 0x2000002aff2a7230 */ /* 0x004fe40000004100 */
[----:B---3--:R-:W-:-:S03]  /*2ea0*/  HADD2.F32 R40, -RZ, R40.H0_H0 ;  /* 0x20000028ff287230 */ /* 0x008fc60000004100 */
        /* <DEDUP_REMOVED lines=8> */
[----:B------:R-:W-:Y:S01]  /*2f30*/  FADD.FTZ R45, R40, R33 ;  /* 0x00000021282d7221 */ /* 0x000fe20000010000 */
[----:B------:R-:W-:-:S04]  /*2f40*/  IADD3.X R33, RZ, R37, RZ, P0, !PT ;  /* 0x00000025ff217210 */ /* 0x000fc800007fe4ff */
[----:B------:R-:W-:Y:S01]  /*2f50*/  F2FP.F16.F32.PACK_AB R45, RZ, R45 ;  /* 0x0000002dff2d723e */ /* 0x000fe200000000ff */
[----:B------:R-:W-:-:S04]  /*2f60*/  IMAD R32, R33, UR5, RZ ;  /* 0x0000000521207c24 */ /* 0x000fc8000f8e02ff */
[----:B------:R-:W-:Y:S01]  /*2f70*/  IMAD R41, R3, R41, R32 ;  /* 0x0000002903297224 */ /* 0x000fe200078e0220 */
[----:B------:R0:W-:Y:S03]  /*2f80*/  STG.E.U16 desc[UR12][R28.64], R45 ;  /* 0x0000002d1c007986 */ /* 0x0001e6000c10150c */
[----:B------:R-:W-:-:S05]  /*2f90*/  IMAD.IADD R42, R49, 0x1, R41 ;  /* 0x00000001312a7824 */ /* 0x000fca00078e0229 */
[----:B------:R-:W-:-:S04]  /*2fa0*/  LOP3.LUT R32, R42, UR8, RZ, 0xfc, !PT ;  /* 0x000000082a207c12 */ /* 0x000fc8000f8efcff */
[----:B------:R-:W-:-:S13]  /*2fb0*/  ISETP.NE.U32.AND P0, PT, R32, RZ, PT ;  /* 0x000000ff2000720c */ /* 0x000fda0003f05070 */
[----:B0-----:R-:W-:Y:S05]  /*2fc0*/  @!P0 BRA `(.L_x_105) ;  /* 0x0000000000188947 */ /* 0x001fea0003800000 */
[----:B------:R-:W-:Y:S01]  /*2fd0*/  ULDC UR5, c[0x0][0x22c] ;  /* 0x00008b0000057ab9 */ /* 0x000fe20000000800 */
[----:B------:R-:W-:Y:S01]  /*2fe0*/  MOV R39, UR8 ;  /* 0x0000000800277c02 */ /* 0x000fe20008000f00 */
[----:B------:R-:W-:Y:S01]  /*2ff0*/  IMAD.U32 R40, RZ, RZ, UR5 ;  /* 0x00000005ff287e24 */ /* 0x000fe2000f8e00ff */
[----:B------:R-:W-:-:S07]  /*3000*/  MOV R8, 0x3020 ;  /* 0x0000302000087802 */ /* 0x000fce0000000f00 */
[----:B------:R-:W-:Y:S05]  /*3010*/  CALL.REL.NOINC `($__internal_2_$__cuda_sm20_div_s64) ;  /* 0x0000001000dc7944 */ /* 0x000fea0003c00000 */
[----:B------:R-:W-:Y:S05]  /*3020*/  BRA `(.L_x_106) ;  /* 0x0000000000487947 */ /* 0x000fea0003800000 */
.L_x_105:
[----:B------:R-:W0:Y:S08]  /*3030*/  I2F.U32.RP R40, R39 ;  /* 0x0000002700287306 */ /* 0x000e300000209000 */
[----:B0-----:R-:W0:Y:S02]  /*3040*/  MUFU.RCP R40, R40 ;  /* 0x0000002800287308 */ /* 0x001e240000001000 */
[----:B0-----:R-:W-:-:S06]  /*3050*/  IADD3 R41, R40, 0xffffffe, RZ ;  /* 0x0ffffffe28297810 */ /* 0x001fcc0007ffe0ff */
[----:B------:R-:W0:Y:S02]  /*3060*/  F2I.FTZ.U32.TRUNC.NTZ R33, R41 ;  /* 0x0000002900217305 */ /* 0x000e24000021f000 */
[----:B0-----:R-:W-:-:S04]  /*3070*/  IMAD.MOV R32, RZ, RZ, -R33 ;  /* 0x000000ffff207224 */ /* 0x001fc800078e0a21 */
[----:B------:R-:W-:Y:S01]  /*3080*/  IMAD R43, R32, R39, RZ ;  /* 0x00000027202b7224 */ /* 0x000fe200078e02ff */
[----:B------:R-:W-:-:S10]  /*3090*/  HFMA2.MMA R32, -RZ, RZ, 0, 0 ;  /* 0x00000000ff207435 */ /* 0x000fd400000001ff */
        /* <DEDUP_REMOVED lines=9> */
[----:B------:R-:W-:-:S04]  /*3130*/  @P2 IADD3 R33, R33, 0x1, RZ ;  /* 0x0000000121212810 */ /* 0x000fc80007ffe0ff */
[----:B------:R-:W-:-:S07]  /*3140*/  SEL R40, R8, R33, !P0 ;  /* 0x0000002108287207 */ /* 0x000fce0004000000 */
.L_x_106:
[----:B------:R-:W-:Y:S05]  /*3150*/  BSYNC B3 ;  /* 0x0000000000037941 */ /* 0x000fea0003800000 */
.L_x_104:
[----:B------:R-:W2:Y:S01]  /*3160*/  LDG.E.U16 R41, desc[UR12][R30.64+0x2] ;  /* 0x0000020c1e297981 */ /* 0x000ea2000c1e1500 */
[----:B------:R-:W0:Y:S01]  /*3170*/  LDC R39, c[0x0][0x22c] ;  /* 0x00008b00ff277b82 */ /* 0x000e220000000800 */
[----:B------:R-:W-:Y:S01]  /*3180*/  VIADD R44, R36, 0x1 ;  /* 0x00000001242c7836 */ /* 0x000fe20000000000 */
[----:B------:R-:W-:Y:S01]  /*3190*/  MOV R32, RZ ;  /* 0x000000ff00207202 */ /* 0x000fe20000000f00 */
[----:B------:R-:W-:Y:S01]  /*31a0*/  ULDC UR5, c[0x0][0x224] ;  /* 0x0000890000057ab9 */ /* 0x000fe20000000800 */
[----:B------:R-:W-:Y:S01]  /*31b0*/  LOP3.LUT R40, RZ, R40, RZ, 0x33, !PT ;  /* 0x00000028ff287212 */ /* 0x000fe200078e33ff */
[----:B------:R-:W-:Y:S01]  /*31c0*/  HADD2.F32 R45, -RZ, R45.H0_H0 ;  /* 0x2000002dff2d7230 */ /* 0x000fe20000004100 */
[----:B------:R-:W-:Y:S01]  /*31d0*/  IABS R47, R44 ;  /* 0x0000002c002f7213 */ /* 0x000fe20000000000 */
        /* <DEDUP_REMOVED lines=10> */
[----:B------:R-:W-:-:S04]  /*3280*/  IMAD R43, R43, R42, RZ ;  /* 0x0000002a2b2b7224 */ /* 0x000fc800078e02ff */
[----:B------:R-:W-:-:S04]  /*3290*/  IMAD.HI.U32 R33, R33, R43, R32 ;  /* 0x0000002b21217227 */ /* 0x000fc800078e0020 */
[----:B------:R-:W-:-:S04]  /*32a0*/  IMAD.MOV.U32 R43, RZ, RZ, R47 ;  /* 0x000000ffff2b7224 */ /* 0x000fc800078e002f */
[----:B------:R-:W-:-:S05]  /*32b0*/  IMAD.HI.U32 R8, R33, R43, RZ ;  /* 0x0000002b21087227 */ /* 0x000fca00078e00ff */
[----:B------:R-:W-:-:S05]  /*32c0*/  IADD3 R32, -R8, RZ, RZ ;  /* 0x000000ff08207210 */ /* 0x000fca0007ffe1ff */
        /* <DEDUP_REMOVED lines=27> */
[----:B------:R-:W-:Y:S01]  /*3480*/  @P0 IADD3 R33, R33, 0x1, RZ ;  /* 0x0000000121210810 */ /* 0x000fe20007ffe0ff */
[----:B------:R-:W0:Y:S04]  /*3490*/  MUFU.RCP R42, R42 ;  /* 0x0000002a002a7308 */ /* 0x000e280000001000 */
[----:B------:R-:W-:-:S05]  /*34a0*/  @!P3 IMAD.MOV R33, RZ, RZ, -R33 ;  /* 0x000000ffff21b224 */ /* 0x000fca00078e0a21 */
[----:B------:R-:W-:-:S05]  /*34b0*/  SEL R33, R8, R33, !P4 ;  /* 0x0000002108217207 */ /* 0x000fca0006000000 */
[----:B------:R-:W-:-:S05]  /*34c0*/  IMAD R33, R32, UR5, R33 ;  /* 0x0000000520217c24 */ /* 0x000fca000f8e0221 */
[----:B------:R-:W-:-:S04]  /*34d0*/  IADD3 R33, R40, R33, RZ ;  /* 0x0000002128217210 */ /* 0x000fc80007ffe0ff */
[----:B------:R-:W-:Y:S02]  /*34e0*/  I2FP.F32.S32 R32, R33 ;  /* 0x0000002100207245 */ /* 0x000fe40000201400 */
[----:B------:R-:W-:-:S05]  /*34f0*/  IADD3 R33, P0, R38, 0x2, RZ ;  /* 0x0000000226217810 */ /* 0x000fca0007f1e0ff */
[----:B------:R-:W-:-:S04]  /*3500*/  IMAD.WIDE.U32 R48, R33, UR5, R48 ;  /* 0x0000000521307c25 */ /* 0x000fc8000f8e0030 */
[----:B--2---:R-:W-:-:S05]  /*3510*/  HADD2.F32 R41, -RZ, R41.H0_H0 ;  /* 0x20000029ff297230 */ /* 0x004fca0000004100 */
[----:B0-----:R-:W-:-:S05]  /*3520*/  FMUL.FTZ R41, R41, R42 ;  /* 0x0000002a29297220 */ /* 0x001fca0000410000 */
[----:B------:R-:W-:-:S05]  /*3530*/  F2FP.F16.F32.PACK_AB R41, R32, R41 ;  /* 0x000000292029723e */ /* 0x000fca00000000ff */
[--C-:B------:R-:W-:Y:S02]  /*3540*/  HADD2.F32 R32, -RZ, R41.reuse.H1_H1 ;  /* 0x30000029ff207230 */ /* 0x100fe40000004100 */
[----:B------:R-:W-:-:S04]  /*3550*/  HADD2.F32 R41, -RZ, R41.H0_H0 ;  /* 0x20000029ff297230 */ /* 0x000fc80000004100 */
[----:B------:R-:W0:Y:S02]  /*3560*/  MUFU.RCP R32, R32 ;  /* 0x0000002000207308 */ /* 0x000e240000001000 */
[----:B0-----:R-:W-:-:S05]  /*3570*/  FMUL.FTZ R41, R41, R32 ;  /* 0x0000002029297220 */ /* 0x001fca0000410000 */
[----:B------:R-:W-:-:S05]  /*3580*/  F2FP.F16.F32.PACK_AB R41, RZ, R41 ;  /* 0x00000029ff29723e */ /* 0x000fca00000000ff */
[----:B------:R-:W-:-:S05]  /*3590*/  HADD2.F32 R40, -RZ, R41.H0_H0 ;  /* 0x20000029ff287230 */ /* 0x000fca0000004100 */
[----:B------:R-:W-:Y:S01]  /*35a0*/  FADD.FTZ R45, R45, R40 ;  /* 0x000000282d2d7221 */ /* 0x000fe20000010000 */
[----:B------:R-:W-:-:S04]  /*35b0*/  IMAD.X R40, RZ, RZ, R37, P0 ;  /* 0x000000ffff287224 */ /* 0x000fc800000e0625 */
[----:B------:R-:W-:Y:S01]  /*35c0*/  IMAD R40, R40, UR5, RZ ;  /* 0x0000000528287c24 */ /* 0x000fe2000f8e02ff */
[----:B------:R-:W-:-:S03]  /*35d0*/  F2FP.F16.F32.PACK_AB R45, RZ, R45 ;  /* 0x0000002dff2d723e */ /* 0x000fc600000000ff */
[----:B------:R-:W-:Y:S02]  /*35e0*/  IMAD R33, R3, R33, R40 ;  /* 0x0000002103217224 */ /* 0x000fe400078e0228 */
[----:B------:R0:W-:Y:S03]  /*35f0*/  STG.E.U16 desc[UR12][R28.64], R45 ;  /* 0x0000002d1c007986 */ /* 0x0001e6000c10150c */
[----:B------:R-:W-:-:S04]  /*3600*/  IADD3 R42, R49, R33, RZ ;  /* 0x00000021312a7210 */ /* 0x000fc80007ffe0ff */
[----:B------:R-:W-:-:S04]  /*3610*/  LOP3.LUT R32, R42, UR8, RZ, 0xfc, !PT ;  /* 0x000000082a207c12 */ /* 0x000fc8000f8efcff */
[----:B------:R-:W-:-:S13]  /*3620*/  ISETP.NE.U32.AND P0, PT, R32, RZ, PT ;  /* 0x000000ff2000720c */ /* 0x000fda0003f05070 */
[----:B0-----:R-:W-:Y:S05]  /*3630*/  @!P0 BRA `(.L_x_108) ;  /* 0x0000000000188947 */ /* 0x001fea0003800000 */
[----:B------:R-:W-:Y:S01]  /*3640*/  ULDC UR5, c[0x0][0x22c] ;  /* 0x00008b0000057ab9 */ /* 0x000fe20000000800 */
[----:B------:R-:W-:Y:S01]  /*3650*/  IMAD.U32 R39, RZ, RZ, UR8 ;  /* 0x00000008ff277e24 */ /* 0x000fe2000f8e00ff */
[----:B------:R-:W-:Y:S02]  /*3660*/  MOV R40, UR5 ;  /* 0x0000000500287c02 */ /* 0x000fe40008000f00 */
[----:B------:R-:W-:-:S07]  /*3670*/  MOV R8, 0x3690 ;  /* 0x0000369000087802 */ /* 0x000fce0000000f00 */
[----:B------:R-:W-:Y:S05]  /*3680*/  CALL.REL.NOINC `($__internal_2_$__cuda_sm20_div_s64) ;  /* 0x0000000c00407944 */ /* 0x000fea0003c00000 */
[----:B------:R-:W-:Y:S05]  /*3690*/  BRA `(.L_x_109) ;  /* 0x0000000000487947 */ /* 0x000fea0003800000 */
.L_x_108:
        /* <DEDUP_REMOVED lines=18> */
.L_x_109:
[----:B------:R-:W-:Y:S05]  /*37c0*/  BSYNC B3 ;  /* 0x0000000000037941 */ /* 0x000fea0003800000 */
.L_x_107:
[----:B------:R-:W2:Y:S01]  /*37d0*/  LDG.E.U16 R41, desc[UR12][R30.64+0x4] ;  /* 0x0000040c1e297981 */ /* 0x000ea2000c1e1500 */
[----:B------:R-:W0:Y:S01]  /*37e0*/  LDC R39, c[0x0][0x22c] ;  /* 0x00008b00ff277b82 */ /* 0x000e220000000800 */
[----:B------:R-:W-:Y:S01]  /*37f0*/  IADD3 R44, R36, 0x2, RZ ;  /* 0x00000002242c7810 */ /* 0x000fe20007ffe0ff */
[----:B------:R-:W-:Y:S01]  /*3800*/  IMAD.MOV.U32 R32, RZ, RZ, RZ ;  /* 0x000000ffff207224 */ /* 0x000fe200078e00ff */
        /* <DEDUP_REMOVED lines=50> */
[----:B------:R-:W-:-:S04]  /*3b30*/  IMAD R33, R32, UR5, R33 ;  /* 0x0000000520217c24 */ /* 0x000fc8000f8e0221 */
[----:B------:R-:W-:-:S05]  /*3b40*/  IMAD.IADD R33, R40, 0x1, R33 ;  /* 0x0000000128217824 */ /* 0x000fca00078e0221 */
        /* <DEDUP_REMOVED lines=27> */
[----:B------:R-:W-:Y:S01]  /*3d00*/  MOV R8, R40 ;  /* 0x0000002800087202 */ /* 0x000fe20000000f00 */
[----:B------:R-:W-:Y:S06]  /*3d10*/  BRA `(.L_x_112) ;  /* 0x0000000000487947 */ /* 0x000fec0003800000 */
.L_x_111:
        /* <DEDUP_REMOVED lines=18> */
.L_x_112:
[----:B------:R-:W-:Y:S05]  /*3e40*/  BSYNC B3 ;  /* 0x0000000000037941 */ /* 0x000fea0003800000 */
.L_x_110:
[----:B------:R0:W2:Y:S01]  /*3e50*/  LDG.E.U16 R39, desc[UR12][R30.64+0x6] ;  /* 0x0000060c1e277981 */ /* 0x0000a2000c1e1500 */
[----:B------:R-:W1:Y:S01]  /*3e60*/  LDC R40, c[0x0][0x22c] ;  /* 0x00008b00ff287b82 */ /* 0x000e620000000800 */
[C---:B------:R-:W-:Y:S01]  /*3e70*/  IADD3 R43, R36.reuse, 0x3, RZ ;  /* 0x00000003242b7810 */ /* 0x040fe20007ffe0ff */
[----:B------:R-:W-:Y:S01]  /*3e80*/  ULDC UR5, c[0x0][0x224] ;  /* 0x0000890000057ab9 */ /* 0x000fe20000000800 */
[----:B------:R-:W-:Y:S01]  /*3e90*/  LOP3.LUT R8, RZ, R8, RZ, 0x33, !PT ;  /* 0x00000008ff087212 */ /* 0x000fe200078e33ff */
[----:B------:R-:W-:Y:S01]  /*3ea0*/  HADD2.F32 R45, -RZ, R45.H0_H0 ;  /* 0x2000002dff2d7230 */ /* 0x000fe20000004100 */
[----:B------:R-:W-:Y:S02]  /*3eb0*/  IABS R44, R43 ;  /* 0x0000002b002c7213 */ /* 0x000fe40000000000 */
[----:B------:R-:W-:Y:S02]  /*3ec0*/  IADD3 R36, R36, 0x4, RZ ;  /* 0x0000000424247810 */ /* 0x000fe40007ffe0ff */
[----:B-1----:R-:W-:-:S02]  /*3ed0*/  IABS R41, R40 ;  /* 0x0000002800297213 */ /* 0x002fc40000000000 */
[----:B------:R-:W-:Y:S02]  /*3ee0*/  ISETP.NE.AND P4, PT, R40, RZ, PT ;  /* 0x000000ff2800720c */ /* 0x000fe40003f85270 */
[----:B------:R-:W1:Y:S08]  /*3ef0*/  I2F.RP R46, R41 ;  /* 0x00000029002e7306 */ /* 0x000e700000209400 */
[----:B-1----:R-:W1:Y:S02]  /*3f00*/  MUFU.RCP R46, R46 ;  /* 0x0000002e002e7308 */ /* 0x002e640000001000 */
[----:B-1----:R-:W-:-:S06]  /*3f10*/  IADD3 R47, R46, 0xffffffe, RZ ;  /* 0x0ffffffe2e2f7810 */ /* 0x002fcc0007ffe0ff */
[----:B------:R-:W1:Y:S02]  /*3f20*/  F2I.FTZ.U32.TRUNC.NTZ R33, R47 ;  /* 0x0000002f00217305 */ /* 0x000e64000021f000 */
[----:B-1----:R-:W-:-:S04]  /*3f30*/  IMAD.MOV R32, RZ, RZ, -R33 ;  /* 0x000000ffff207224 */ /* 0x002fc800078e0a21 */
        /* <DEDUP_REMOVED lines=23> */
[----:B------:R-:W-:Y:S02]  /*40b0*/  F2FP.F16.F32.PACK_AB R40, RZ, R35 ;  /* 0x00000023ff28723e */ /* 0x000fe400000000ff */
[----:B------:R-:W-:-:S03]  /*40c0*/  IADD3 R46, -R42, RZ, RZ ;  /* 0x000000ff2a2e7210 */ /* 0x000fc60007ffe1ff */
[----:B------:R-:W-:Y:S02]  /*40d0*/  HADD2.F32 R40, -RZ, R40.H0_H0 ;  /* 0x20000028ff287230 */ /* 0x000fe40000004100 */
[----:B------:R-:W-:-:S04]  /*40e0*/  IMAD R44, R41, R46, R44 ;  /* 0x0000002e292c7224 */ /* 0x000fc800078e022c */
[----:B------:R-:W1:Y:S01]  /*40f0*/  MUFU.RCP R40, R40 ;  /* 0x0000002800287308 */ /* 0x000e620000001000 */
[----:B------:R-:W-:-:S13]  /*4100*/  ISETP.GT.U32.AND P2, PT, R41, R44, PT ;  /* 0x0000002c2900720c */ /* 0x000fda0003f44070 */
[----:B------:R-:W-:Y:S01]  /*4110*/  @!P2 IMAD.IADD R44, R44, 0x1, -R41 ;  /* 0x000000012c2ca824 */ /* 0x000fe200078e0a29 */
[----:B------:R-:W-:Y:S02]  /*4120*/  @!P2 IADD3 R42, R42, 0x1, RZ ;  /* 0x000000012a2aa810 */ /* 0x000fe40007ffe0ff */
[----:B0-----:R-:W-:Y:S02]  /*4130*/  IADD3 R30, P2, R30, 0x8, RZ ;  /* 0x000000081e1e7810 */ /* 0x001fe40007f5e0ff */
        /* <DEDUP_REMOVED lines=8> */
[----:B------:R-:W-:-:S04]  /*41c0*/  IMAD R33, R32, UR5, R33 ;  /* 0x0000000520217c24 */ /* 0x000fc8000f8e0221 */
[----:B------:R-:W-:-:S05]  /*41d0*/  IMAD.IADD R33, R8, 0x1, R33 ;  /* 0x0000000108217824 */ /* 0x000fca00078e0221 */
[----:B------:R-:W-:Y:S01]  /*41e0*/  I2FP.F32.S32 R8, R33 ;  /* 0x0000002100087245 */ /* 0x000fe20000201400 */
[----:B--2---:R-:W-:-:S05]  /*41f0*/  HADD2.F32 R39, -RZ, R39.H0_H0 ;  /* 0x20000027ff277230 */ /* 0x004fca0000004100 */
[----:B-1----:R-:W-:-:S05]  /*4200*/  FMUL.FTZ R39, R39, R40 ;  /* 0x0000002827277220 */ /* 0x002fca0000410000 */
[----:B------:R-:W-:-:S05]  /*4210*/  F2FP.F16.F32.PACK_AB R39, R8, R39 ;  /* 0x000000270827723e */ /* 0x000fca00000000ff */
[--C-:B------:R-:W-:Y:S02]  /*4220*/  HADD2.F32 R8, -RZ, R39.reuse.H1_H1 ;  /* 0x30000027ff087230 */ /* 0x100fe40000004100 */
[----:B------:R-:W-:-:S04]  /*4230*/  HADD2.F32 R39, -RZ, R39.H0_H0 ;  /* 0x20000027ff277230 */ /* 0x000fc80000004100 */
[----:B------:R-:W0:Y:S02]  /*4240*/  MUFU.RCP R8, R8 ;  /* 0x0000000800087308 */ /* 0x000e240000001000 */
[----:B0-----:R-:W-:-:S05]  /*4250*/  FMUL.FTZ R39, R39, R8 ;  /* 0x0000000827277220 */ /* 0x001fca0000410000 */
[----:B------:R-:W-:-:S05]  /*4260*/  F2FP.F16.F32.PACK_AB R39, RZ, R39 ;  /* 0x00000027ff27723e */ /* 0x000fca00000000ff */
[----:B------:R-:W-:-:S05]  /*4270*/  HADD2.F32 R32, -RZ, R39.H0_H0 ;  /* 0x20000027ff207230 */ /* 0x000fca0000004100 */
[----:B------:R-:W-:-:S05]  /*4280*/  FADD.FTZ R32, R45, R32 ;  /* 0x000000202d207221 */ /* 0x000fca0000010000 */
[----:B------:R-:W-:-:S05]  /*4290*/  F2FP.F16.F32.PACK_AB R32, RZ, R32 ;  /* 0x00000020ff20723e */ /* 0x000fca00000000ff */
[----:B------:R3:W-:Y:S01]  /*42a0*/  STG.E.U16 desc[UR12][R28.64], R32 ;  /* 0x000000201c007986 */ /* 0x0007e2000c10150c */
[----:B------:R-:W-:Y:S05]  /*42b0*/  @!P0 BRA `(.L_x_113) ;  /* 0xffffffe400748947 */ /* 0x000fea000383ffff */
.L_x_89:
[----:B------:R-:W-:Y:S05]  /*42c0*/  BSYNC B2 ;  /* 0x0000000000027941 */ /* 0x000fea0003800000 */
.L_x_88:
[----:B------:R-:W-:Y:S05]  /*42d0*/  @!P1 BRA `(.L_x_114) ;  /* 0xffffffcc00009947 */ /* 0x000fea000383ffff */
.L_x_84:
[----:B------:R-:W-:Y:S05]  /*42e0*/  BSYNC B1 ;  /* 0x0000000000017941 */ /* 0x000fea0003800000 */
.L_x_83:
[----:B------:R-:W-:Y:S01]  /*42f0*/  VIADD R10, R10, UR11 ;  /* 0x0000000b0a0a7c36 */ /* 0x000fe20008000000 */
[----:B------:R-:W-:-:S04]  /*4300*/  ULDC UR5, c[0x0][0x224] ;  /* 0x0000890000057ab9 */ /* 0x000fc80000000800 */
[----:B------:R-:W-:-:S13]  /*4310*/  ISETP.GE.AND P0, PT, R10, UR5, PT ;  /* 0x000000050a007c0c */ /* 0x000fda000bf06270 */
[----:B------:R-:W-:Y:S05]  /*4320*/  @!P0 BRA `(.L_x_115) ;  /* 0xffffffc400108947 */ /* 0x000fea000383ffff */
.L_x_79:
[----:B------:R-:W-:Y:S05]  /*4330*/  BSYNC B0 ;  /* 0x0000000000007941 */ /* 0x000fea0003800000 */
.L_x_78:
[----:B------:R-:W-:Y:S01]  /*4340*/  IADD3 R2, R5, R2, RZ ;  /* 0x0000000205027210 */ /* 0x000fe20007ffe0ff */
[----:B------:R-:W-:-:S03]  /*4350*/  ULDC UR5, c[0x0][0x220] ;  /* 0x0000880000057ab9 */ /* 0x000fc60000000800 */
[----:B------:R-:W-:-:S13]  /*4360*/  ISETP.GE.AND P0, PT, R2, UR5, PT ;  /* 0x0000000502007c0c */ /* 0x000fda000bf06270 */
[----:B------:R-:W-:Y:S05]  /*4370*/  @!P0 BRA `(.L_x_116) ;  /* 0xffffffbc00908947 */ /* 0x000fea000383ffff */
[----:B------:R-:W-:Y:S05]  /*4380*/  EXIT ;  /* 0x000000000000794d */ /* 0x000fea0003800000 */
        .weak           $__internal_2_$__cuda_sm20_div_s64
        .type           $__internal_2_$__cuda_sm20_div_s64,@function
        .size           $__internal_2_$__cuda_sm20_div_s64,(.L_x_684 - $__internal_2_$__cuda_sm20_div_s64)
$__internal_2_$__cuda_sm20_div_s64:
        /* <DEDUP_REMOVED lines=68> */
[----:B------:R-:W-:Y:S01]  /*47d0*/  ISETP.GE.AND P2, PT, R32, RZ, PT ;  /* 0x000000ff2000720c */ /* 0x000fe20003f46270 */
[----:B------:R-:W-:Y:S01]  /*47e0*/  IMAD.MOV.U32 R32, RZ, RZ, R8 ;  /* 0x000000ffff207224 */ /* 0x000fe200078e0008 */
[----:B------:R-:W-:-:S02]  /*47f0*/  SEL R41, R41, R46, P0 ;  /* 0x0000002e29297207 */ /* 0x000fc40000000000 */
[----:B------:R-:W-:Y:S02]  /*4800*/  ISETP.NE.U32.AND P0, PT, R40, RZ, PT ;  /* 0x000000ff2800720c */ /* 0x000fe40003f05070 */
[-C--:B------:R-:W-:Y:S02]  /*4810*/  IADD3 R40, RZ, -R41.reuse, RZ ;  /* 0x80000029ff287210 */ /* 0x080fe40007ffe0ff */
[----:B------:R-:W-:Y:S02]  /*4820*/  ISETP.NE.AND.EX P0, PT, R39, RZ, PT, P0 ;  /* 0x000000ff2700720c */ /* 0x000fe40003f05300 */
[----:B------:R-:W-:-:S04]  /*4830*/  SEL R40, R40, R41, !P2 ;  /* 0x0000002928287207 */ /* 0x000fc80005000000 */
[----:B------:R-:W-:Y:S01]  /*4840*/  SEL R40, R40, 0xffffffff, P0 ;  /* 0xffffffff28287807 */ /* 0x000fe20000000000 */
[----:B------:R-:W-:Y:S06]  /*4850*/  RET.REL.NODEC R32 `(_ZN2at6native58_GLOBAL__N__9a069279_25_AdaptiveAveragePooling_cu_ef17039c26adaptive_average_gradinputIN3c104HalfEEEvPT_PKS5_iiii) ;  /* 0xffffffb420e87950 */ /* 0x000fec0003c3ffff */
.L_x_117:
        /* <DEDUP_REMOVED lines=10> */
.L_x_684:


//--------------------- .text._ZN2at6native58_GLOBAL__N__9a069279_25_AdaptiveAveragePooling_cu_ef17039c33atomic_adaptive_average_gradinputIN3c104HalfEEEvPT_PKS5_iiii --------------------------
	.section	.text._ZN2at6native58_GLOBAL__N__9a069279_25_AdaptiveAveragePooling_cu_ef17039c33atomic_adaptive_average_gradinputIN3c104HalfEEEvPT_PKS5_iiii,"ax",@progbits
	.align	128
.text._ZN2at6native58_GLOBAL__N__9a069279_25_AdaptiveAveragePooling_cu_ef17039c33atomic_adaptive_average_gradinputIN3c104HalfEEEvPT_PKS5_iiii:
        .type           _ZN2at6native58_GLOBAL__N__9a069279_25_AdaptiveAveragePooling_cu_ef17039c33atomic_adaptive_average_gradinputIN3c104HalfEEEvPT_PKS5_iiii,@function
        .size           _ZN2at6native58_GLOBAL__N__9a069279_25_AdaptiveAveragePooling_cu_ef17039c33atomic_adaptive_average_gradinputIN3c104HalfEEEvPT_PKS5_iiii,(.L_x_686 - _ZN2at6native58_GLOBAL__N__9a069279_25_AdaptiveAveragePooling_cu_ef17039c33atomic_adaptive_average_gradinputIN3c104HalfEEEvPT_PKS5_iiii)
        .other          _ZN2at6native58_GLOBAL__N__9a069279_25_AdaptiveAveragePooling_cu_ef17039c33atomic_adaptive_average_gradinputIN3c104HalfEEEvPT_PKS5_iiii,@"STO_CUDA_ENTRY STV_DEFAULT"
_ZN2at6native58_GLOBAL__N__9a069279_25_AdaptiveAveragePooling_cu_ef17039c33atomic_adaptive_average_gradinputIN3c104HalfEEEvPT_PKS5_iiii:
        /* <DEDUP_REMOVED lines=25> */
.L_x_148:
        /* <DEDUP_REMOVED lines=56> */
[----:B------:R-:W-:Y:S01]  /*0510*/  MOV R23, R9 ;  /* 0x0000000900177202 */ /* 0x000fe20000000f00 */
[----:B------:R-:W-:Y:S01]  /*0520*/  IMAD.U32 R20, RZ, RZ, UR13 ;  /* 0x0000000dff147e24 */ /* 0x000fe2000f8e00ff */
[----:B------:R-:W-:Y:S01]  /*0530*/  MOV R4, 0x560 ;  /* 0x0000056000047802 */ /* 0x000fe20000000f00 */
[----:B------:R-:W-:-:S07]  /*0540*/  IMAD.U32 R21, RZ, RZ, UR7 ;  /* 0x00000007ff157e24 */ /* 0x000fce000f8e00ff */
[----:B------:R-:W-:Y:S05]  /*0550*/  CALL.REL.NOINC `($__internal_3_$__cuda_sm20_div_s64) ;  /* 0x0000001000b87944 */ /* 0x000fea0003c00000 */
[----:B------:R-:W-:Y:S01]  /*0560*/  IMAD.MOV.U32 R7, RZ, RZ, R14 ;  /* 0x000000ffff077224 */ /* 0x000fe200078e000e */
[----:B------:R-:W-:Y:S06]  /*0570*/  BRA `(.L_x_120) ;  /* 0x0000000000487947 */ /* 0x000fec0003800000 */
.L_x_119:
        /* <DEDUP_REMOVED lines=18> */
.L_x_120:
[----:B------:R-:W-:Y:S05]  /*06a0*/  BSYNC B0 ;  /* 0x0000000000007941 */ /* 0x000fea0003800000 */
.L_x_118:
        /* <DEDUP_REMOVED lines=18> */
.L_x_147:
[----:B------:R-:W0:Y:S01]  /*07d0*/  LDC R15, c[0x0][0x22c] ;  /* 0x00008b00ff0f7b82 */ /* 0x000e220000000800 */
[----:B------:R-:W-:Y:S01]  /*07e0*/  IABS R13, R10 ;  /* 0x0000000a000d7213 */ /* 0x000fe20000000000 */
[----:B------:R-:W-:Y:S01]  /*07f0*/  ULDC UR7, c[0x0][0x224] ;  /* 0x0000890000077ab9 */ /* 0x000fe20000000800 */
[----:B------:R-:W-:Y:S01]  /*0800*/  VIADD R19, R10, 0x1 ;  /* 0x000000010a137836 */ /* 0x000fe20000000000 */
[----:B------:R-:W-:Y:S01]  /*0810*/  MOV R23, 0xffffffff ;  /* 0xffffffff00177802 */ /* 0x000fe20000000f00 */
[----:B------:R-:W-:Y:S01]  /*0820*/  IMAD.MOV.U32 R22, RZ, RZ, -0x1 ;  /* 0xffffffffff167424 */ /* 0x000fe200078e00ff */
[----:B------:R-:W-:Y:S03]  /*0830*/  BSSY B1, `(.L_x_123) ;  /* 0x000004b000017945 */ /* 0x000fe60003800000 */
        /* <DEDUP_REMOVED lines=12> */
[----:B------:R-:W-:Y:S01]  /*0900*/  IMAD R13, R12, R4, R13 ;  /* 0x000000040c0d7224 */ /* 0x000fe200078e020d */
[----:B------:R-:W-:-:S04]  /*0910*/  LOP3.LUT R4, R10, R15, RZ, 0x3c, !PT ;  /* 0x0000000f0a047212 */ /* 0x000fc800078e3cff */
[----:B------:R-:W-:Y:S02]  /*0920*/  ISETP.GT.U32.AND P1, PT, R12, R13, PT ;  /* 0x0000000d0c00720c */ /* 0x000fe40003f24070 */
[----:B------:R-:W-:Y:S02]  /*0930*/  ISETP.GE.AND P2, PT, R4, RZ, PT ;  /* 0x000000ff0400720c */ /* 0x000fe40003f46270 */
[----:B------:R-:W-:-:S09]  /*0940*/  LOP3.LUT R4, RZ, R15, RZ, 0x33, !PT ;  /* 0x0000000fff047212 */ /* 0x000fd200078e33ff */
[----:B------:R-:W-:Y:S01]  /*0950*/  @!P1 IADD3 R13, R13, -R12, RZ ;  /* 0x8000000c0d0d9210 */ /* 0x000fe20007ffe0ff */
        /* <DEDUP_REMOVED lines=35> */
[----:B------:R-:W-:Y:S05]  /*0b90*/  CALL.REL.NOINC `($__internal_3_$__cuda_sm20_div_s64) ;  /* 0x0000000c00287944 */ /* 0x000fea0003c00000 */
[----:B------:R-:W-:Y:S01]  /*0ba0*/  IMAD.MOV.U32 R12, RZ, RZ, R14 ;  /* 0x000000ffff0c7224 */ /* 0x000fe200078e000e */
[----:B------:R-:W-:Y:S06]  /*0bb0*/  BRA `(.L_x_125) ;  /* 0x0000000000487947 */ /* 0x000fec0003800000 */
.L_x_124:
[----:B------:R-:W0:Y:S08]  /*0bc0*/  I2F.U32.RP R14, R15 ;  /* 0x0000000f000e7306 */ /* 0x000e300000209000 */
[----:B0-----:R-:W0:Y:S02]  /*0bd0*/  MUFU.RCP R14, R14 ;  /* 0x0000000e000e7308 */ /* 0x001e240000001000 */
[----:B0-----:R-:W-:-:S06]  /*0be0*/  IADD3 R12, R14, 0xffffffe, RZ ;  /* 0x0ffffffe0e0c7810 */ /* 0x001fcc0007ffe0ff */
        /* <DEDUP_REMOVED lines=9> */
[----:B------:R-:W-:Y:S02]  /*0c80*/  @P0 IMAD.IADD R22, R22, 0x1, -R15 ;  /* 0x0000000116160824 */ /* 0x000fe400078e0a0f */
[----:B------:R-:W-:Y:S01]  /*0c90*/  @P0 VIADD R13, R13, 0x1 ;  /* 0x000000010d0d0836 */ /* 0x000fe20000000000 */
[----:B------:R-:W-:Y:S02]  /*0ca0*/  ISETP.NE.U32.AND P0, PT, R15, RZ, PT ;  /* 0x000000ff0f00720c */ /* 0x000fe40003f05070 */
[----:B------:R-:W-:-:S13]  /*0cb0*/  ISETP.GE.U32.AND P1, PT, R22, R15, PT ;  /* 0x0000000f1600720c */ /* 0x000fda0003f26070 */
[----:B------:R-:W-:-:S05]  /*0cc0*/  @P1 VIADD R13, R13, 0x1 ;  /* 0x000000010d0d1836 */ /* 0x000fca0000000000 */
[----:B------:R-:W-:-:S07]  /*0cd0*/  SEL R12, R4, R13, !P0 ;  /* 0x0000000d040c7207 */ /* 0x000fce0004000000 */
.L_x_125:
[----:B------:R-:W-:Y:S05]  /*0ce0*/  BSYNC B1 ;  /* 0x0000000000017941 */ /* 0x000fea0003800000 */
.L_x_123:
[----:B------:R-:W-:Y:S01]  /*0cf0*/  IADD3 R4, P0, R10, R3, RZ ;  /* 0x000000030a047210 */ /* 0x000fe20007f1e0ff */
[----:B------:R-:W-:-:S03]  /*0d00*/  ULDC.64 UR16, c[0x0][0x218] ;  /* 0x0000860000107ab9 */ /* 0x000fc60000000a00 */
[----:B------:R-:W-:Y:S02]  /*0d10*/  LEA.HI.X.SX32 R13, R10, R7, 0x1, P0 ;  /* 0x000000070a0d7211 */ /* 0x000fe400000f0eff */
[----:B------:R-:W-:-:S04]  /*0d20*/  LEA R14, P0, R4, UR16, 0x1 ;  /* 0x00000010040e7c11 */ /* 0x000fc8000f8008ff */
[----:B------:R-:W-:Y:S01]  /*0d30*/  LEA.HI.X R15, R4, UR17, R13, 0x1, P0 ;  /* 0x00000011040f7c11 */ /* 0x000fe200080f0c0d */
[----:B------:R-:W-:-:S04]  /*0d40*/  ULDC.64 UR16, c[0x0][0x210] ;  /* 0x0000840000107ab9 */ /* 0x000fc80000000a00 */
[----:B------:R-:W2:Y:S01]  /*0d50*/  LDG.E.U16 R14, desc[UR10][R14.64] ;  /* 0x0000000a0e0e7981 */ /* 0x000ea2000c1e1500 */
[----:B------:R-:W-:Y:S01]  /*0d60*/  IADD3 R4, R12, 0x1, -R19 ;  /* 0x000000010c047810 */ /* 0x000fe20007ffe813 */
[----:B------:R-:W-:Y:S01]  /*0d70*/  BSSY B3, `(.L_x_126) ;  /* 0x00000a2000037945 */ /* 0x000fe20003800000 */
[----:B------:R-:W-:Y:S02]  /*0d80*/  ISETP.GE.AND P0, PT, R6, 0x1, PT ;  /* 0x000000010600780c */ /* 0x000fe40003f06270 */
[----:B------:R-:W-:Y:S02]  /*0d90*/  I2FP.F32.S32 R16, R4 ;  /* 0x0000000400107245 */ /* 0x000fe40000201400 */
[----:B------:R-:W-:Y:S02]  /*0da0*/  IADD3 R21, P1, R19, R5, RZ ;  /* 0x0000000513157210 */ /* 0x000fe40007f3e0ff */
[----:B------:R-:W-:-:S05]  /*0db0*/  F2FP.F16.F32.PACK_AB R16, R9, R16 ;  /* 0x000000100910723e */ /* 0x000fca00000000ff */
[--C-:B------:R-:W-:Y:S02]  /*0dc0*/  HADD2.F32 R17, -RZ, R16.reuse.H0_H0 ;  /* 0x20000010ff117230 */ /* 0x100fe40000004100 */
[----:B------:R-:W-:Y:S02]  /*0dd0*/  HADD2.F32 R16, -RZ, R16.H1_H1 ;  /* 0x30000010ff107230 */ /* 0x000fe40000004100 */
[----:B------:R-:W0:Y:S08]  /*0de0*/  MUFU.RCP R20, R17 ;  /* 0x0000001100147308 */ /* 0x000e300000001000 */
[----:B------:R-:W1:Y:S01]  /*0df0*/  MUFU.RCP R16, R16 ;  /* 0x0000001000107308 */ /* 0x000e620000001000 */
[----:B--2---:R-:W-:Y:S01]  /*0e00*/  HADD2.F32 R13, -RZ, R14.H0_H0 ;  /* 0x2000000eff0d7230 */ /* 0x004fe20000004100 */
[----:B------:R-:W-:-:S04]  /*0e10*/  LEA.HI.X.SX32 R14, R19, R8, 0x1, P1 ;  /* 0x00000008130e7211 */ /* 0x000fc800008f0eff */
[----:B0-----:R-:W-:Y:S01]  /*0e20*/  FMUL.FTZ R13, R13, R20 ;  /* 0x000000140d0d7220 */ /* 0x001fe20000410000 */
[----:B------:R-:W-:-:S04]  /*0e30*/  LEA R20, P2, R21, UR16, 0x1 ;  /* 0x0000001015147c11 */ /* 0x000fc8000f8408ff */
[----:B------:R-:W-:Y:S02]  /*0e40*/  F2FP.F16.F32.PACK_AB R13, RZ, R13 ;  /* 0x0000000dff0d723e */ /* 0x000fe400000000ff */
[----:B------:R-:W-:-:S03]  /*0e50*/  LEA.HI.X R21, R21, UR17, R14, 0x1, P2 ;  /* 0x0000001115157c11 */ /* 0x000fc600090f0c0e */
[----:B------:R-:W-:-:S05]  /*0e60*/  HADD2.F32 R13, -RZ, R13.H0_H0 ;  /* 0x2000000dff0d7230 */ /* 0x000fca0000004100 */
[----:B-1----:R-:W-:Y:S01]  /*0e70*/  FMUL.FTZ R14, R13, R16 ;  /* 0x000000100d0e7220 */ /* 0x002fe20000410000 */
[----:B------:R-:W-:Y:S06]  /*0e80*/  @!P0 BRA `(.L_x_127) ;  /* 0x0000000800408947 */ /* 0x000fec0003800000 */
[----:B------:R-:W-:Y:S01]  /*0e90*/  IMAD.MOV R11, RZ, RZ, -R11 ;  /* 0x000000ffff0b7224 */ /* 0x000fe200078e0a0b */
[----:B------:R-:W-:Y:S01]  /*0ea0*/  ULDC UR7, c[0x0][0x224] ;  /* 0x0000890000077ab9 */ /* 0x000fe20000000800 */
[----:B------:R-:W-:Y:S01]  /*0eb0*/  IMAD.IADD R19, R12, 0x1, -R19 ;  /* 0x000000010c137824 */ /* 0x000fe200078e0a13 */
[----:B------:R-:W-:Y:S01]  /*0ec0*/  LOP3.LUT R13, R4, 0x3, RZ, 0xc0, !PT ;  /* 0x00000003040d7812 */ /* 0x000fe200078ec0ff */
[----:B------:R-:W-:Y:S01]  /*0ed0*/  IMAD R12, R11, UR7, R12 ;  /* 0x000000070b0c7c24 */ /* 0x000fe2000f8e020c */
[----:B------:R-:W-:Y:S02]  /*0ee0*/  F2FP.F16.F32.PACK_AB R11, RZ, R14 ;  /* 0x0000000eff0b723e */ /* 0x000fe400000000ff */
[----:B------:R-:W-:Y:S01]  /*0ef0*/  ISETP.GE.U32.AND P0, PT, R19, 0x3, PT ;  /* 0x000000031300780c */ /* 0x000fe20003f06070 */
[----:B------:R-:W-:Y:S01]  /*0f00*/  HFMA2.MMA R19, -RZ, RZ, 0, 0 ;  /* 0x00000000ff137435 */ /* 0x000fe200000001ff */
[----:B------:R-:W-:-:S11]  /*0f10*/  IADD3 R18, -R18, R12, -R13 ;  /* 0x0000000c12127210 */ /* 0x000fd60007ffe90d */
.L_x_146:
        /* <DEDUP_REMOVED lines=12> */
.L_x_140:
        /* <DEDUP_REMOVED lines=8> */
.L_x_133:
[----:B-----5:R-:W-:-:S05]  /*1060*/  HADD2 R27, R22, R11.H0_H0 ;  /* 0x2000000b161b7230 */ /* 0x020fca0000000000 */
[----:B------:R-:W-:-:S06]  /*1070*/  PRMT R27, R22, R24, R27 ;  /* 0x00000018161b7216 */ /* 0x000fcc000000001b */
[----:B------:R-:W2:Y:S02]  /*1080*/  ATOM.E.CAS.STRONG.GPU PT, R27, [R14], R22, R27 ;  /* 0x000000160e1b738b */ /* 0x000ea400001ee11b */
[----:B--2---:R-:W-:Y:S01]  /*1090*/  ISETP.NE.U32.AND P2, PT, R27, R22, PT ;  /* 0x000000161b00720c */ /* 0x004fe20003f45070 */
[----:B------:R-:W-:-:S12]  /*10a0*/  IMAD.MOV.U32 R22, RZ, RZ, R27 ;  /* 0x000000ffff167224 */ /* 0x000fd800078e001b */
[----:B------:R-:W-:Y:S05]  /*10b0*/  @P2 BRA `(.L_x_133) ;  /* 0xfffffffc00e82947 */ /* 0x000fea000383ffff */
[----:B------:R-:W-:Y:S05]  /*10c0*/  BSYNC B4 ;  /* 0x0000000000047941 */ /* 0x000fea0003800000 */
.L_x_132:
        /* <DEDUP_REMOVED lines=8> */
.L_x_135:
[----:B-----5:R-:W-:-:S05]  /*1150*/  HADD2 R29, R22, R11.H0_H0 ;  /* 0x2000000b161d7230 */ /* 0x020fca0000000000 */
[----:B------:R-:W-:-:S06]  /*1160*/  PRMT R29, R22, R24, R29 ;  /* 0x00000018161d7216 */ /* 0x000fcc000000001d */
[----:B------:R-:W2:Y:S02]  /*1170*/  ATOM.E.CAS.STRONG.GPU PT, R29, [R14], R22, R29 ;  /* 0x000000160e1d738b */ /* 0x000ea400001ee11d */
[----:B--2---:R-:W-:Y:S01]  /*1180*/  ISETP.NE.U32.AND P2, PT, R29, R22, PT ;  /* 0x000000161d00720c */ /* 0x004fe20003f45070 */
[----:B------:R-:W-:-:S12]  /*1190*/  IMAD.MOV.U32 R22, RZ, RZ, R29 ;  /* 0x000000ffff167224 */ /* 0x000fd800078e001d */
[----:B------:R-:W-:Y:S05]  /*11a0*/  @P2 BRA `(.L_x_135) ;  /* 0xfffffffc00e82947 */ /* 0x000fea000383ffff */
[----:B------:R-:W-:Y:S05]  /*11b0*/  BSYNC B4 ;  /* 0x0000000000047941 */ /* 0x000fea0003800000 */
.L_x_134:
        /* <DEDUP_REMOVED lines=8> */
.L_x_137:
[----:B-----5:R-:W-:-:S05]  /*1240*/  HADD2 R29, R22, R11.H0_H0 ;  /* 0x2000000b161d7230 */ /* 0x020fca0000000000 */
[----:B------:R-:W-:-:S06]  /*1250*/  PRMT R29, R22, R24, R29 ;  /* 0x00000018161d7216 */ /* 0x000fcc000000001d */
[----:B------:R-:W2:Y:S02]  /*1260*/  ATOM.E.CAS.STRONG.GPU PT, R29, [R14], R22, R29 ;  /* 0x000000160e1d738b */ /* 0x000ea400001ee11d */
[----:B--2---:R-:W-:Y:S01]  /*1270*/  ISETP.NE.U32.AND P2, PT, R29, R22, PT ;  /* 0x000000161d00720c */ /* 0x004fe20003f45070 */
[----:B------:R-:W-:-:S12]  /*1280*/  IMAD.MOV.U32 R22, RZ, RZ, R29 ;  /* 0x000000ffff167224 */ /* 0x000fd800078e001d */
[----:B------:R-:W-:Y:S05]  /*1290*/  @P2 BRA `(.L_x_137) ;  /* 0xfffffffc00e82947 */ /* 0x000fea000383ffff */
[----:B------:R-:W-:Y:S05]  /*12a0*/  BSYNC B4 ;  /* 0x0000000000047941 */ /* 0x000fea0003800000 */
.L_x_136:
        /* <DEDUP_REMOVED lines=8> */
.L_x_139:
[----:B-----5:R-:W-:-:S05]  /*1330*/  HADD2 R29, R22, R11.H0_H0 ;  /* 0x2000000b161d7230 */ /* 0x020fca0000000000 */
[----:B------:R-:W-:-:S06]  /*1340*/  PRMT R29, R22, R12, R29 ;  /* 0x0000000c161d7216 */ /* 0x000fcc000000001d */
[----:B------:R-:W2:Y:S02]  /*1350*/  ATOM.E.CAS.STRONG.GPU PT, R29, [R14], R22, R29 ;  /* 0x000000160e1d738b */ /* 0x000ea400001ee11d */
[----:B--2---:R-:W-:Y:S01]  /*1360*/  ISETP.NE.U32.AND P2, PT, R29, R22, PT ;  /* 0x000000161d00720c */ /* 0x004fe20003f45070 */
[----:B------:R-:W-:-:S12]  /*1370*/  IMAD.MOV.U32 R22, RZ, RZ, R29 ;  /* 0x000000ffff167224 */ /* 0x000fd800078e001d */
[----:B------:R-:W-:Y:S05]  /*1380*/  @P2 BRA `(.L_x_139) ;  /* 0xfffffffc00e82947 */ /* 0x000fea000383ffff */
[----:B------:R-:W-:Y:S05]  /*1390*/  BSYNC B4 ;  /* 0x0000000000047941 */ /* 0x000fea0003800000 */
.L_x_138:
[----:B------:R-:W-:Y:S01]  /*13a0*/  IADD3 R16, R16, -0x4, RZ ;  /* 0xfffffffc10107810 */ /* 0x000fe20007ffe0ff */
[----:B------:R-:W-:Y:S01]  /*13b0*/  VIADD R17, R17, 0x4 ;  /* 0x0000000411117836 */ /* 0x000fe20000000000 */
[----:B------:R-:W-:Y:S02]  /*13c0*/  IADD3 R25, P3, R25, 0x8, RZ ;  /* 0x0000000819197810 */ /* 0x000fe40007f7e0ff */
[----:B------:R-:W-:-:S03]  /*13d0*/  ISETP.NE.AND P2, PT, R16, -0x1, PT ;  /* 0xffffffff1000780c */ /* 0x000fc60003f45270 */
[----:B------:R-:W-:-:S10]  /*13e0*/  IMAD.X R23, RZ, RZ, R23, P3 ;  /* 0x000000ffff177224 */ /* 0x000fd400018e0617 */
[----:B------:R-:W-:Y:S05]  /*13f0*/  @P2 BRA `(.L_x_140) ;  /* 0xfffffff800f82947 */ /* 0x000fea000383ffff */
.L_x_131:
[----:B------:R-:W-:Y:S05]  /*1400*/  BSYNC B1 ;  /* 0x0000000000017941 */ /* 0x000fea0003800000 */
.L_x_130:
        /* <DEDUP_REMOVED lines=12> */
.L_x_142:
[----:B-----5:R-:W-:-:S05]  /*14d0*/  HADD2 R22, R23, R11.H0_H0 ;  /* 0x2000000b17167230 */ /* 0x020fca0000000000 */
[----:B------:R-:W-:-:S05]  /*14e0*/  PRMT R25, R23, R24, R22 ;  /* 0x0000001817197216 */ /* 0x000fca0000000016 */
[----:B------:R-:W2:Y:S02]  /*14f0*/  ATOM.E.CAS.STRONG.GPU PT, R22, [R16], R23, R25 ;  /* 0x000000171016738b */ /* 0x000ea400001ee119 */
[----:B--2---:R-:W-:Y:S01]  /*1500*/  ISETP.NE.U32.AND P2, PT, R22, R23, PT ;  /* 0x000000171600720c */ /* 0x004fe20003f45070 */
[----:B------:R-:W-:-:S12]  /*1510*/  IMAD.MOV.U32 R23, RZ, RZ, R22 ;  /* 0x000000ffff177224 */ /* 0x000fd800078e0016 */
[----:B------:R-:W-:Y:S05]  /*1520*/  @P2 BRA `(.L_x_142) ;  /* 0xfffffffc00e82947 */ /* 0x000fea000383ffff */
[----:B------:R-:W-:Y:S05]  /*1530*/  BSYNC B1 ;  /* 0x0000000000017941 */ /* 0x000fea0003800000 */
.L_x_141:
        /* <DEDUP_REMOVED lines=10> */
.L_x_144:
[----:B-----5:R-:W-:-:S05]  /*15e0*/  HADD2 R22, R23, R11.H0_H0 ;  /* 0x2000000b17167230 */ /* 0x020fca0000000000 */
[----:B------:R-:W-:-:S06]  /*15f0*/  PRMT R22, R23, R24, R22 ;  /* 0x0000001817167216 */ /* 0x000fcc0000000016 */
[----:B------:R-:W2:Y:S02]  /*1600*/  ATOM.E.CAS.STRONG.GPU PT, R22, [R16], R23, R22 ;  /* 0x000000171016738b */ /* 0x000ea400001ee116 */
[----:B--2---:R-:W-:Y:S01]  /*1610*/  ISETP.NE.U32.AND P2, PT, R22, R23, PT ;  /* 0x000000171600720c */ /* 0x004fe20003f45070 */
[----:B------:R-:W-:-:S12]  /*1620*/  IMAD.MOV.U32 R23, RZ, RZ, R22 ;  /* 0x000000ffff177224 */ /* 0x000fd800078e0016 */
[----:B------:R-:W-:Y:S05]  /*1630*/  @P2 BRA `(.L_x_144) ;  /* 0xfffffffc00e82947 */ /* 0x000fea000383ffff */
[----:B------:R-:W-:Y:S05]  /*1640*/  BSYNC B1 ;  /* 0x0000000000017941 */ /* 0x000fea0003800000 */
.L_x_143:
        /* <DEDUP_REMOVED lines=8> */
.L_x_145:
[----:B-----5:R-:W-:-:S05]  /*16d0*/  HADD2 R12, R17, R11.H0_H0 ;  /* 0x2000000b110c7230 */ /* 0x020fca0000000000 */
[----:B------:R-:W-:-:S06]  /*16e0*/  PRMT R12, R17, R16, R12 ;  /* 0x00000010110c7216 */ /* 0x000fcc000000000c */
[----:B------:R-:W2:Y:S02]  /*16f0*/  ATOM.E.CAS.STRONG.GPU PT, R12, [R14], R17, R12 ;  /* 0x000000110e0c738b */ /* 0x000ea400001ee10c */
[----:B--2---:R-:W-:Y:S01]  /*1700*/  ISETP.NE.U32.AND P2, PT, R12, R17, PT ;  /* 0x000000110c00720c */ /* 0x004fe20003f45070 */
[----:B------:R-:W-:-:S12]  /*1710*/  IMAD.MOV.U32 R17, RZ, RZ, R12 ;  /* 0x000000ffff117224 */ /* 0x000fd800078e000c */
[----:B------:R-:W-:Y:S05]  /*1720*/  @P2 BRA `(.L_x_145) ;  /* 0xfffffffc00e82947 */ /* 0x000fea000383ffff */
.L_x_129:
[----:B------:R-:W-:Y:S05]  /*1730*/  BSYNC B2 ;  /* 0x0000000000027941 */ /* 0x000fea0003800000 */
.L_x_128:
[----:B------:R-:W1:Y:S01]  /*1740*/  LDC R12, c[0x0][0x224] ;  /* 0x00008900ff0c7b82 */ /* 0x000e620000000800 */
[----:B0-----:R-:W-:Y:S01]  /*1750*/  IMAD.U32 R14, RZ, RZ, UR14 ;  /* 0x0000000eff0e7e24 */ /* 0x001fe2000f8e00ff */
[----:B-1----:R-:W-:-:S04]  /*1760*/  LEA R20, P2, R12, R20, 0x1 ;  /* 0x000000140c147211 */ /* 0x002fc800078408ff */
[----:B------:R-:W-:Y:S01]  /*1770*/  LEA.HI.X R21, R12, R21, R14, 0x1, P2 ;  /* 0x000000150c157211 */ /* 0x000fe200010f0c0e */
[----:B------:R-:W-:Y:S08]  /*1780*/  @!P1 BRA `(.L_x_146) ;  /* 0xfffffff400e49947 */ /* 0x000ff0000383ffff */
.L_x_127:
[----:B------:R-:W-:Y:S05]  /*1790*/  BSYNC B3 ;  /* 0x0000000000037941 */ /* 0x000fea0003800000 */
.L_x_126:
[----:B------:R-:W-:Y:S01]  /*17a0*/  VIADD R10, R10, UR12 ;  /* 0x0000000c0a0a7c36 */ /* 0x000fe20008000000 */
[----:B------:R-:W-:-:S04]  /*17b0*/  ULDC UR7, c[0x0][0x22c] ;  /* 0x00008b0000077ab9 */ /* 0x000fc80000000800 */
[----:B------:R-:W-:-:S13]  /*17c0*/  ISETP.GE.AND P0, PT, R10, UR7, PT ;  /* 0x000000070a007c0c */ /* 0x000fda000bf06270 */
[----:B------:R-:W-:Y:S05]  /*17d0*/  @!P0 BRA `(.L_x_147) ;  /* 0xffffffec00fc8947 */ /* 0x000fea000383ffff */
.L_x_122:
[----:B------:R-:W-:Y:S05]  /*17e0*/  BSYNC B0 ;  /* 0x0000000000007941 */ /* 0x000fea0003800000 */
.L_x_121:
[----:B------:R-:W-:Y:S01]  /*17f0*/  VIADD R2, R2, UR4 ;  /* 0x0000000402027c36 */ /* 0x000fe20008000000 */
[----:B------:R-:W-:-:S04]  /*1800*/  ULDC UR7, c[0x0][0x228] ;  /* 0x00008a0000077ab9 */ /* 0x000fc80000000800 */
[----:B------:R-:W-:-:S13]  /*1810*/  ISETP.GE.AND P0, PT, R2, UR7, PT ;  /* 0x0000000702007c0c */ /* 0x000fda000bf06270 */
[----:B------:R-:W-:Y:S05]  /*1820*/  @!P0 BRA `(.L_x_148) ;  /* 0xffffffe800588947 */ /* 0x000fea000383ffff */
[----:B------:R-:W-:Y:S05]  /*1830*/  EXIT ;  /* 0x000000000000794d */ /* 0x000fea0003800000 */
        .weak           $__internal_3_$__cuda_sm20_div_s64
        .type           $__internal_3_$__cuda_sm20_div_s64,@function
        .size           $__internal_3_$__cuda_sm20_div_s64,(.L_x_686 - $__internal_3_$__cuda_sm20_div_s64)
$__internal_3_$__cuda_sm20_div_s64:
        /* <DEDUP_REMOVED lines=76> */
[----:B------:R-:W-:Y:S06]  /*1d00*/  RET.REL.NODEC R12 `(_ZN2at6native58_GLOBAL__N__9a069279_25_AdaptiveAveragePooling_cu_ef17039c33atomic_adaptive_average_gradinputIN3c104HalfEEEvPT_PKS5_iiii) ;  /* 0xffffffe00cbc7950 */ /* 0x000fec0003c3ffff */
.L_x_149:
        /* <DEDUP_REMOVED lines=15> */
.L_x_686:


//--------------------- .text._ZN2at6native58_GLOBAL__N__9a069279_25_AdaptiveAveragePooling_cu_ef17039c26adaptive_average_gradinputIfEEvPT_PKS3_iiii --------------------------
	.section	.text._ZN2at6native58_GLOBAL__N__9a069279_25_AdaptiveAveragePooling_cu_ef17039c26adaptive_average_gradinputIfEEvPT_PKS3_iiii,"ax",@progbits
	.align	128
.text._ZN2at6native58_GLOBAL__N__9a069279_25_AdaptiveAveragePooling_cu_ef17039c26adaptive_average_gradinputIfEEvPT_PKS3_iiii:
        .type           _ZN2at6native58_GLOBAL__N__9a069279_25_AdaptiveAveragePooling_cu_ef17039c26adaptive_average_gradinputIfEEvPT_PKS3_iiii,@function
        .size           _ZN2at6native58_GLOBAL__N__9a069279_25_AdaptiveAveragePooling_cu_ef17039c26adaptive_average_gradinputIfEEvPT_PKS3_iiii,(.L_x_688 - _ZN2at6native58_GLOBAL__N__9a069279_25_AdaptiveAveragePooling_cu_ef17039c26adaptive_average_gradinputIfEEvPT_PKS3_iiii)
        .other          _ZN2at6native58_GLOBAL__N__9a069279_25_AdaptiveAveragePooling_cu_ef17039c26adaptive_average_gradinputIfEEvPT_PKS3_iiii,@"STO_CUDA_ENTRY STV_DEFAULT"
_ZN2at6native58_GLOBAL__N__9a069279_25_AdaptiveAveragePooling_cu_ef17039c26adaptive_average_gradinputIfEEvPT_PKS3_iiii:
        /* <DEDUP_REMOVED lines=28> */
.L_x_191:
        /* <DEDUP_REMOVED lines=59> */
[----:B------:R-:W-:Y:S05]  /*0570*/  CALL.REL.NOINC `($__internal_4_$__cuda_sm20_div_s64) ;  /* 0x0000003800587944 */ /* 0x000fea0003c00000 */
[----:B------:R-:W-:Y:S01]  /*0580*/  MOV R9, R38 ;  /* 0x0000002600097202 */ /* 0x000fe20000000f00 */
[----:B------:R-:W-:Y:S06]  /*0590*/  BRA `(.L_x_152) ;  /* 0x0000000000487947 */ /* 0x000fec0003800000 */
.L_x_151:
        /* <DEDUP_REMOVED lines=18> */
.L_x_152:
[----:B------:R-:W-:Y:S05]  /*06c0*/  BSYNC B0 ;  /* 0x0000000000007941 */ /* 0x000fea0003800000 */
.L_x_150:
        /* <DEDUP_REMOVED lines=10> */
.L_x_190:
        /* <DEDUP_REMOVED lines=59> */
[----:B------:R-:W-:Y:S05]  /*0b20*/  CALL.REL.NOINC `($__internal_4_$__cuda_sm20_div_s64) ;  /* 0x0000003000ec7944 */ /* 0x000fea0003c00000 */
[----:B------:R-:W-:Y:S01]  /*0b30*/  MOV R8, R38 ;  /* 0x0000002600087202 */ /* 0x000fe20000000f00 */
[----:B------:R-:W-:Y:S06]  /*0b40*/  BRA `(.L_x_157) ;  /* 0x0000000000487947 */ /* 0x000fec0003800000 */
.L_x_156:
        /* <DEDUP_REMOVED lines=18> */
.L_x_157:
[----:B------:R-:W-:Y:S05]  /*0c70*/  BSYNC B1 ;  /* 0x0000000000017941 */ /* 0x000fea0003800000 */
.L_x_155:
[----:B------:R-:W-:Y:S01]  /*0c80*/  ISETP.GE.AND P0, PT, R6, R9, PT ;  /* 0x000000090600720c */ /* 0x000fe20003f06270 */
[----:B------:R-:W-:-:S12]  /*0c90*/  BSSY B1, `(.L_x_158) ;  /* 0x000031a000017945 */ /* 0x000fd80003800000 */
[----:B------:R-:W-:Y:S05]  /*0ca0*/  @P0 BRA `(.L_x_159) ;  /* 0x0000003000600947 */ /* 0x000fea0003800000 */
[----:B------:R-:W-:Y:S01]  /*0cb0*/  IADD3 R16, P0, R10, R7, RZ ;  /* 0x000000070a107210 */ /* 0x000fe20007f1e0ff */
[----:B------:R-:W-:Y:S01]  /*0cc0*/  IMAD.MOV R15, RZ, RZ, -R13 ;  /* 0x000000ffff0f7224 */ /* 0x000fe200078e0a0d */
[----:B------:R-:W-:Y:S01]  /*0cd0*/  IADD3 R13, R8, 0x1, RZ ;  /* 0x00000001080d7810 */ /* 0x000fe20007ffe0ff */
[----:B------:R-:W-:Y:S01]  /*0ce0*/  ULDC.64 UR16, c[0x0][0x210] ;  /* 0x0000840000107ab9 */ /* 0x000fe20000000a00 */
[----:B------:R-:W-:Y:S01]  /*0cf0*/  LEA.HI.X.SX32 R21, R10, R11, 0x1, P0 ;  /* 0x0000000b0a157211 */ /* 0x000fe200000f0eff */
[----:B------:R-:W-:Y:S01]  /*0d00*/  ULDC UR5, c[0x0][0x22c] ;  /* 0x00008b0000057ab9 */ /* 0x000fe20000000800 */
[C---:B------:R-:W-:Y:S01]  /*0d10*/  LEA R28, P0, R16.reuse, UR16, 0x2 ;  /* 0x00000010101c7c11 */ /* 0x040fe2000f8010ff */
[C---:B------:R-:W-:Y:S01]  /*0d20*/  IMAD R19, R15.reuse, UR5, R8 ;  /* 0x000000050f137c24 */ /* 0x040fe2000f8e0208 */
[----:B------:R-:W-:Y:S01]  /*0d30*/  MOV R22, 0xffffffff ;  /* 0xffffffff00167802 */ /* 0x000fe20000000f00 */
[----:B------:R-:W-:Y:S01]  /*0d40*/  IMAD R15, R15, UR5, R13 ;  /* 0x000000050f0f7c24 */ /* 0x000fe2000f8e020d */
[----:B------:R-:W-:Y:S01]  /*0d50*/  LEA.HI.X R29, R16, UR17, R21, 0x2, P0 ;  /* 0x00000011101d7c11 */ /* 0x000fe200080f1415 */
[C---:B------:R-:W-:Y:S01]  /*0d60*/  VIADD R18, R12.reuse, 0x2 ;  /* 0x000000020c127836 */ /* 0x040fe20000000000 */
[C---:B------:R-:W-:Y:S01]  /*0d70*/  IADD3 R16, R12.reuse, 0x1, RZ ;  /* 0x000000010c107810 */ /* 0x040fe20007ffe0ff */
[----:B------:R-:W-:Y:S01]  /*0d80*/  VIADD R8, R12, 0x3 ;  /* 0x000000030c087836 */ /* 0x000fe20000000000 */
[----:B------:R-:W-:Y:S01]  /*0d90*/  ULDC UR5, c[0x0][0x224] ;  /* 0x0000890000057ab9 */ /* 0x000fe20000000800 */
[----:B------:R-:W-:Y:S01]  /*0da0*/  IMAD.IADD R17, R15, 0x1, -R14 ;  /* 0x000000010f117824 */ /* 0x000fe200078e0a0e */
[----:B------:R-:W-:Y:S01]  /*0db0*/  SHF.R.S32.HI R15, RZ, 0x1f, R16 ;  /* 0x0000001fff0f7819 */ /* 0x000fe20000011410 */
[----:B------:R-:W-:Y:S01]  /*0dc0*/  IMAD.IADD R14, R19, 0x1, -R14 ;  /* 0x00000001130e7824 */ /* 0x000fe200078e0a0e */
[----:B------:R-:W-:Y:S01]  /*0dd0*/  SHF.R.S32.HI R19, RZ, 0x1f, R18 ;  /* 0x0000001fff137819 */ /* 0x000fe20000011412 */
[----:B------:R-:W-:Y:S01]  /*0de0*/  IMAD.MOV.U32 R23, RZ, RZ, -0x1 ;  /* 0xffffffffff177424 */ /* 0x000fe200078e00ff */
[----:B------:R-:W-:Y:S01]  /*0df0*/  SHF.R.S32.HI R20, RZ, 0x1f, R8 ;  /* 0x0000001fff147819 */ /* 0x000fe20000011408 */
[----:B------:R-:W-:Y:S01]  /*0e00*/  IMAD R15, R15, UR5, RZ ;  /* 0x000000050f0f7c24 */ /* 0x000fe2000f8e02ff */
[----:B------:R-:W-:Y:S01]  /*0e10*/  LOP3.LUT R17, R17, 0x3, RZ, 0xc0, !PT ;  /* 0x0000000311117812 */ /* 0x000fe200078ec0ff */
[----:B------:R-:W-:-:S02]  /*0e20*/  IMAD R21, R19, UR5, RZ ;  /* 0x0000000513157c24 */ /* 0x000fc4000f8e02ff */
[----:B------:R-:W-:Y:S02]  /*0e30*/  IMAD R20, R20, UR5, RZ ;  /* 0x0000000514147c24 */ /* 0x000fe4000f8e02ff */
[----:B------:R-:W-:-:S04]  /*0e40*/  IMAD.WIDE.U32 R26, R16, UR5, R22 ;  /* 0x00000005101a7c25 */ /* 0x000fc8000f8e0016 */
[----:B------:R-:W-:-:S04]  /*0e50*/  IMAD.WIDE.U32 R24, R18, UR5, R22 ;  /* 0x0000000512187c25 */ /* 0x000fc8000f8e0016 */
[-C--:B------:R-:W-:Y:S02]  /*0e60*/  IMAD R19, R16, R3.reuse, R15 ;  /* 0x0000000310137224 */ /* 0x080fe400078e020f */
[----:B------:R-:W-:Y:S02]  /*0e70*/  IMAD R21, R18, R3, R21 ;  /* 0x0000000312157224 */ /* 0x000fe400078e0215 */
[----:B------:R-:W-:Y:S01]  /*0e80*/  IMAD.WIDE.U32 R22, R8, UR5, R22 ;  /* 0x0000000508167c25 */ /* 0x000fe2000f8e0016 */
[----:B------:R-:W-:-:S03]  /*0e90*/  IADD3 R19, R27, R19, RZ ;  /* 0x000000131b137210 */ /* 0x000fc60007ffe0ff */
[----:B------:R-:W-:Y:S02]  /*0ea0*/  IMAD R31, R8, R3, R20 ;  /* 0x00000003081f7224 */ /* 0x000fe400078e0214 */
[----:B------:R-:W-:Y:S02]  /*0eb0*/  IMAD.IADD R20, R25, 0x1, R21 ;  /* 0x0000000119147824 */ /* 0x000fe400078e0215 */
[----:B------:R-:W-:Y:S02]  /*0ec0*/  IMAD.MOV.U32 R15, RZ, RZ, R6 ;  /* 0x000000ffff0f7224 */ /* 0x000fe400078e0006 */
[----:B------:R-:W-:-:S07]  /*0ed0*/  IMAD.IADD R21, R23, 0x1, R31 ;  /* 0x0000000117157824 */ /* 0x000fce00078e021f */
.L_x_189:
        /* <DEDUP_REMOVED lines=20> */
[----:B------:R-:W-:Y:S05]  /*1020*/  CALL.REL.NOINC `($__internal_4_$__cuda_sm20_div_s64) ;  /* 0x0000002c00ac7944 */ /* 0x000fea0003c00000 */
[----:B------:R-:W-:Y:S01]  /*1030*/  IMAD.MOV.U32 R8, RZ, RZ, R38 ;  /* 0x000000ffff087224 */ /* 0x000fe200078e0026 */
[----:B------:R-:W-:Y:S06]  /*1040*/  BRA `(.L_x_162) ;  /* 0x00000000004c7947 */ /* 0x000fec0003800000 */
.L_x_161:
        /* <DEDUP_REMOVED lines=19> */
.L_x_162:
[----:B------:R-:W-:Y:S05]  /*1180*/  BSYNC B2 ;  /* 0x0000000000027941 */ /* 0x000fea0003800000 */
.L_x_160:
[----:B------:R-:W-:Y:S01]  /*1190*/  ISETP.GE.AND P0, PT, R12, R13, PT ;  /* 0x0000000d0c00720c */ /* 0x000fe20003f06270 */
[----:B------:R-:W-:-:S12]  /*11a0*/  BSSY B2, `(.L_x_163) ;  /* 0x00002c7000027945 */ /* 0x000fd80003800000 */
[----:B------:R-:W-:Y:S05]  /*11b0*/  @P0 BRA `(.L_x_164) ;  /* 0x0000002c00140947 */ /* 0x000fea0003800000 */
[----:B------:R-:W0:Y:S01]  /*11c0*/  LDC R30, c[0x0][0x228] ;  /* 0x00008a00ff1e7b82 */ /* 0x000e220000000800 */
[----:B------:R-:W-:Y:S01]  /*11d0*/  IABS R36, R31 ;  /* 0x0000001f00247213 */ /* 0x000fe20000000000 */
        /* <DEDUP_REMOVED lines=11> */
[----:B------:R-:W-:-:S05]  /*1290*/  IMAD R37, R37, R34, RZ ;  /* 0x0000002225257224 */ /* 0x000fca00078e02ff */
[----:B------:R-:W-:Y:S01]  /*12a0*/  IMAD.HI.U32 R33, R33, R37, R32 ;  /* 0x0000002521217227 */ /* 0x000fe200078e0020 */
[----:B------:R-:W-:-:S03]  /*12b0*/  LOP3.LUT R32, R31, R30, RZ, 0x3c, !PT ;  /* 0x0000001e1f207212 */ /* 0x000fc600078e3cff */
[----:B------:R-:W-:Y:S01]  /*12c0*/  IMAD.MOV.U32 R37, RZ, RZ, R36 ;  /* 0x000000ffff257224 */ /* 0x000fe200078e0024 */
[----:B------:R-:W-:-:S03]  /*12d0*/  ISETP.GE.AND P3, PT, R32, RZ, PT ;  /* 0x000000ff2000720c */ /* 0x000fc60003f66270 */
[----:B------:R-:W-:-:S04]  /*12e0*/  IMAD.HI.U32 R36, R33, R37, RZ ;  /* 0x0000002521247227 */ /* 0x000fc800078e00ff */
[----:B------:R-:W-:-:S04]  /*12f0*/  IMAD.MOV R35, RZ, RZ, -R36 ;  /* 0x000000ffff237224 */ /* 0x000fc800078e0a24 */
[----:B------:R-:W-:-:S05]  /*1300*/  IMAD R35, R34, R35, R37 ;  /* 0x0000002322237224 */ /* 0x000fca00078e0225 */
[----:B------:R-:W-:-:S13]  /*1310*/  ISETP.GT.U32.AND P2, PT, R34, R35, PT ;  /* 0x000000232200720c */ /* 0x000fda0003f44070 */
[----:B------:R-:W-:Y:S01]  /*1320*/  @!P2 IADD3 R35, R35, -R34, RZ ;  /* 0x800000222323a210 */ /* 0x000fe20007ffe0ff */
[----:B------:R-:W-:-:S03]  /*1330*/  @!P2 VIADD R36, R36, 0x1 ;  /* 0x000000012424a836 */ /* 0x000fc60000000000 */
[----:B------:R-:W-:-:S13]  /*1340*/  ISETP.GE.U32.AND P0, PT, R35, R34, PT ;  /* 0x000000222300720c */ /* 0x000fda0003f06070 */
[----:B------:R-:W-:Y:S01]  /*1350*/  @P0 VIADD R36, R36, 0x1 ;  /* 0x0000000124240836 */ /* 0x000fe20000000000 */
[----:B------:R-:W-:-:S04]  /*1360*/  ISETP.NE.AND P0, PT, R30, RZ, PT ;  /* 0x000000ff1e00720c */ /* 0x000fc80003f05270 */
        /* <DEDUP_REMOVED lines=14> */
[----:B------:R-:W-:Y:S01]  /*1450*/  ISETP.GE.U32.AND P2, PT, R37, R34, PT ;  /* 0x000000222500720c */ /* 0x000fe20003f46070 */
[----:B------:R-:W-:-:S12]  /*1460*/  IMAD.MOV.U32 R34, RZ, RZ, R12 ;  /* 0x000000ffff227224 */ /* 0x000fd800078e000c */
[----:B------:R-:W-:-:S05]  /*1470*/  @P2 VIADD R33, R33, 0x1 ;  /* 0x0000000121212836 */ /* 0x000fca0000000000 */
[----:B------:R-:W-:-:S04]  /*1480*/  @!P4 IADD3 R33, -R33, RZ, RZ ;  /* 0x000000ff2121c210 */ /* 0x000fc80007ffe1ff */
[----:B------:R-:W-:Y:S02]  /*1490*/  SEL R33, R38, R33, !P0 ;  /* 0x0000002126217207 */ /* 0x000fe40004000000 */
[----:B------:R-:W-:-:S03]  /*14a0*/  ISETP.NE.AND P0, PT, R17, RZ, PT ;  /* 0x000000ff1100720c */ /* 0x000fc60003f05270 */
[----:B------:R-:W-:-:S04]  /*14b0*/  IMAD R33, R36, UR5, R33 ;  /* 0x0000000524217c24 */ /* 0x000fc8000f8e0221 */
[----:B------:R-:W-:-:S05]  /*14c0*/  IMAD.IADD R8, R33, 0x1, R8 ;  /* 0x0000000121087824 */ /* 0x000fca00078e0208 */
[----:B------:R-:W-:Y:S01]  /*14d0*/  I2FP.F32.S32 R35, R8 ;  /* 0x0000000800237245 */ /* 0x000fe20000201400 */
        /* <DEDUP_REMOVED lines=11> */
[----:B------:R-:W-:Y:S05]  /*1590*/  CALL.REL.NOINC `($__internal_4_$__cuda_sm20_div_s64) ;  /* 0x0000002800507944 */ /* 0x000fea0003c00000 */
[----:B------:R-:W-:Y:S01]  /*15a0*/  IMAD.MOV.U32 R30, RZ, RZ, R38 ;  /* 0x000000ffff1e7224 */ /* 0x000fe200078e0026 */
[----:B------:R-:W-:Y:S06]  /*15b0*/  BRA `(.L_x_169) ;  /* 0x00000000004c7947 */ /* 0x000fec0003800000 */
.L_x_168:
[----:B------:R-:W-:Y:S02]  /*15c0*/  ULDC UR5, c[0x0][0x22c] ;  /* 0x00008b0000057ab9 */ /* 0x000fe40000000800 */
[----:B------:R-:W0:Y:S01]  /*15d0*/  I2F.U32.RP R8, UR5 ;  /* 0x0000000500087d06 */ /* 0x000e220008209000 */
[----:B------:R-:W-:-:S07]  /*15e0*/  ISETP.NE.U32.AND P3, PT, RZ, UR5, PT ;  /* 0x00000005ff007c0c */ /* 0x000fce000bf65070 */
[----:B0-----:R-:W0:Y:S02]  /*15f0*/  MUFU.RCP R8, R8 ;  /* 0x0000000800087308 */ /* 0x001e240000001000 */
[----:B0-----:R-:W-:-:S06]  /*1600*/  VIADD R32, R8, 0xffffffe ;  /* 0x0ffffffe08207836 */ /* 0x001fcc0000000000 */
[----:B------:R0:W1:Y:S02]  /*1610*/  F2I.FTZ.U32.TRUNC.NTZ R33, R32 ;  /* 0x0000002000217305 */ /* 0x000064000021f000 */
[----:B0-----:R-:W-:Y:S01]  /*1620*/  IMAD.MOV.U32 R32, RZ, RZ, RZ ;  /* 0x000000ffff207224 */ /* 0x001fe200078e00ff */
[----:B-1----:R-:W-:-:S05]  /*1630*/  IADD3 R37, RZ, -R33, RZ ;  /* 0x80000021ff257210 */ /* 0x002fca0007ffe0ff */
[----:B------:R-:W-:-:S04]  /*1640*/  IMAD R37, R37, UR5, RZ ;  /* 0x0000000525257c24 */ /* 0x000fc8000f8e02ff */
[----:B------:R-:W-:-:S06]  /*1650*/  IMAD.HI.U32 R33, R33, R37, R32 ;  /* 0x0000002521217227 */ /* 0x000fcc00078e0020 */
[----:B------:R-:W-:-:S04]  /*1660*/  IMAD.HI.U32 R30, R33, R26, RZ ;  /* 0x0000001a211e7227 */ /* 0x000fc800078e00ff */
[----:B------:R-:W-:-:S04]  /*1670*/  IMAD.MOV R33, RZ, RZ, -R30 ;  /* 0x000000ffff217224 */ /* 0x000fc800078e0a1e */
[----:B------:R-:W-:-:S05]  /*1680*/  IMAD R33, R33, UR5, R26 ;  /* 0x0000000521217c24 */ /* 0x000fca000f8e021a */
[----:B------:R-:W-:-:S13]  /*1690*/  ISETP.GE.U32.AND P0, PT, R33, UR5, PT ;  /* 0x0000000521007c0c */ /* 0x000fda000bf06070 */
[----:B------:R-:W-:Y:S01]  /*16a0*/  @P0 IADD3 R33, R33, -UR5, RZ ;  /* 0x8000000521210c10 */ /* 0x000fe2000fffe0ff */
[----:B------:R-:W-:-:S03]  /*16b0*/  @P0 VIADD R30, R30, 0x1 ;  /* 0x000000011e1e0836 */ /* 0x000fc60000000000 */
[----:B------:R-:W-:-:S13]  /*16c0*/  ISETP.GE.U32.AND P2, PT, R33, UR5, PT ;  /* 0x0000000521007c0c */ /* 0x000fda000bf46070 */
[----:B------:R-:W-:Y:S01]  /*16d0*/  @P2 VIADD R30, R30, 0x1 ;  /* 0x000000011e1e2836 */ /* 0x000fe20000000000 */
[----:B------:R-:W-:-:S07]  /*16e0*/  @!P3 LOP3.LUT R30, RZ, UR5, RZ, 0x33, !PT ;  /* 0x00000005ff1ebc12 */ /* 0x000fce000f8e33ff */
.L_x_169:
[----:B------:R-:W-:Y:S05]  /*16f0*/  BSYNC B4 ;  /* 0x0000000000047941 */ /* 0x000fea0003800000 */
.L_x_167:
[----:B------:R-:W0:Y:S01]  /*1700*/  LDC R39, c[0x0][0x22c] ;  /* 0x00008b00ff277b82 */ /* 0x000e220000000800 */
[----:B------:R-:W-:Y:S01]  /*1710*/  ULDC.64 UR16, c[0x0][0x218] ;  /* 0x0000860000107ab9 */ /* 0x000fe20000000a00 */
[----:B------:R-:W2:Y:S01]  /*1720*/  LDG.E R37, desc[UR12][R28.64] ;  /* 0x0000000c1c257981 */ /* 0x000ea2000c1e1900 */
[----:B------:R-:W-:Y:S01]  /*1730*/  IABS R38, R12 ;  /* 0x0000000c00267213 */ /* 0x000fe20000000000 */
[----:B------:R-:W-:Y:S01]  /*1740*/  ULDC UR5, c[0x0][0x224] ;  /* 0x0000890000057ab9 */ /* 0x000fe20000000800 */
[----:B0-----:R-:W-:-:S05]  /*1750*/  IMAD R8, R31, R39, R12 ;  /* 0x000000271f087224 */ /* 0x001fca00078e020c */
[----:B------:R-:W-:-:S04]  /*1760*/  IADD3 R32, P0, R8, UR4, RZ ;  /* 0x0000000408207c10 */ /* 0x000fc8000ff1e0ff */
[----:B------:R-:W-:Y:S02]  /*1770*/  LEA.HI.X.SX32 R33, R8, UR14, 0x1, P0 ;  /* 0x0000000e08217c11 */ /* 0x000fe400080f0eff */
[----:B------:R-:W-:-:S04]  /*1780*/  LEA R50, P0, R32, UR16, 0x2 ;  /* 0x0000001020327c11 */ /* 0x000fc8000f8010ff */
[----:B------:R-:W-:-:S05]  /*1790*/  LEA.HI.X R51, R32, UR17, R33, 0x2, P0 ;  /* 0x0000001120337c11 */ /* 0x000fca00080f1421 */
[----:B------:R-:W3:Y:S01]  /*17a0*/  LDG.E R8, desc[UR12][R50.64] ;  /* 0x0000000c32087981 */ /* 0x000ee2000c1e1900 */
[----:B------:R-:W-:-:S04]  /*17b0*/  IABS R34, R39 ;  /* 0x0000002700227213 */ /* 0x000fc80000000000 */
[----:B------:R-:W0:Y:S08]  /*17c0*/  I2F.RP R36, R34 ;  /* 0x0000002200247306 */ /* 0x000e300000209400 */
[----:B0-----:R-:W0:Y:S02]  /*17d0*/  MUFU.RCP R36, R36 ;  /* 0x0000002400247308 */ /* 0x001e240000001000 */
[----:B0-----:R-:W-:-:S06]  /*17e0*/  IADD3 R32, R36, 0xffffffe, RZ ;  /* 0x0ffffffe24207810 */ /* 0x001fcc0007ffe0ff */
[----:B------:R0:W1:Y:S02]  /*17f0*/  F2I.FTZ.U32.TRUNC.NTZ R33, R32 ;  /* 0x0000002000217305 */ /* 0x000064000021f000 */
[----:B0-----:R-:W-:Y:S02]  /*1800*/  IMAD.MOV.U32 R32, RZ, RZ, RZ ;  /* 0x000000ffff207224 */ /* 0x001fe400078e00ff */
[----:B-1----:R-:W-:-:S04]  /*1810*/  IMAD.MOV R41, RZ, RZ, -R33 ;  /* 0x000000ffff297224 */ /* 0x002fc800078e0a21 */
[----:B------:R-:W-:-:S04]  /*1820*/  IMAD R41, R41, R34, RZ ;  /* 0x0000002229297224 */ /* 0x000fc800078e02ff */
[----:B------:R-:W-:Y:S01]  /*1830*/  IMAD.HI.U32 R33, R33, R41, R32 ;  /* 0x0000002921217227 */ /* 0x000fe200078e0020 */
[----:B------:R-:W-:-:S05]  /*1840*/  MOV R41, R38 ;  /* 0x0000002600297202 */ /* 0x000fca0000000f00 */
[----:B------:R-:W-:-:S04]  /*1850*/  IMAD.HI.U32 R38, R33, R41, RZ ;  /* 0x0000002921267227 */ /* 0x000fc800078e00ff */
[----:B------:R-:W-:-:S04]  /*1860*/  IMAD.MOV R36, RZ, RZ, -R38 ;  /* 0x000000ffff247224 */ /* 0x000fc800078e0a26 */
[----:B------:R-:W-:-:S05]  /*1870*/  IMAD R41, R34, R36, R41 ;  /* 0x0000002422297224 */ /* 0x000fca00078e0229 */
[----:B------:R-:W-:Y:S02]  /*1880*/  ISETP.GT.U32.AND P2, PT, R34, R41, PT ;  /* 0x000000292200720c */ /* 0x000fe40003f44070 */
[----:B------:R-:W-:-:S11]  /*1890*/  LOP3.LUT R32, R12, R39, RZ, 0x3c, !PT ;  /* 0x000000270c207212 */ /* 0x000fd600078e3cff */
[----:B------:R-:W-:Y:S01]  /*18a0*/  @!P2 IMAD.IADD R41, R41, 0x1, -R34 ;  /* 0x000000012929a824 */ /* 0x000fe200078e0a22 */
[----:B------:R-:W-:-:S04]  /*18b0*/  ISETP.GE.AND P3, PT, R32, RZ, PT ;  /* 0x000000ff2000720c */ /* 0x000fc80003f66270 */
[----:B------:R-:W-:Y:S02]  /*18c0*/  ISETP.GE.U32.AND P0, PT, R41, R34, PT ;  /* 0x000000222900720c */ /* 0x000fe40003f06070 */
[----:B------:R-:W-:Y:S02]  /*18d0*/  @!P2 IADD3 R38, R38, 0x1, RZ ;  /* 0x000000012626a810 */ /* 0x000fe40007ffe0ff */
[----:B------:R-:W-:-:S09]  /*18e0*/  LOP3.LUT R36, RZ, R39, RZ, 0x33, !PT ;  /* 0x00000027ff247212 */ /* 0x000fd200078e33ff */
[----:B------:R-:W-:Y:S01]  /*18f0*/  @P0 VIADD R38, R38, 0x1 ;  /* 0x0000000126260836 */ /* 0x000fe20000000000 */
[----:B------:R-:W-:-:S03]  /*1900*/  ISETP.NE.AND P0, PT, R39, RZ, PT ;  /* 0x000000ff2700720c */ /* 0x000fc60003f05270 */
[----:B------:R-:W-:-:S05]  /*1910*/  @!P3 IMAD.MOV R38, RZ, RZ, -R38 ;  /* 0x000000ffff26b224 */ /* 0x000fca00078e0a26 */
[----:B------:R-:W-:-:S04]  /*1920*/  SEL R40, R36, R38, !P0 ;  /* 0x0000002624287207 */ /* 0x000fc80004000000 */
[----:B------:R-:W-:-:S05]  /*1930*/  IADD3 R32, -R40, RZ, RZ ;  /* 0x000000ff28207210 */ /* 0x000fca0007ffe1ff */
        /* <DEDUP_REMOVED lines=11> */
[----:B------:R-:W-:-:S11]  /*19f0*/  @!P3 IADD3 R33, R33, 0x1, RZ ;  /* 0x000000012121b810 */ /* 0x000fd60007ffe0ff */
[----:B------:R-:W-:-:S04]  /*1a00*/  @P2 VIADD R33, R33, 0x1 ;  /* 0x0000000121212836 */ /* 0x000fc80000000000 */
[----:B------:R-:W-:-:S05]  /*1a10*/  @!P4 IMAD.MOV R33, RZ, RZ, -R33 ;  /* 0x000000ffff21c224 */ /* 0x000fca00078e0a21 */
[----:B------:R-:W-:Y:S02]  /*1a20*/  SEL R33, R36, R33, !P0 ;  /* 0x0000002124217207 */ /* 0x000fe40004000000 */
[----:B------:R-:W-:-:S03]  /*1a30*/  LOP3.LUT R30, RZ, R30, RZ, 0x33, !PT ;  /* 0x0000001eff1e7212 */ /* 0x000fc600078e33ff */
[----:B------:R-:W-:-:S05]  /*1a40*/  IMAD R33, R40, UR5, R33 ;  /* 0x0000000528217c24 */ /* 0x000fca000f8e0221 */
[----:B------:R-:W-:Y:S01]  /*1a50*/  IADD3 R33, R30, R33, RZ ;  /* 0x000000211e217210 */ /* 0x000fe20007ffe0ff */
[----:B------:R-:W3:Y:S03]  /*1a60*/  MUFU.RCP R41, R35 ;  /* 0x0000002300297308 */ /* 0x000ee60000001000 */
[----:B------:R-:W-:-:S06]  /*1a70*/  I2FP.F32.S32 R33, R33 ;  /* 0x0000002100217245 */ /* 0x000fcc0000201400 */
[----:B------:R-:W2:Y:S01]  /*1a80*/  MUFU.RCP R33, R33 ;  /* 0x0000002100217308 */ /* 0x000ea20000001000 */
[----:B------:R-:W-:Y:S01]  /*1a90*/  ISETP.NE.AND P0, PT, R17, 0x1, PT ;  /* 0x000000011100780c */ /* 0x000fe20003f05270 */
[----:B------:R-:W-:Y:S02]  /*1aa0*/  IMAD.MOV.U32 R34, RZ, RZ, R16 ;  /* 0x000000ffff227224 */ /* 0x000fe400078e0010 */
[----:B---3--:R-:W-:-:S04]  /*1ab0*/  FMUL.FTZ R8, R8, R41 ;  /* 0x0000002908087220 */ /* 0x008fc80000410000 */
[----:B--2---:R-:W-:-:S05]  /*1ac0*/  FFMA.FTZ R37, R8, R33, R37 ;  /* 0x0000002108257223 */ /* 0x004fca0000010025 */
[----:B------:R0:W-:Y:S01]  /*1ad0*/  STG.E desc[UR12][R28.64], R37 ;  /* 0x000000251c007986 */ /* 0x0001e2000c10190c */
[----:B------:R-:W-:Y:S05]  /*1ae0*/  @!P0 BRA `(.L_x_166) ;  /* 0x0000000800bc8947 */ /* 0x000fea0003800000 */
        /* <DEDUP_REMOVED lines=10> */
[----:B0-----:R-:W-:Y:S05]  /*1b90*/  CALL.REL.NOINC `($__internal_4_$__cuda_sm20_div_s64) ;  /* 0x0000002000d07944 */ /* 0x001fea0003c00000 */
[----:B------:R-:W-:Y:S01]  /*1ba0*/  MOV R36, R38 ;  /* 0x0000002600247202 */ /* 0x000fe20000000f00 */
[----:B------:R-:W-:Y:S06]  /*1bb0*/  BRA `(.L_x_172) ;  /* 0x0000000000487947 */ /* 0x000fec0003800000 */
.L_x_171:
[----:B------:R-:W1:Y:S08]  /*1bc0*/  I2F.U32.RP R30, R39 ;  /* 0x00000027001e7306 */ /* 0x000e700000209000 */
[----:B-1----:R-:W1:Y:S02]  /*1bd0*/  MUFU.RCP R30, R30 ;  /* 0x0000001e001e7308 */ /* 0x002e640000001000 */
[----:B-1----:R-:W-:-:S06]  /*1be0*/  VIADD R32, R30, 0xffffffe ;  /* 0x0ffffffe1e207836 */ /* 0x002fcc0000000000 */
[----:B------:R1:W2:Y:S02]  /*1bf0*/  F2I.FTZ.U32.TRUNC.NTZ R33, R32 ;  /* 0x0000002000217305 */ /* 0x0002a4000021f000 */
[----:B-1----:R-:W-:Y:S01]  /*1c00*/  HFMA2.MMA R32, -RZ, RZ, 0, 0 ;  /* 0x00000000ff207435 */ /* 0x002fe200000001ff */
[----:B--2---:R-:W-:-:S04]  /*1c10*/  IMAD.MOV R8, RZ, RZ, -R33 ;  /* 0x000000ffff087224 */ /* 0x004fc800078e0a21 */
[----:B------:R-:W-:-:S05]  /*1c20*/  IMAD R41, R8, R39, RZ ;  /* 0x0000002708297224 */ /* 0x000fca00078e02ff */
        /* <DEDUP_REMOVED lines=11> */
.L_x_172:
[----:B------:R-:W-:Y:S05]  /*1ce0*/  BSYNC B4 ;  /* 0x0000000000047941 */ /* 0x000fea0003800000 */
.L_x_170:
[----:B------:R-:W2:Y:S01]  /*1cf0*/  LDG.E R30, desc[UR12][R50.64+0x4] ;  /* 0x0000040c321e7981 */ /* 0x000ea2000c1e1900 */
[----:B------:R-:W1:Y:S01]  /*1d00*/  LDC R39, c[0x0][0x22c] ;  /* 0x00008b00ff277b82 */ /* 0x000e620000000800 */
[----:B------:R-:W-:Y:S01]  /*1d10*/  IMAD.MOV.U32 R32, RZ, RZ, RZ ;  /* 0x000000ffff207224 */ /* 0x000fe200078e00ff */
[----:B------:R-:W-:Y:S01]  /*1d20*/  IABS R8, R16 ;  /* 0x0000001000087213 */ /* 0x000fe20000000000 */
[----:B------:R-:W-:Y:S01]  /*1d30*/  ULDC UR5, c[0x0][0x224] ;  /* 0x0000890000057ab9 */ /* 0x000fe20000000800 */
[----:B------:R-:W-:Y:S02]  /*1d40*/  LOP3.LUT R36, RZ, R36, RZ, 0x33, !PT ;  /* 0x00000024ff247212 */ /* 0x000fe400078e33ff */
[----:B-1----:R-:W-:Y:S02]  /*1d50*/  IABS R34, R39 ;  /* 0x0000002700227213 */ /* 0x002fe40000000000 */
[----:B------:R-:W-:Y:S02]  /*1d60*/  ISETP.NE.AND P4, PT, R39, RZ, PT ;  /* 0x000000ff2700720c */ /* 0x000fe40003f85270 */
[----:B------:R-:W1:Y:S08]  /*1d70*/  I2F.RP R38, R34 ;  /* 0x0000002200267306 */ /* 0x000e700000209400 */
[----:B-1----:R-:W1:Y:S02]  /*1d80*/  MUFU.RCP R38, R38 ;  /* 0x0000002600267308 */ /* 0x002e640000001000 */
[----:B-1----:R-:W-:-:S06]  /*1d90*/  VIADD R40, R38, 0xffffffe ;  /* 0x0ffffffe26287836 */ /* 0x002fcc0000000000 */
[----:B------:R-:W1:Y:S02]  /*1da0*/  F2I.FTZ.U32.TRUNC.NTZ R33, R40 ;  /* 0x0000002800217305 */ /* 0x000e64000021f000 */
[----:B-1----:R-:W-:-:S05]  /*1db0*/  IADD3 R41, RZ, -R33, RZ ;  /* 0x80000021ff297210 */ /* 0x002fca0007ffe0ff */
        /* <DEDUP_REMOVED lines=9> */
[----:B------:R-:W-:Y:S02]  /*1e50*/  @!P2 IMAD.IADD R33, R33, 0x1, -R34 ;  /* 0x000000012121a824 */ /* 0x000fe400078e0a22 */
[----:B------:R-:W-:-:S03]  /*1e60*/  @!P2 VIADD R8, R8, 0x1 ;  /* 0x000000010808a836 */ /* 0x000fc60000000000 */
[----:B------:R-:W-:-:S13]  /*1e70*/  ISETP.GE.U32.AND P0, PT, R33, R34, PT ;  /* 0x000000222100720c */ /* 0x000fda0003f06070 */
        /* <DEDUP_REMOVED lines=17> */
[----:B------:R-:W-:Y:S01]  /*1f90*/  ISETP.GE.U32.AND P0, PT, R41, R34, PT ;  /* 0x000000222900720c */ /* 0x000fe20003f06070 */
[----:B------:R-:W-:Y:S01]  /*1fa0*/  IMAD.MOV.U32 R34, RZ, RZ, R18 ;  /* 0x000000ffff227224 */ /* 0x000fe200078e0012 */
[----:B------:R-:W2:Y:S11]  /*1fb0*/  MUFU.RCP R41, R35 ;  /* 0x0000002300297308 */ /* 0x000eb60000001000 */
[----:B------:R-:W-:Y:S01]  /*1fc0*/  @P0 VIADD R33, R33, 0x1 ;  /* 0x0000000121210836 */ /* 0x000fe20000000000 */
[----:B------:R-:W-:-:S03]  /*1fd0*/  ISETP.NE.AND P0, PT, R17, 0x2, PT ;  /* 0x000000021100780c */ /* 0x000fc60003f05270 */
[----:B------:R-:W-:-:S05]  /*1fe0*/  @!P3 IMAD.MOV R33, RZ, RZ, -R33 ;  /* 0x000000ffff21b224 */ /* 0x000fca00078e0a21 */
[----:B------:R-:W-:-:S05]  /*1ff0*/  SEL R33, R8, R33, !P4 ;  /* 0x0000002108217207 */ /* 0x000fca0006000000 */
[----:B------:R-:W-:-:S05]  /*2000*/  IMAD R33, R40, UR5, R33 ;  /* 0x0000000528217c24 */ /* 0x000fca000f8e0221 */
[----:B------:R-:W-:-:S04]  /*2010*/  IADD3 R33, R36, R33, RZ ;  /* 0x0000002124217210 */ /* 0x000fc80007ffe0ff */
[----:B------:R-:W-:-:S06]  /*2020*/  I2FP.F32.S32 R33, R33 ;  /* 0x0000002100217245 */ /* 0x000fcc0000201400 */
[----:B------:R-:W0:Y:S01]  /*2030*/  MUFU.RCP R33, R33 ;  /* 0x0000002100217308 */ /* 0x000e220000001000 */
[----:B--2---:R-:W-:-:S04]  /*2040*/  FMUL.FTZ R30, R30, R41 ;  /* 0x000000291e1e7220 */ /* 0x004fc80000410000 */
[----:B0-----:R-:W-:-:S05]  /*2050*/  FFMA.FTZ R37, R30, R33, R37 ;  /* 0x000000211e257223 */ /* 0x001fca0000010025 */
        /* <DEDUP_REMOVED lines=12> */
[----:B-1----:R-:W-:Y:S05]  /*2120*/  CALL.REL.NOINC `($__internal_4_$__cuda_sm20_div_s64) ;  /* 0x0000001c006c7944 */ /* 0x002fea0003c00000 */
[----:B------:R-:W-:Y:S01]  /*2130*/  MOV R8, R38 ;  /* 0x0000002600087202 */ /* 0x000fe20000000f00 */
[----:B------:R-:W-:Y:S06]  /*2140*/  BRA `(.L_x_175) ;  /* 0x0000000000487947 */ /* 0x000fec0003800000 */
.L_x_174:
[----:B------:R-:W0:Y:S08]  /*2150*/  I2F.U32.RP R34, R39 ;  /* 0x0000002700227306 */ /* 0x000e300000209000 */
[----:B0-----:R-:W0:Y:S02]  /*2160*/  MUFU.RCP R34, R34 ;  /* 0x0000002200227308 */ /* 0x001e240000001000 */
[----:B0-----:R-:W-:-:S06]  /*2170*/  VIADD R32, R34, 0xffffffe ;  /* 0x0ffffffe22207836 */ /* 0x001fcc0000000000 */
[----:B------:R0:W2:Y:S02]  /*2180*/  F2I.FTZ.U32.TRUNC.NTZ R33, R32 ;  /* 0x0000002000217305 */ /* 0x0000a4000021f000 */
[----:B0-----:R-:W-:Y:S01]  /*2190*/  HFMA2.MMA R32, -RZ, RZ, 0, 0 ;  /* 0x00000000ff207435 */ /* 0x001fe200000001ff */
        /* <DEDUP_REMOVED lines=13> */
.L_x_175:
[----:B------:R-:W-:Y:S05]  /*2270*/  BSYNC B4 ;  /* 0x0000000000047941 */ /* 0x000fea0003800000 */
.L_x_173:
[----:B------:R-:W2:Y:S01]  /*2280*/  LDG.E R50, desc[UR12][R50.64+0x8] ;  /* 0x0000080c32327981 */ /* 0x000ea2000c1e1900 */
[----:B------:R-:W0:Y:S01]  /*2290*/  LDC R39, c[0x0][0x22c] ;  /* 0x00008b00ff277b82 */ /* 0x000e220000000800 */
[----:B------:R-:W-:Y:S01]  /*22a0*/  IMAD.MOV.U32 R32, RZ, RZ, RZ ;  /* 0x000000ffff207224 */ /* 0x000fe200078e00ff */
[----:B------:R-:W-:Y:S01]  /*22b0*/  IABS R40, R18 ;  /* 0x0000001200287213 */ /* 0x000fe20000000000 */
[----:B------:R-:W-:Y:S01]  /*22c0*/  ULDC UR5, c[0x0][0x224] ;  /* 0x0000890000057ab9 */ /* 0x000fe20000000800 */
[----:B------:R-:W-:Y:S02]  /*22d0*/  LOP3.LUT R8, RZ, R8, RZ, 0x33, !PT ;  /* 0x00000008ff087212 */ /* 0x000fe400078e33ff */
[----:B0-----:R-:W-:Y:S02]  /*22e0*/  IABS R30, R39 ;  /* 0x00000027001e7213 */ /* 0x001fe40000000000 */
        /* <DEDUP_REMOVED lines=8> */
[----:B------:R-:W-:Y:S01]  /*2370*/  IMAD.MOV.U32 R33, RZ, RZ, R40 ;  /* 0x000000ffff217224 */ /* 0x000fe200078e0028 */
[----:B------:R-:W-:-:S03]  /*2380*/  LOP3.LUT R40, RZ, R39, RZ, 0x33, !PT ;  /* 0x00000027ff287212 */ /* 0x000fc600078e33ff */
        /* <DEDUP_REMOVED lines=9> */
[----:B------:R-:W-:-:S06]  /*2420*/  @P0 IADD3 R32, R32, 0x1, RZ ;  /* 0x0000000120200810 */ /* 0x000fcc0007ffe0ff */
[----:B------:R-:W-:-:S05]  /*2430*/  @!P3 IMAD.MOV R32, RZ, RZ, -R32 ;  /* 0x000000ffff20b224 */ /* 0x000fca00078e0a20 */
[----:B------:R-:W-:-:S05]  /*2440*/  SEL R36, R40, R32, !P4 ;  /* 0x0000002028247207 */ /* 0x000fca0006000000 */
[----:B------:R-:W-:-:S04]  /*2450*/  IMAD.MOV R32, RZ, RZ, -R36 ;  /* 0x000000ffff207224 */ /* 0x000fc800078e0a24 */
[----:B------:R-:W-:-:S04]  /*2460*/  IMAD R32, R39, R32, R18 ;  /* 0x0000002027207224 */ /* 0x000fc800078e0212 */
[----:B------:R-:W-:-:S05]  /*2470*/  IMAD R32, R32, UR5, RZ ;  /* 0x0000000520207c24 */ /* 0x000fca000f8e02ff */
[----:B------:R-:W-:Y:S02]  /*2480*/  IABS R41, R32 ;  /* 0x0000002000297213 */ /* 0x000fe40000000000 */
[----:B------:R-:W-:Y:S02]  /*2490*/  LOP3.LUT R32, R32, R39, RZ, 0x3c, !PT ;  /* 0x0000002720207212 */ /* 0x000fe400078e3cff */
[----:B------:R-:W2:Y:S01]  /*24a0*/  MUFU.RCP R39, R35 ;  /* 0x0000002300277308 */ /* 0x000ea20000001000 */
[----:B------:R-:W-:Y:S01]  /*24b0*/  IMAD.HI.U32 R33, R38, R41, RZ ;  /* 0x0000002926217227 */ /* 0x000fe200078e00ff */
[----:B------:R-:W-:-:S04]  /*24c0*/  ISETP.GE.AND P3, PT, R32, RZ, PT ;  /* 0x000000ff2000720c */ /* 0x000fc80003f66270 */
[----:B------:R-:W-:-:S05]  /*24d0*/  IADD3 R34, -R33, RZ, RZ ;  /* 0x000000ff21227210 */ /* 0x000fca0007ffe1ff */
[----:B------:R-:W-:Y:S01]  /*24e0*/  IMAD R41, R30, R34, R41 ;  /* 0x000000221e297224 */ /* 0x000fe200078e0229 */
[----:B------:R-:W-:-:S04]  /*24f0*/  IADD3 R34, R12, 0x3, RZ ;  /* 0x000000030c227810 */ /* 0x000fc80007ffe0ff */
[----:B------:R-:W-:-:S13]  /*2500*/  ISETP.GT.U32.AND P2, PT, R30, R41, PT ;  /* 0x000000291e00720c */ /* 0x000fda0003f44070 */
[----:B------:R-:W-:Y:S02]  /*2510*/  @!P2 IMAD.IADD R41, R41, 0x1, -R30 ;  /* 0x000000012929a824 */ /* 0x000fe400078e0a1e */
[----:B------:R-:W-:-:S03]  /*2520*/  @!P2 VIADD R33, R33, 0x1 ;  /* 0x000000012121a836 */ /* 0x000fc60000000000 */
[----:B------:R-:W-:-:S13]  /*2530*/  ISETP.GE.U32.AND P0, PT, R41, R30, PT ;  /* 0x0000001e2900720c */ /* 0x000fda0003f06070 */
[----:B------:R-:W-:-:S05]  /*2540*/  @P0 IADD3 R33, R33, 0x1, RZ ;  /* 0x0000000121210810 */ /* 0x000fca0007ffe0ff */
[----:B------:R-:W-:-:S05]  /*2550*/  @!P3 IMAD.MOV R33, RZ, RZ, -R33 ;  /* 0x000000ffff21b224 */ /* 0x000fca00078e0a21 */
[----:B------:R-:W-:-:S05]  /*2560*/  SEL R33, R40, R33, !P4 ;  /* 0x0000002128217207 */ /* 0x000fca0006000000 */
[----:B------:R-:W-:-:S04]  /*2570*/  IMAD R33, R36, UR5, R33 ;  /* 0x0000000524217c24 */ /* 0x000fc8000f8e0221 */
[----:B------:R-:W-:-:S05]  /*2580*/  IMAD.IADD R33, R8, 0x1, R33 ;  /* 0x0000000108217824 */ /* 0x000fca00078e0221 */
[----:B------:R-:W-:-:S06]  /*2590*/  I2FP.F32.S32 R33, R33 ;  /* 0x0000002100217245 */ /* 0x000fcc0000201400 */
[----:B------:R-:W1:Y:S01]  /*25a0*/  MUFU.RCP R33, R33 ;  /* 0x0000002100217308 */ /* 0x000e620000001000 */
[----:B--2---:R-:W-:-:S04]  /*25b0*/  FMUL.FTZ R50, R50, R39 ;  /* 0x0000002732327220 */ /* 0x004fc80000410000 */
[----:B-1----:R-:W-:-:S05]  /*25c0*/  FFMA.FTZ R37, R50, R33, R37 ;  /* 0x0000002132257223 */ /* 0x002fca0000010025 */
[----:B------:R2:W-:Y:S02]  /*25d0*/  STG.E desc[UR12][R28.64], R37 ;  /* 0x000000251c007986 */ /* 0x0005e4000c10190c */
.L_x_166:
[----:B------:R-:W-:Y:S05]  /*25e0*/  BSYNC B3 ;  /* 0x0000000000037941 */ /* 0x000fea0003800000 */
.L_x_165:
[----:B------:R-:W-:-:S13]  /*25f0*/  ISETP.GE.U32.AND P0, PT, R14, 0x3, PT ;  /* 0x000000030e00780c */ /* 0x000fda0003f06070 */
[----:B------:R-:W-:Y:S05]  /*2600*/  @!P0 BRA `(.L_x_164) ;  /* 0x0000001800008947 */ /* 0x000fea0003800000 */
[----:B------:R3:W5:Y:S01]  /*2610*/  LDG.E R43, desc[UR12][R28.64] ;  /* 0x0000000c1c2b7981 */ /* 0x000762000c1e1900 */
[----:B------:R-:W-:Y:S01]  /*2620*/  ULDC UR5, c[0x0][0x22c] ;  /* 0x00008b0000057ab9 */ /* 0x000fe20000000800 */
[----:B------:R-:W-:Y:S01]  /*2630*/  IMAD.U32 R32, RZ, RZ, UR9 ;  /* 0x00000009ff207e24 */ /* 0x000fe2000f8e00ff */
[----:B------:R-:W-:Y:S01]  /*2640*/  IADD3 R36, R34, 0x1, RZ ;  /* 0x0000000122247810 */ /* 0x000fe20007ffe0ff */
[----:B------:R-:W-:Y:S02]  /*2650*/  IMAD.U32 R33, RZ, RZ, UR10 ;  /* 0x0000000aff217e24 */ /* 0x000fe4000f8e00ff */
[----:B------:R-:W-:Y:S01]  /*2660*/  IMAD R31, R31, UR5, R34 ;  /* 0x000000051f1f7c24 */ /* 0x000fe2000f8e0222 */
[----:B012---:R-:W-:-:S03]  /*2670*/  SHF.R.S32.HI R37, RZ, 0x1f, R36 ;  /* 0x0000001fff257819 */ /* 0x007fc60000011424 */
[----:B------:R-:W-:-:S04]  /*2680*/  IMAD.WIDE R32, R31, 0x4, R32 ;  /* 0x000000041f207825 */ /* 0x000fc800078e0220 */
[----:B------:R-:W-:Y:S02]  /*2690*/  IMAD.MOV.U32 R30, RZ, RZ, R32 ;  /* 0x000000ffff1e7224 */ /* 0x000fe400078e0020 */
[----:B---3--:R-:W-:-:S07]  /*26a0*/  IMAD.MOV.U32 R31, RZ, RZ, R33 ;  /* 0x000000ffff1f7224 */ /* 0x008fce00078e0021 */
.L_x_188:
[----:B------:R-:W-:Y:S01]  /*26b0*/  ULDC UR5, c[0x0][0x224] ;  /* 0x0000890000057ab9 */ /* 0x000fe20000000800 */
[----:B------:R-:W-:Y:S01]  /*26c0*/  MOV R44, 0xffffffff ;  /* 0xffffffff002c7802 */ /* 0x000fe20000000f00 */
[----:B------:R-:W-:Y:S01]  /*26d0*/  IMAD.MOV.U32 R45, RZ, RZ, -0x1 ;  /* 0xffffffffff2d7424 */ /* 0x000fe200078e00ff */
[----:B------:R-:W-:Y:S01]  /*26e0*/  BSSY B3, `(.L_x_176) ;  /* 0x0000022000037945 */ /* 0x000fe20003800000 */
[----:B------:R-:W-:Y:S02]  /*26f0*/  IMAD R8, R37, UR5, RZ ;  /* 0x0000000525087c24 */ /* 0x000fe4000f8e02ff */
[----:B------:R-:W-:-:S04]  /*2700*/  IMAD.WIDE.U32 R44, R36, UR5, R44 ;  /* 0x00000005242c7c25 */ /* 0x000fc8000f8e002c */
[----:B------:R-:W-:-:S04]  /*2710*/  IMAD R33, R3, R36, R8 ;  /* 0x0000002403217224 */ /* 0x000fc800078e0208 */
[----:B------:R-:W-:-:S05]  /*2720*/  IMAD.IADD R41, R45, 0x1, R33 ;  /* 0x000000012d297824 */ /* 0x000fca00078e0221 */
[----:B------:R-:W-:-:S04]  /*2730*/  LOP3.LUT R8, R41, UR8, RZ, 0xfc, !PT ;  /* 0x0000000829087c12 */ /* 0x000fc8000f8efcff */
[----:B------:R-:W-:-:S13]  /*2740*/  ISETP.NE.U32.AND P0, PT, R8, RZ, PT ;  /* 0x000000ff0800720c */ /* 0x000fda0003f05070 */
[----:B---3--:R-:W-:Y:S05]  /*2750*/  @!P0 BRA `(.L_x_177) ;  /* 0x00000000001c8947 */ /* 0x008fea0003800000 */
[----:B------:R-:W-:Y:S01]  /*2760*/  ULDC UR5, c[0x0][0x22c] ;  /* 0x00008b0000057ab9 */ /* 0x000fe20000000800 */
[----:B------:R-:W-:Y:S01]  /*2770*/  MOV R38, UR8 ;  /* 0x0000000800267c02 */ /* 0x000fe20008000f00 */
[----:B------:R-:W-:Y:S01]  /*2780*/  IMAD.U32 R39, RZ, RZ, UR5 ;  /* 0x00000005ff277e24 */ /* 0x000fe2000f8e00ff */
[----:B------:R-:W-:-:S07]  /*2790*/  MOV R8, 0x27b0 ;  /* 0x000027b000087802 */ /* 0x000fce0000000f00 */
[----:B-----5:R-:W-:Y:S05]  /*27a0*/  CALL.REL.NOINC `($__internal_4_$__cuda_sm20_div_s64) ;  /* 0x0000001400cc7944 */ /* 0x020fea0003c00000 */
[----:B------:R-:W-:Y:S01]  /*27b0*/  IMAD.MOV.U32 R40, RZ, RZ, R38 ;  /* 0x000000ffff287224 */ /* 0x000fe200078e0026 */
[----:B------:R-:W-:Y:S06]  /*27c0*/  BRA `(.L_x_178) ;  /* 0x00000000004c7947 */ /* 0x000fec0003800000 */
.L_x_177:
        /* <DEDUP_REMOVED lines=19> */
.L_x_178:
[----:B------:R-:W-:Y:S05]  /*2900*/  BSYNC B3 ;  /* 0x0000000000037941 */ /* 0x000fea0003800000 */
.L_x_176:
[----:B------:R-:W2:Y:S01]  /*2910*/  LDG.E R38, desc[UR12][R30.64] ;  /* 0x0000000c1e267981 */ /* 0x000ea2000c1e1900 */
[----:B------:R-:W0:Y:S01]  /*2920*/  LDC R39, c[0x0][0x22c] ;  /* 0x00008b00ff277b82 */ /* 0x000e220000000800 */
[----:B------:R-:W-:Y:S01]  /*2930*/  HFMA2.MMA R32, -RZ, RZ, 0, 0 ;  /* 0x00000000ff207435 */ /* 0x000fe200000001ff */
[----:B------:R-:W-:Y:S01]  /*2940*/  IABS R42, R34 ;  /* 0x00000022002a7213 */ /* 0x000fe20000000000 */
[----:B------:R-:W-:Y:S01]  /*2950*/  ULDC UR5, c[0x0][0x224] ;  /* 0x0000890000057ab9 */ /* 0x000fe20000000800 */
[----:B------:R-:W-:Y:S01]  /*2960*/  BSSY B3, `(.L_x_179) ;  /* 0x0000054000037945 */ /* 0x000fe20003800000 */
[----:B0-----:R-:W-:Y:S02]  /*2970*/  IABS R41, R39 ;  /* 0x0000002700297213 */ /* 0x001fe40000000000 */
[----:B------:R-:W-:Y:S02]  /*2980*/  ISETP.NE.AND P4, PT, R39, RZ, PT ;  /* 0x000000ff2700720c */ /* 0x000fe40003f85270 */
[----:B------:R-:W0:Y:S08]  /*2990*/  I2F.RP R44, R41 ;  /* 0x00000029002c7306 */ /* 0x000e300000209400 */
[----:B0-----:R-:W0:Y:S02]  /*29a0*/  MUFU.RCP R44, R44 ;  /* 0x0000002c002c7308 */ /* 0x001e240000001000 */
[----:B0-----:R-:W-:-:S06]  /*29b0*/  VIADD R45, R44, 0xffffffe ;  /* 0x0ffffffe2c2d7836 */ /* 0x001fcc0000000000 */
[----:B------:R-:W0:Y:S02]  /*29c0*/  F2I.FTZ.U32.TRUNC.NTZ R33, R45 ;  /* 0x0000002d00217305 */ /* 0x000e24000021f000 */
[----:B0-----:R-:W-:-:S04]  /*29d0*/  IMAD.MOV R8, RZ, RZ, -R33 ;  /* 0x000000ffff087224 */ /* 0x001fc800078e0a21 */
[----:B------:R-:W-:-:S04]  /*29e0*/  IMAD R47, R8, R41, RZ ;  /* 0x00000029082f7224 */ /* 0x000fc800078e02ff */
[----:B------:R-:W-:-:S06]  /*29f0*/  IMAD.HI.U32 R32, R33, R47, R32 ;  /* 0x0000002f21207227 */ /* 0x000fcc00078e0020 */
        /* <DEDUP_REMOVED lines=23> */
[----:B------:R-:W-:-:S04]  /*2b70*/  LOP3.LUT R33, RZ, R40, RZ, 0x33, !PT ;  /* 0x00000028ff217212 */ /* 0x000fc800078e33ff */
[----:B------:R-:W-:-:S13]  /*2b80*/  ISETP.GT.U32.AND P2, PT, R41, R44, PT ;  /* 0x0000002c2900720c */ /* 0x000fda0003f44070 */
[----:B------:R-:W-:Y:S01]  /*2b90*/  @!P2 IADD3 R44, R44, -R41, RZ ;  /* 0x800000292c2ca210 */ /* 0x000fe20007ffe0ff */
[----:B------:R-:W-:-:S03]  /*2ba0*/  @!P2 VIADD R32, R32, 0x1 ;  /* 0x000000012020a836 */ /* 0x000fc60000000000 */
[----:B------:R-:W-:-:S13]  /*2bb0*/  ISETP.GE.U32.AND P0, PT, R44, R41, PT ;  /* 0x000000292c00720c */ /* 0x000fda0003f06070 */
[----:B------:R-:W-:Y:S01]  /*2bc0*/  @P0 VIADD R32, R32, 0x1 ;  /* 0x0000000120200836 */ /* 0x000fe20000000000 */
[----:B------:R-:W-:-:S04]  /*2bd0*/  IADD3 R41, P0, R36, 0x1, RZ ;  /* 0x0000000124297810 */ /* 0x000fc80007f1e0ff */
[----:B------:R-:W-:Y:S01]  /*2be0*/  @!P3 IADD3 R32, -R32, RZ, RZ ;  /* 0x000000ff2020b210 */ /* 0x000fe20007ffe1ff */
[----:B------:R-:W-:-:S03]  /*2bf0*/  IMAD.X R42, RZ, RZ, R37, P0 ;  /* 0x000000ffff2a7224 */ /* 0x000fc600000e0625 */
[----:B------:R-:W-:Y:S01]  /*2c00*/  SEL R32, R8, R32, !P4 ;  /* 0x0000002008207207 */ /* 0x000fe20006000000 */
[----:B------:R-:W-:-:S04]  /*2c10*/  IMAD R42, R42, UR5, RZ ;  /* 0x000000052a2a7c24 */ /* 0x000fc8000f8e02ff */
[----:B------:R-:W-:Y:S02]  /*2c20*/  IMAD R32, R45, UR5, R32 ;  /* 0x000000052d207c24 */ /* 0x000fe4000f8e0220 */
[----:B------:R-:W2:Y:S02]  /*2c30*/  MUFU.RCP R45, R35 ;  /* 0x00000023002d7308 */ /* 0x000ea40000001000 */
[----:B------:R-:W-:Y:S02]  /*2c40*/  IMAD.IADD R32, R33, 0x1, R32 ;  /* 0x0000000121207824 */ /* 0x000fe400078e0220 */
[----:B------:R-:W-:-:S03]  /*2c50*/  IMAD.MOV.U32 R33, RZ, RZ, -0x1 ;  /* 0xffffffffff217424 */ /* 0x000fc600078e00ff */
[----:B------:R-:W-:Y:S02]  /*2c60*/  I2FP.F32.S32 R40, R32 ;  /* 0x0000002000287245 */ /* 0x000fe40000201400 */
[----:B------:R-:W-:-:S04]  /*2c70*/  MOV R32, 0xffffffff ;  /* 0xffffffff00207802 */ /* 0x000fc80000000f00 */
[----:B------:R-:W0:Y:S01]  /*2c80*/  MUFU.RCP R40, R40 ;  /* 0x0000002800287308 */ /* 0x000e220000001000 */
[----:B--2---:R-:W-:Y:S01]  /*2c90*/  FMUL.FTZ R38, R38, R45 ;  /* 0x0000002d26267220 */ /* 0x004fe20000410000 */
[----:B------:R-:W-:-:S04]  /*2ca0*/  IMAD.WIDE.U32 R44, R41, UR5, R32 ;  /* 0x00000005292c7c25 */ /* 0x000fc8000f8e0020 */
[----:B0----5:R-:W-:Y:S01]  /*2cb0*/  FFMA.FTZ R43, R38, R40, R43 ;  /* 0x00000028262b7223 */ /* 0x021fe2000001002b */
[----:B------:R-:W-:-:S04]  /*2cc0*/  IMAD R41, R3, R41, R42 ;  /* 0x0000002903297224 */ /* 0x000fc800078e022a */
[----:B------:R-:W-:Y:S01]  /*2cd0*/  IMAD.IADD R41, R45, 0x1, R41 ;  /* 0x000000012d297824 */ /* 0x000fe200078e0229 */
[----:B------:R0:W-:Y:S04]  /*2ce0*/  STG.E desc[UR12][R28.64], R43 ;  /* 0x0000002b1c007986 */ /* 0x0001e8000c10190c */
[----:B------:R-:W-:-:S04]  /*2cf0*/  LOP3.LUT R32, R41, UR8, RZ, 0xfc, !PT ;  /* 0x0000000829207c12 */ /* 0x000fc8000f8efcff */
[----:B------:R-:W-:-:S13]  /*2d00*/  ISETP.NE.U32.AND P0, PT, R32, RZ, PT ;  /* 0x000000ff2000720c */ /* 0x000fda0003f05070 */
[----:B0-----:R-:W-:Y:S05]  /*2d10*/  @!P0 BRA `(.L_x_180) ;  /* 0x0000000000188947 */ /* 0x001fea0003800000 */
[----:B------:R-:W-:Y:S01]  /*2d20*/  ULDC UR5, c[0x0][0x22c] ;  /* 0x00008b0000057ab9 */ /* 0x000fe20000000800 */
[----:B------:R-:W-:Y:S01]  /*2d30*/  MOV R38, UR8 ;  /* 0x0000000800267c02 */ /* 0x000fe20008000f00 */
[----:B------:R-:W-:Y:S01]  /*2d40*/  IMAD.U32 R39, RZ, RZ, UR5 ;  /* 0x00000005ff277e24 */ /* 0x000fe2000f8e00ff */
[----:B------:R-:W-:-:S07]  /*2d50*/  MOV R8, 0x2d70 ;  /* 0x00002d7000087802 */ /* 0x000fce0000000f00 */
[----:B------:R-:W-:Y:S05]  /*2d60*/  CALL.REL.NOINC `($__internal_4_$__cuda_sm20_div_s64) ;  /* 0x00000010005c7944 */ /* 0x000fea0003c00000 */
[----:B------:R-:W-:Y:S05]  /*2d70*/  BRA `(.L_x_181) ;  /* 0x0000000000487947 */ /* 0x000fea0003800000 */
.L_x_180:
        /* <DEDUP_REMOVED lines=18> */
.L_x_181:
[----:B------:R-:W-:Y:S05]  /*2ea0*/  BSYNC B3 ;  /* 0x0000000000037941 */ /* 0x000fea0003800000 */
.L_x_179:
[----:B------:R-:W2:Y:S01]  /*2eb0*/  LDG.E R40, desc[UR12][R30.64+0x4] ;  /* 0x0000040c1e287981 */ /* 0x000ea2000c1e1900 */
[----:B------:R-:W0:Y:S01]  /*2ec0*/  LDC R39, c[0x0][0x22c] ;  /* 0x00008b00ff277b82 */ /* 0x000e220000000800 */
[----:B------:R-:W-:Y:S01]  /*2ed0*/  VIADD R42, R34, 0x1 ;  /* 0x00000001222a7836 */ /* 0x000fe20000000000 */
[----:B------:R-:W-:Y:S01]  /*2ee0*/  ULDC UR5, c[0x0][0x224] ;  /* 0x0000890000057ab9 */ /* 0x000fe20000000800 */
[----:B------:R-:W-:Y:S01]  /*2ef0*/  LOP3.LUT R38, RZ, R38, RZ, 0x33, !PT ;  /* 0x00000026ff267212 */ /* 0x000fe200078e33ff */
[----:B------:R-:W-:Y:S02]  /*2f00*/  BSSY B3, `(.L_x_182) ;  /* 0x0000056000037945 */ /* 0x000fe40003800000 */
[----:B------:R-:W-:Y:S02]  /*2f10*/  IABS R44, R42 ;  /* 0x0000002a002c7213 */ /* 0x000fe40000000000 */
[----:B0-----:R-:W-:Y:S02]  /*2f20*/  IABS R41, R39 ;  /* 0x0000002700297213 */ /* 0x001fe40000000000 */
[----:B------:R-:W-:-:S02]  /*2f30*/  ISETP.NE.AND P4, PT, R39, RZ, PT ;  /* 0x000000ff2700720c */ /* 0x000fc40003f85270 */
[----:B------:R-:W0:Y:S08]  /*2f40*/  I2F.RP R8, R41 ;  /* 0x0000002900087306 */ /* 0x000e300000209400 */
[----:B0-----:R-:W0:Y:S02]  /*2f50*/  MUFU.RCP R8, R8 ;  /* 0x0000000800087308 */ /* 0x001e240000001000 */
[----:B0-----:R-:W-:-:S06]  /*2f60*/  IADD3 R45, R8, 0xffffffe, RZ ;  /* 0x0ffffffe082d7810 */ /* 0x001fcc0007ffe0ff */
[----:B------:R-:W0:Y:S02]  /*2f70*/  F2I.FTZ.U32.TRUNC.NTZ R33, R45 ;  /* 0x0000002d00217305 */ /* 0x000e24000021f000 */
[----:B0-----:R-:W-:-:S04]  /*2f80*/  IMAD.MOV R32, RZ, RZ, -R33 ;  /* 0x000000ffff207224 */ /* 0x001fc800078e0a21 */
[----:B------:R-:W-:Y:S01]  /*2f90*/  IMAD R47, R32, R41, RZ ;  /* 0x00000029202f7224 */ /* 0x000fe200078e02ff */
[----:B------:R-:W-:-:S10]  /*2fa0*/  HFMA2.MMA R32, -RZ, RZ, 0, 0 ;  /* 0x00000000ff207435 */ /* 0x000fd400000001ff */
[----:B------:R-:W-:-:S04]  /*2fb0*/  IMAD.HI.U32 R33, R33, R47, R32 ;  /* 0x0000002f21217227 */ /* 0x000fc800078e0020 */
[----:B------:R-:W-:-:S04]  /*2fc0*/  IMAD.MOV.U32 R32, RZ, RZ, R44 ;  /* 0x000000ffff207224 */ /* 0x000fc800078e002c */
[----:B------:R-:W-:-:S04]  /*2fd0*/  IMAD.HI.U32 R8, R33, R32, RZ ;  /* 0x0000002021087227 */ /* 0x000fc800078e00ff */
[----:B------:R-:W-:-:S04]  /*2fe0*/  IMAD.MOV R44, RZ, RZ, -R8 ;  /* 0x000000ffff2c7224 */ /* 0x000fc800078e0a08 */
[----:B------:R-:W-:-:S05]  /*2ff0*/  IMAD R32, R41, R44, R32 ;  /* 0x0000002c29207224 */ /* 0x000fca00078e0220 */
[----:B------:R-:W-:-:S13]  /*3000*/  ISETP.GT.U32.AND P2, PT, R41, R32, PT ;  /* 0x000000202900720c */ /* 0x000fda0003f44070 */
[----:B------:R-:W-:Y:S01]  /*3010*/  @!P2 IADD3 R32, R32, -R41, RZ ;  /* 0x800000292020a210 */ /* 0x000fe20007ffe0ff */
[----:B------:R-:W-:-:S03]  /*3020*/  @!P2 VIADD R8, R8, 0x1 ;  /* 0x000000010808a836 */ /* 0x000fc60000000000 */
[----:B------:R-:W-:Y:S02]  /*3030*/  ISETP.GE.U32.AND P0, PT, R32, R41, PT ;  /* 0x000000292000720c */ /* 0x000fe40003f06070 */
[----:B------:R-:W-:-:S04]  /*3040*/  LOP3.LUT R32, R42, R39, RZ, 0x3c, !PT ;  /* 0x000000272a207212 */ /* 0x000fc800078e3cff */
[----:B------:R-:W-:-:S07]  /*3050*/  ISETP.GE.AND P3, PT, R32, RZ, PT ;  /* 0x000000ff2000720c */ /* 0x000fce0003f66270 */
[----:B------:R-:W-:-:S05]  /*3060*/  @P0 VIADD R8, R8, 0x1 ;  /* 0x0000000108080836 */ /* 0x000fca0000000000 */
[----:B------:R-:W-:Y:S02]  /*3070*/  MOV R45, R8 ;  /* 0x00000008002d7202 */ /* 0x000fe40000000f00 */
[----:B------:R-:W-:-:S03]  /*3080*/  LOP3.LUT R8, RZ, R39, RZ, 0x33, !PT ;  /* 0x00000027ff087212 */ /* 0x000fc600078e33ff */
        /* <DEDUP_REMOVED lines=10> */
[C---:B------:R-:W-:Y:S02]  /*3130*/  IMAD R44, R41.reuse, R45, R44 ;  /* 0x0000002d292c7224 */ /* 0x040fe400078e022c */
[----:B------:R-:W2:Y:S03]  /*3140*/  MUFU.RCP R45, R35 ;  /* 0x00000023002d7308 */ /* 0x000ea60000001000 */
[----:B------:R-:W-:-:S13]  /*3150*/  ISETP.GT.U32.AND P2, PT, R41, R44, PT ;  /* 0x0000002c2900720c */ /* 0x000fda0003f44070 */
[----:B------:R-:W-:Y:S02]  /*3160*/  @!P2 IMAD.IADD R44, R44, 0x1, -R41 ;  /* 0x000000012c2ca824 */ /* 0x000fe400078e0a29 */
[----:B------:R-:W-:-:S03]  /*3170*/  @!P2 VIADD R33, R33, 0x1 ;  /* 0x000000012121a836 */ /* 0x000fc60000000000 */
[----:B------:R-:W-:-:S13]  /*3180*/  ISETP.GE.U32.AND P0, PT, R44, R41, PT ;  /* 0x000000292c00720c */ /* 0x000fda0003f06070 */
[----:B------:R-:W-:Y:S02]  /*3190*/  @P0 IADD3 R33, R33, 0x1, RZ ;  /* 0x0000000121210810 */ /* 0x000fe40007ffe0ff */
[----:B------:R-:W-:-:S03]  /*31a0*/  IADD3 R41, P0, R36, 0x2, RZ ;  /* 0x0000000224297810 */ /* 0x000fc60007f1e0ff */
[----:B------:R-:W-:Y:S01]  /*31b0*/  @!P3 IMAD.MOV R33, RZ, RZ, -R33 ;  /* 0x000000ffff21b224 */ /* 0x000fe200078e0a21 */
[----:B------:R-:W-:-:S04]  /*31c0*/  IADD3.X R42, RZ, R37, RZ, P0, !PT ;  /* 0x00000025ff2a7210 */ /* 0x000fc800007fe4ff */
[----:B------:R-:W-:Y:S01]  /*31d0*/  SEL R33, R8, R33, !P4 ;  /* 0x0000002108217207 */ /* 0x000fe20006000000 */
[----:B------:R-:W-:-:S04]  /*31e0*/  IMAD R42, R42, UR5, RZ ;  /* 0x000000052a2a7c24 */ /* 0x000fc8000f8e02ff */
[----:B------:R-:W-:Y:S02]  /*31f0*/  IMAD R33, R32, UR5, R33 ;  /* 0x0000000520217c24 */ /* 0x000fe4000f8e0221 */
[----:B------:R-:W-:Y:S02]  /*3200*/  IMAD.MOV.U32 R32, RZ, RZ, -0x1 ;  /* 0xffffffffff207424 */ /* 0x000fe400078e00ff */
[----:B------:R-:W-:-:S05]  /*3210*/  IMAD.IADD R33, R38, 0x1, R33 ;  /* 0x0000000126217824 */ /* 0x000fca00078e0221 */
[----:B------:R-:W-:Y:S01]  /*3220*/  I2FP.F32.S32 R38, R33 ;  /* 0x0000002100267245 */ /* 0x000fe20000201400 */
[----:B------:R-:W-:-:S05]  /*3230*/  IMAD.MOV.U32 R33, RZ, RZ, -0x1 ;  /* 0xffffffffff217424 */ /* 0x000fca00078e00ff */
[----:B------:R-:W0:Y:S01]  /*3240*/  MUFU.RCP R38, R38 ;  /* 0x0000002600267308 */ /* 0x000e220000001000 */
[----:B--2---:R-:W-:Y:S01]  /*3250*/  FMUL.FTZ R40, R40, R45 ;  /* 0x0000002d28287220 */ /* 0x004fe20000410000 */
[----:B------:R-:W-:-:S04]  /*3260*/  IMAD.WIDE.U32 R44, R41, UR5, R32 ;  /* 0x00000005292c7c25 */ /* 0x000fc8000f8e0020 */
[----:B0-----:R-:W-:Y:S01]  /*3270*/  FFMA.FTZ R43, R40, R38, R43 ;  /* 0x00000026282b7223 */ /* 0x001fe2000001002b */
[----:B------:R-:W-:-:S04]  /*3280*/  IMAD R41, R3, R41, R42 ;  /* 0x0000002903297224 */ /* 0x000fc800078e022a */
[----:B------:R0:W-:Y:S01]  /*3290*/  STG.E desc[UR12][R28.64], R43 ;  /* 0x0000002b1c007986 */ /* 0x0001e2000c10190c */
[----:B------:R-:W-:-:S04]  /*32a0*/  IADD3 R41, R45, R41, RZ ;  /* 0x000000292d297210 */ /* 0x000fc80007ffe0ff */
[----:B------:R-:W-:-:S04]  /*32b0*/  LOP3.LUT R32, R41, UR8, RZ, 0xfc, !PT ;  /* 0x0000000829207c12 */ /* 0x000fc8000f8efcff */
[----:B------:R-:W-:-:S13]  /*32c0*/  ISETP.NE.U32.AND P0, PT, R32, RZ, PT ;  /* 0x000000ff2000720c */ /* 0x000fda0003f05070 */
[----:B0-----:R-:W-:Y:S05]  /*32d0*/  @!P0 BRA `(.L_x_183) ;  /* 0x0000000000188947 */ /* 0x001fea0003800000 */
[----:B------:R-:W-:Y:S01]  /*32e0*/  ULDC UR5, c[0x0][0x22c] ;  /* 0x00008b0000057ab9 */ /* 0x000fe20000000800 */
[----:B------:R-:W-:Y:S01]  /*32f0*/  IMAD.U32 R38, RZ, RZ, UR8 ;  /* 0x00000008ff267e24 */ /* 0x000fe2000f8e00ff */
[----:B------:R-:W-:Y:S01]  /*3300*/  MOV R8, 0x3330 ;  /* 0x0000333000087802 */ /* 0x000fe20000000f00 */
[----:B------:R-:W-:-:S07]  /*3310*/  IMAD.U32 R39, RZ, RZ, UR5 ;  /* 0x00000005ff277e24 */ /* 0x000fce000f8e00ff */
[----:B------:R-:W-:Y:S05]  /*3320*/  CALL.REL.NOINC `($__internal_4_$__cuda_sm20_div_s64) ;  /* 0x0000000800ec7944 */ /* 0x000fea0003c00000 */
[----:B------:R-:W-:Y:S05]  /*3330*/  BRA `(.L_x_184) ;  /* 0x0000000000487947 */ /* 0x000fea0003800000 */
.L_x_183:
[----:B------:R-:W0:Y:S08]  /*3340*/  I2F.U32.RP R38, R39 ;  /* 0x0000002700267306 */ /* 0x000e300000209000 */
        /* <DEDUP_REMOVED lines=9> */
[----:B------:R-:W-:-:S05]  /*33e0*/  IMAD R44, R39, R32, R44 ;  /* 0x00000020272c7224 */ /* 0x000fca00078e022c */
[----:B------:R-:W-:-:S13]  /*33f0*/  ISETP.GE.U32.AND P0, PT, R44, R39, PT ;  /* 0x000000272c00720c */ /* 0x000fda0003f06070 */
[----:B------:R-:W-:Y:S02]  /*3400*/  @P0 IMAD.IADD R44, R44, 0x1, -R39 ;  /* 0x000000012c2c0824 */ /* 0x000fe400078e0a27 */
[----:B------:R-:W-:Y:S01]  /*3410*/  @P0 VIADD R33, R33, 0x1 ;  /* 0x0000000121210836 */ /* 0x000fe20000000000 */
[----:B------:R-:W-:Y:S02]  /*3420*/  ISETP.NE.U32.AND P0, PT, R39, RZ, PT ;  /* 0x000000ff2700720c */ /* 0x000fe40003f05070 */
[----:B------:R-:W-:-:S13]  /*3430*/  ISETP.GE.U32.AND P2, PT, R44, R39, PT ;  /* 0x000000272c00720c */ /* 0x000fda0003f46070 */
[----:B------:R-:W-:-:S04]  /*3440*/  @P2 IADD3 R33, R33, 0x1, RZ ;  /* 0x0000000121212810 */ /* 0x000fc80007ffe0ff */
[----:B------:R-:W-:-:S07]  /*3450*/  SEL R38, R8, R33, !P0 ;  /* 0x0000002108267207 */ /* 0x000fce0004000000 */
.L_x_184:
[----:B------:R-:W-:Y:S05]  /*3460*/  BSYNC B3 ;  /* 0x0000000000037941 */ /* 0x000fea0003800000 */
.L_x_182:
[----:B------:R-:W2:Y:S01]  /*3470*/  LDG.E R40, desc[UR12][R30.64+0x8] ;  /* 0x0000080c1e287981 */ /* 0x000ea2000c1e1900 */
[----:B------:R-:W0:Y:S01]  /*3480*/  LDC R39, c[0x0][0x22c] ;  /* 0x00008b00ff277b82 */ /* 0x000e220000000800 */
[----:B------:R-:W-:Y:S01]  /*3490*/  IADD3 R42, R34, 0x2, RZ ;  /* 0x00000002222a7810 */ /* 0x000fe20007ffe0ff */
[----:B------:R-:W-:Y:S01]  /*34a0*/  ULDC UR5, c[0x0][0x224] ;  /* 0x0000890000057ab9 */ /* 0x000fe20000000800 */
[----:B------:R-:W-:Y:S01]  /*34b0*/  LOP3.LUT R38, RZ, R38, RZ, 0x33, !PT ;  /* 0x00000026ff267212 */ /* 0x000fe200078e33ff */
[----:B------:R-:W-:Y:S01]  /*34c0*/  BSSY B3, `(.L_x_185) ;  /* 0x0000057000037945 */ /* 0x000fe20003800000 */
[----:B------:R-:W-:Y:S02]  /*34d0*/  IABS R44, R42 ;  /* 0x0000002a002c7213 */ /* 0x000fe40000000000 */
[----:B0-----:R-:W-:Y:S02]  /*34e0*/  IABS R41, R39 ;  /* 0x0000002700297213 */ /* 0x001fe40000000000 */
[----:B------:R-:W-:-:S02]  /*34f0*/  ISETP.NE.AND P4, PT, R39, RZ, PT ;  /* 0x000000ff2700720c */ /* 0x000fc40003f85270 */
[----:B------:R-:W0:Y:S08]  /*3500*/  I2F.RP R8, R41 ;  /* 0x0000002900087306 */ /* 0x000e300000209400 */
[----:B0-----:R-:W0:Y:S02]  /*3510*/  MUFU.RCP R8, R8 ;  /* 0x0000000800087308 */ /* 0x001e240000001000 */
[----:B0-----:R-:W-:-:S06]  /*3520*/  VIADD R45, R8, 0xffffffe ;  /* 0x0ffffffe082d7836 */ /* 0x001fcc0000000000 */
[----:B------:R-:W0:Y:S02]  /*3530*/  F2I.FTZ.U32.TRUNC.NTZ R33, R45 ;  /* 0x0000002d00217305 */ /* 0x000e24000021f000 */
[----:B0-----:R-:W-:-:S04]  /*3540*/  IMAD.MOV R32, RZ, RZ, -R33 ;  /* 0x000000ffff207224 */ /* 0x001fc800078e0a21 */
[----:B------:R-:W-:Y:S02]  /*3550*/  IMAD R47, R32, R41, RZ ;  /* 0x00000029202f7224 */ /* 0x000fe400078e02ff */
[----:B------:R-:W-:-:S04]  /*3560*/  IMAD.MOV.U32 R32, RZ, RZ, RZ ;  /* 0x000000ffff207224 */ /* 0x000fc800078e00ff */
        /* <DEDUP_REMOVED lines=24> */
[C---:B------:R-:W-:Y:S02]  /*36f0*/  IMAD R44, R41.reuse, R45, R44 ;  /* 0x0000002d292c7224 */ /* 0x040fe400078e022c */
[----:B------:R-:W2:Y:S03]  /*3700*/  MUFU.RCP R45, R35 ;  /* 0x00000023002d7308 */ /* 0x000ea60000001000 */
[----:B------:R-:W-:-:S13]  /*3710*/  ISETP.GT.U32.AND P2, PT, R41, R44, PT ;  /* 0x0000002c2900720c */ /* 0x000fda0003f44070 */
[----:B------:R-:W-:Y:S01]  /*3720*/  @!P2 IADD3 R44, R44, -R41, RZ ;  /* 0x800000292c2ca210 */ /* 0x000fe20007ffe0ff */
[----:B------:R-:W-:-:S03]  /*3730*/  @!P2 VIADD R33, R33, 0x1 ;  /* 0x000000012121a836 */ /* 0x000fc60000000000 */
[----:B------:R-:W-:-:S13]  /*3740*/  ISETP.GE.U32.AND P0, PT, R44, R41, PT ;  /* 0x000000292c00720c */ /* 0x000fda0003f06070 */
[----:B------:R-:W-:Y:S02]  /*3750*/  @P0 IADD3 R33, R33, 0x1, RZ ;  /* 0x0000000121210810 */ /* 0x000fe40007ffe0ff */
[----:B------:R-:W-:-:S03]  /*3760*/  IADD3 R41, P0, R36, 0x3, RZ ;  /* 0x0000000324297810 */ /* 0x000fc60007f1e0ff */
[----:B------:R-:W-:Y:S02]  /*3770*/  @!P3 IMAD.MOV R33, RZ, RZ, -R33 ;  /* 0x000000ffff21b224 */ /* 0x000fe400078e0a21 */
[----:B------:R-:W-:-:S03]  /*3780*/  IMAD.X R42, RZ, RZ, R37, P0 ;  /* 0x000000ffff2a7224 */ /* 0x000fc600000e0625 */
[----:B------:R-:W-:Y:S01]  /*3790*/  SEL R33, R8, R33, !P4 ;  /* 0x0000002108217207 */ /* 0x000fe20006000000 */
[----:B------:R-:W-:-:S04]  /*37a0*/  IMAD R42, R42, UR5, RZ ;  /* 0x000000052a2a7c24 */ /* 0x000fc8000f8e02ff */
[----:B------:R-:W-:Y:S01]  /*37b0*/  IMAD R33, R32, UR5, R33 ;  /* 0x0000000520217c24 */ /* 0x000fe2000f8e0221 */
[----:B------:R-:W-:-:S04]  /*37c0*/  MOV R32, 0xffffffff ;  /* 0xffffffff00207802 */ /* 0x000fc80000000f00 */
[----:B------:R-:W-:-:S04]  /*37d0*/  IADD3 R33, R38, R33, RZ ;  /* 0x0000002126217210 */ /* 0x000fc80007ffe0ff */
        /* <DEDUP_REMOVED lines=16> */
[----:B------:R-:W-:Y:S05]  /*38e0*/  CALL.REL.NOINC `($__internal_4_$__cuda_sm20_div_s64) ;  /* 0x00000004007c7944 */ /* 0x000fea0003c00000 */
[----:B------:R-:W-:Y:S01]  /*38f0*/  IMAD.MOV.U32 R8, RZ, RZ, R38 ;  /* 0x000000ffff087224 */ /* 0x000fe200078e0026 */
[----:B------:R-:W-:Y:S06]  /*3900*/  BRA `(.L_x_187) ;  /* 0x0000000000487947 */ /* 0x000fec0003800000 */
.L_x_186:
        /* <DEDUP_REMOVED lines=18> */
.L_x_187:
[----:B------:R-:W-:Y:S05]  /*3a30*/  BSYNC B3 ;  /* 0x0000000000037941 */ /* 0x000fea0003800000 */
.L_x_185:
[----:B------:R0:W2:Y:S01]  /*3a40*/  LDG.E R38, desc[UR12][R30.64+0xc] ;  /* 0x00000c0c1e267981 */ /* 0x0000a2000c1e1900 */
[----:B------:R-:W1:Y:S01]  /*3a50*/  LDC R39, c[0x0][0x22c] ;  /* 0x00008b00ff277b82 */ /* 0x000e620000000800 */
[C---:B------:R-:W-:Y:S01]  /*3a60*/  VIADD R42, R34.reuse, 0x3 ;  /* 0x00000003222a7836 */ /* 0x040fe20000000000 */
[----:B------:R-:W-:Y:S01]  /*3a70*/  MOV R32, RZ ;  /* 0x000000ff00207202 */ /* 0x000fe20000000f00 */
[----:B------:R-:W-:Y:S01]  /*3a80*/  ULDC UR5, c[0x0][0x224] ;  /* 0x0000890000057ab9 */ /* 0x000fe20000000800 */
[----:B------:R-:W-:Y:S02]  /*3a90*/  LOP3.LUT R8, RZ, R8, RZ, 0x33, !PT ;  /* 0x00000008ff087212 */ /* 0x000fe400078e33ff */
[----:B------:R-:W-:Y:S02]  /*3aa0*/  IABS R46, R42 ;  /* 0x0000002a002e7213 */ /* 0x000fe40000000000 */
[----:B------:R-:W-:Y:S02]  /*3ab0*/  IADD3 R34, R34, 0x4, RZ ;  /* 0x0000000422227810 */ /* 0x000fe40007ffe0ff */
[----:B-1----:R-:W-:-:S02]  /*3ac0*/  IABS R40, R39 ;  /* 0x0000002700287213 */ /* 0x002fc40000000000 */
        /* <DEDUP_REMOVED lines=19> */
[----:B------:R-:W-:-:S06]  /*3c00*/  @P0 VIADD R32, R32, 0x1 ;  /* 0x0000000120200836 */ /* 0x000fcc0000000000 */
        /* <DEDUP_REMOVED lines=9> */
[----:B------:R-:W2:Y:S02]  /*3ca0*/  MUFU.RCP R39, R35 ;  /* 0x0000002300277308 */ /* 0x000ea40000001000 */
[----:B------:R-:W-:-:S05]  /*3cb0*/  IADD3 R44, -R41, RZ, RZ ;  /* 0x000000ff292c7210 */ /* 0x000fca0007ffe1ff */
[----:B------:R-:W-:-:S05]  /*3cc0*/  IMAD R45, R40, R44, R45 ;  /* 0x0000002c282d7224 */ /* 0x000fca00078e022d */
        /* <DEDUP_REMOVED lines=14> */
[----:B------:R-:W-:-:S06]  /*3db0*/  I2FP.F32.S32 R33, R33 ;  /* 0x0000002100217245 */ /* 0x000fcc0000201400 */
[----:B------:R-:W0:Y:S01]  /*3dc0*/  MUFU.RCP R33, R33 ;  /* 0x0000002100217308 */ /* 0x000e220000001000 */
[----:B--2---:R-:W-:-:S04]  /*3dd0*/  FMUL.FTZ R38, R38, R39 ;  /* 0x0000002726267220 */ /* 0x004fc80000410000 */
[----:B0-----:R-:W-:-:S05]  /*3de0*/  FFMA.FTZ R43, R38, R33, R43 ;  /* 0x00000021262b7223 */ /* 0x001fca000001002b */
[----:B------:R3:W-:Y:S01]  /*3df0*/  STG.E desc[UR12][R28.64], R43 ;  /* 0x0000002b1c007986 */ /* 0x0007e2000c10190c */
[----:B------:R-:W-:Y:S05]  /*3e00*/  @!P0 BRA `(.L_x_188) ;  /* 0xffffffe800288947 */ /* 0x000fea000383ffff */
.L_x_164:
[----:B------:R-:W-:Y:S05]  /*3e10*/  BSYNC B2 ;  /* 0x0000000000027941 */ /* 0x000fea0003800000 */
.L_x_163:
[----:B------:R-:W-:Y:S05]  /*3e20*/  @!P1 BRA `(.L_x_189) ;  /* 0xffffffd0002c9947 */ /* 0x000fea000383ffff */
.L_x_159:
[----:B------:R-:W-:Y:S05]  /*3e30*/  BSYNC B1 ;  /* 0x0000000000017941 */ /* 0x000fea0003800000 */
.L_x_158:
[----:B------:R-:W-:Y:S01]  /*3e40*/  VIADD R10, R10, UR11 ;  /* 0x0000000b0a0a7c36 */ /* 0x000fe20008000000 */
[----:B------:R-:W-:-:S04]  /*3e50*/  ULDC UR5, c[0x0][0x224] ;  /* 0x0000890000057ab9 */ /* 0x000fc80000000800 */
[----:B------:R-:W-:-:S13]  /*3e60*/  ISETP.GE.AND P0, PT, R10, UR5, PT ;  /* 0x000000050a007c0c */ /* 0x000fda000bf06270 */
[----:B------:R-:W-:Y:S05]  /*3e70*/  @!P0 BRA `(.L_x_190) ;  /* 0xffffffc8003c8947 */ /* 0x000fea000383ffff */
.L_x_154:
[----:B------:R-:W-:Y:S05]  /*3e80*/  BSYNC B0 ;  /* 0x0000000000007941 */ /* 0x000fea0003800000 */
.L_x_153:
[----:B------:R-:W-:Y:S01]  /*3e90*/  IADD3 R2, R5, R2, RZ ;  /* 0x0000000205027210 */ /* 0x000fe20007ffe0ff */
[----:B------:R-:W-:-:S03]  /*3ea0*/  ULDC UR5, c[0x0][0x220] ;  /* 0x0000880000057ab9 */ /* 0x000fc60000000800 */
[----:B------:R-:W-:-:S13]  /*3eb0*/  ISETP.GE.AND P0, PT, R2, UR5, PT ;  /* 0x0000000502007c0c */ /* 0x000fda000bf06270 */
[----:B------:R-:W-:Y:S05]  /*3ec0*/  @!P0 BRA `(.L_x_191) ;  /* 0xffffffc000bc8947 */ /* 0x000fea000383ffff */
[----:B------:R-:W-:Y:S05]  /*3ed0*/  EXIT ;  /* 0x000000000000794d */ /* 0x000fea0003800000 */
        .weak           $__internal_4_$__cuda_sm20_div_s64
        .type           $__internal_4_$__cuda_sm20_div_s64,@function
        .size           $__internal_4_$__cuda_sm20_div_s64,(.L_x_688 - $__internal_4_$__cuda_sm20_div_s64)
$__internal_4_$__cuda_sm20_div_s64:
        /* <DEDUP_REMOVED lines=12> */
[----:B------:R-:W-:Y:S01]  /*3fa0*/  IMAD R47, R48, R33, R47 ;  /* 0x00000021302f7224 */ /* 0x000fe200078e022f */
[----:B------:R-:W-:-:S03]  /*3fb0*/  IADD3 R45, P0, RZ, -R46, RZ ;  /* 0x8000002eff2d7210 */ /* 0x000fc60007f1e0ff */
[----:B------:R-:W-:Y:S01]  /*3fc0*/  IMAD R42, R49, R32, R47 ;  /* 0x00000020312a7224 */ /* 0x000fe200078e022f */
[----:B------:R-:W-:Y:S01]  /*3fd0*/  MOV R47, R48 ;  /* 0x00000030002f7202 */ /* 0x000fe20000000f00 */
        /* <DEDUP_REMOVED lines=16> */
[----:B------:R-:W-:Y:S01]  /*40e0*/  IADD3.X R40, RZ, ~R40, RZ, P0, !PT ;  /* 0x80000028ff287210 */ /* 0x000fe200007fe4ff */
[----:B------:R-:W-:-:S04]  /*40f0*/  IMAD.X R44, RZ, RZ, ~R41, P5 ;  /* 0x000000ffff2c7224 */ /* 0x000fc800028e0e29 */
[----:B------:R-:W-:-:S04]  /*4100*/  IMAD.WIDE.U32 R46, P0, R47, R40, R46 ;  /* 0x000000282f2e7225 */ /* 0x000fc8000780002e */
[----:B------:R-:W-:-:S04]  /*4110*/  IMAD.HI.U32 R42, P2, R45, R42, R46 ;  /* 0x0000002a2d2a7227 */ /* 0x000fc8000784002e */
[CC--:B------:R-:W-:Y:S02]  /*4120*/  IMAD R47, R45.reuse, R40.reuse, RZ ;  /* 0x000000282d2f7224 */ /* 0x0c0fe400078e02ff */
[----:B------:R-:W-:-:S03]  /*4130*/  IMAD.HI.U32 R40, R45, R40, RZ ;  /* 0x000000282d287227 */ /* 0x000fc600078e00ff */
[----:B------:R-:W-:Y:S02]  /*4140*/  IADD3 R42, P3, R47, R42, RZ ;  /* 0x0000002a2f2a7210 */ /* 0x000fe40007f7e0ff */
[----:B------:R-:W-:Y:S02]  /*4150*/  IADD3.X R47, R40, R45, RZ, P0, !PT ;  /* 0x0000002d282f7210 */ /* 0x000fe400007fe4ff */
[----:B------:R-:W-:Y:S01]  /*4160*/  SEL R40, R44, R41, !P4 ;  /* 0x000000292c287207 */ /* 0x000fe20006000000 */
[----:B------:R-:W-:Y:S01]  /*4170*/  IMAD.HI.U32 R52, R42, R49, RZ ;  /* 0x000000312a347227 */ /* 0x000fe200078e00ff */
[----:B------:R-:W-:-:S03]  /*4180*/  IADD3.X R47, RZ, RZ, R47, P3, P2 ;  /* 0x000000ffff2f7210 */ /* 0x000fc60001fe442f */
[----:B------:R-:W-:-:S04]  /*4190*/  IMAD.WIDE.U32 R52, R42, R40, R52 ;  /* 0x000000282a347225 */ /* 0x000fc800078e0034 */
[C---:B------:R-:W-:Y:S02]  /*41a0*/  IMAD R45, R47.reuse, R40, RZ ;  /* 0x000000282f2d7224 */ /* 0x040fe400078e02ff */
[----:B------:R-:W-:-:S04]  /*41b0*/  IMAD.HI.U32 R44, P0, R47, R49, R52 ;  /* 0x000000312f2c7227 */ /* 0x000fc80007800034 */
[----:B------:R-:W-:Y:S01]  /*41c0*/  IMAD.HI.U32 R42, R47, R40, RZ ;  /* 0x000000282f2a7227 */ /* 0x000fe200078e00ff */
[----:B------:R-:W-:-:S04]  /*41d0*/  IADD3 R45, P2, R45, R44, RZ ;  /* 0x0000002c2d2d7210 */ /* 0x000fc80007f5e0ff */
[----:B------:R-:W-:Y:S01]  /*41e0*/  IADD3.X R42, R42, RZ, RZ, P0, !PT ;  /* 0x000000ff2a2a7210 */ /* 0x000fe200007fe4ff */
[C---:B------:R-:W-:Y:S01]  /*41f0*/  IMAD.WIDE.U32 R52, R45.reuse, R32, RZ ;  /* 0x000000202d347225 */ /* 0x040fe200078e00ff */
[----:B------:R-:W-:-:S03]  /*4200*/  IADD3 R44, R45, 0x1, RZ ;  /* 0x000000012d2c7810 */ /* 0x000fc60007ffe0ff */
        /* <DEDUP_REMOVED lines=10> */
[----:B------:R-:W-:Y:S02]  /*42b0*/  SEL R44, R44, R45, P0 ;  /* 0x0000002d2c2c7207 */ /* 0x000fe40000000000 */
[----:B------:R-:W-:Y:S02]  /*42c0*/  SEL R47, R42, R47, P0 ;  /* 0x0000002f2a2f7207 */ /* 0x000fe40000000000 */
[----:B------:R-:W-:Y:S01]  /*42d0*/  ISETP.GE.U32.AND P0, PT, R49, R32, PT ;  /* 0x000000203100720c */ /* 0x000fe20003f06070 */
[----:B------:R-:W-:Y:S01]  /*42e0*/  VIADD R45, R44, 0x1 ;  /* 0x000000012c2d7836 */ /* 0x000fe20000000000 */
[----:B------:R-:W-:Y:S02]  /*42f0*/  LOP3.LUT R32, R38, R41, RZ, 0x3c, !PT ;  /* 0x0000002926207212 */ /* 0x000fe400078e3cff */
        /* <DEDUP_REMOVED lines=10> */
[----:B------:R-:W-:Y:S06]  /*43a0*/  RET.REL.NODEC R32 `(_ZN2at6native58_GLOBAL__N__9a069279_25_AdaptiveAveragePooling_cu_ef17039c26adaptive_average_gradinputIfEEvPT_PKS3_iiii) ;  /* 0xffffffbc20147950 */ /* 0x000fec0003c3ffff */
.L_x_192:
        /* <DEDUP_REMOVED lines=13> */
.L_x_688:


//--------------------- .text._ZN2at6native58_GLOBAL__N__9a069279_25_AdaptiveAveragePooling_cu_ef17039c33atomic_adaptive_average_gradinputIfEEvPT_PKS3_iiii --------------------------
	.section	.text._ZN2at6native58_GLOBAL__N__9a069279_25_AdaptiveAveragePooling_cu_ef17039c33atomic_adaptive_average_gradinputIfEEvPT_PKS3_iiii,"ax",@progbits
	.align	128
.text._ZN2at6native58_GLOBAL__N__9a069279_25_AdaptiveAveragePooling_cu_ef17039c33atomic_adaptive_average_gradinputIfEEvPT_PKS3_iiii:
        .type           _ZN2at6native58_GLOBAL__N__9a069279_25_AdaptiveAveragePooling_cu_ef17039c33atomic_adaptive_average_gradinputIfEEvPT_PKS3_iiii,@function
        .size           _ZN2at6native58_GLOBAL__N__9a069279_25_AdaptiveAveragePooling_cu_ef17039c33atomic_adaptive_average_gradinputIfEEvPT_PKS3_iiii,(.L_x_690 - _ZN2at6native58_GLOBAL__N__9a069279_25_AdaptiveAveragePooling_cu_ef17039c33atomic_adaptive_average_gradinputIfEEvPT_PKS3_iiii)
        .other          _ZN2at6native58_GLOBAL__N__9a069279_25_AdaptiveAveragePooling_cu_ef17039c33atomic_adaptive_average_gradinputIfEEvPT_PKS3_iiii,@"STO_CUDA_ENTRY STV_DEFAULT"
_ZN2at6native58_GLOBAL__N__9a069279_25_AdaptiveAveragePooling_cu_ef17039c33atomic_adaptive_average_gradinputIfEEvPT_PKS3_iiii:
        /* <DEDUP_REMOVED lines=25> */
.L_x_210:
        /* <DEDUP_REMOVED lines=47> */
[----:B------:R-:W-:Y:S02]  /*0480*/  @P1 IADD3 R7, R7, 0x1, RZ ;  /* 0x0000000107071810 */ /* 0x000fe40007ffe0ff */
[----:B------:R-:W-:-:S03]  /*0490*/  IMAD.IADD R9, R23, 0x1, R9 ;  /* 0x0000000117097824 */ /* 0x000fc600078e0209 */
[----:B------:R-:W-:Y:S02]  /*04a0*/  @!P3 IMAD.MOV R7, RZ, RZ, -R7 ;  /* 0x000000ffff07b224 */ /* 0x000fe400078e0a07 */
[----:B------:R-:W-:-:S03]  /*04b0*/  LOP3.LUT R5, R9, UR13, RZ, 0xfc, !PT ;  /* 0x0000000d09057c12 */ /* 0x000fc6000f8efcff */
        /* <DEDUP_REMOVED lines=9> */
[----:B------:R-:W-:Y:S05]  /*0550*/  CALL.REL.NOINC `($__internal_5_$__cuda_sm20_div_s64) ;  /* 0x0000000c002c7944 */ /* 0x000fea0003c00000 */
[----:B------:R-:W-:Y:S01]  /*0560*/  IMAD.MOV.U32 R7, RZ, RZ, R14 ;  /* 0x000000ffff077224 */ /* 0x000fe200078e000e */
[----:B------:R-:W-:Y:S06]  /*0570*/  BRA `(.L_x_195) ;  /* 0x0000000000487947 */ /* 0x000fec0003800000 */
.L_x_194:
[----:B------:R-:W0:Y:S08]  /*0580*/  I2F.U32.RP R5, R3 ;  /* 0x0000000300057306 */ /* 0x000e300000209000 */
        /* <DEDUP_REMOVED lines=17> */
.L_x_195:
[----:B------:R-:W-:Y:S05]  /*06a0*/  BSYNC B0 ;  /* 0x0000000000007941 */ /* 0x000fea0003800000 */
.L_x_193:
[----:B------:R-:W0:Y:S01]  /*06b0*/  LDC R3, c[0x0][0x22c] ;  /* 0x00008b00ff037b82 */ /* 0x000e220000000800 */
[----:B------:R-:W-:Y:S01]  /*06c0*/  BSSY B0, `(.L_x_196) ;  /* 0x00000af000007945 */ /* 0x000fe20003800000 */
[----:B0-----:R-:W-:-:S13]  /*06d0*/  ISETP.GE.AND P0, PT, R0, R3, PT ;  /* 0x000000030000720c */ /* 0x001fda0003f06270 */
[----:B------:R-:W-:Y:S05]  /*06e0*/  @P0 BRA `(.L_x_197) ;  /* 0x0000000800b00947 */ /* 0x000fea0003800000 */
[----:B------:R-:W-:Y:S01]  /*06f0*/  ULDC UR7, c[0x0][0x224] ;  /* 0x0000890000077ab9 */ /* 0x000fe20000000800 */
[----:B------:R-:W-:Y:S01]  /*0700*/  IMAD R3, R2, R3, RZ ;  /* 0x0000000302037224 */ /* 0x000fe200078e02ff */
[----:B------:R-:W-:Y:S01]  /*0710*/  MOV R10, R0 ;  /* 0x00000000000a7202 */ /* 0x000fe20000000f00 */
[----:B------:R-:W-:Y:S01]  /*0720*/  IMAD R5, R6, UR7, RZ ;  /* 0x0000000706057c24 */ /* 0x000fe2000f8e02ff */
[----:B------:R-:W-:Y:S01]  /*0730*/  IADD3 R6, R7, 0x1, -R6 ;  /* 0x0000000107067810 */ /* 0x000fe20007ffe806 */
[----:B------:R-:W-:Y:S01]  /*0740*/  IMAD.U32 R9, RZ, RZ, UR5 ;  /* 0x00000005ff097e24 */ /* 0x000fe2000f8e00ff */
[----:B------:R-:W-:Y:S01]  /*0750*/  SHF.R.S32.HI R4, RZ, 0x1f, R3 ;  /* 0x0000001fff047819 */ /* 0x000fe20000011403 */
[----:B------:R-:W-:Y:S01]  /*0760*/  IMAD.U32 R11, RZ, RZ, UR6 ;  /* 0x00000006ff0b7e24 */ /* 0x000fe2000f8e00ff */
[----:B------:R-:W-:Y:S02]  /*0770*/  SHF.R.S32.HI R8, RZ, 0x1f, R5 ;  /* 0x0000001fff087819 */ /* 0x000fe40000011405 */
[----:B------:R-:W-:-:S02]  /*0780*/  IADD3 R5, P0, R5, UR5, RZ ;  /* 0x0000000505057c10 */ /* 0x000fc4000ff1e0ff */
[----:B------:R-:W-:Y:S02]  /*0790*/  IADD3 R3, P1, R3, UR6, RZ ;  /* 0x0000000603037c10 */ /* 0x000fe4000ff3e0ff */
[----:B------:R-:W-:Y:S02]  /*07a0*/  LEA.HI.X.SX32 R8, R9, R8, 0x1, P0 ;  /* 0x0000000809087211 */ /* 0x000fe400000f0eff */
[----:B------:R-:W-:Y:S02]  /*07b0*/  LEA.HI.X.SX32 R7, R11, R4, 0x1, P1 ;  /* 0x000000040b077211 */ /* 0x000fe400008f0eff */
[----:B------:R-:W-:-:S07]  /*07c0*/  I2FP.F32.S32 R9, R6 ;  /* 0x0000000600097245 */ /* 0x000fce0000201400 */
.L_x_209:
        /* <DEDUP_REMOVED lines=61> */
[----:B------:R-:W-:Y:S05]  /*0ba0*/  BRA `(.L_x_200) ;  /* 0x0000000000487947 */ /* 0x000fea0003800000 */
.L_x_199:
[----:B------:R-:W0:Y:S08]  /*0bb0*/  I2F.U32.RP R14, R15 ;  /* 0x0000000f000e7306 */ /* 0x000e300000209000 */
[----:B0-----:R-:W0:Y:S02]  /*0bc0*/  MUFU.RCP R14, R14 ;  /* 0x0000000e000e7308 */ /* 0x001e240000001000 */
[----:B0-----:R-:W-:-:S06]  /*0bd0*/  VIADD R12, R14, 0xffffffe ;  /* 0x0ffffffe0e0c7836 */ /* 0x001fcc0000000000 */
[----:B------:R0:W1:Y:S02]  /*0be0*/  F2I.FTZ.U32.TRUNC.NTZ R13, R12 ;  /* 0x0000000c000d7305 */ /* 0x000064000021f000 */
[----:B0-----:R-:W-:Y:S01]  /*0bf0*/  HFMA2.MMA R12, -RZ, RZ, 0, 0 ;  /* 0x00000000ff0c7435 */ /* 0x001fe200000001ff */
[----:B-1----:R-:W-:-:S04]  /*0c00*/  IMAD.MOV R16, RZ, RZ, -R13 ;  /* 0x000000ffff107224 */ /* 0x002fc800078e0a0d */
[----:B------:R-:W-:-:S05]  /*0c10*/  IMAD R17, R16, R15, RZ ;  /* 0x0000000f10117224 */ /* 0x000fca00078e02ff */
        /* <DEDUP_REMOVED lines=11> */
.L_x_200:
[----:B------:R-:W-:Y:S05]  /*0cd0*/  BSYNC B1 ;  /* 0x0000000000017941 */ /* 0x000fea0003800000 */
.L_x_198:
[----:B------:R-:W-:Y:S01]  /*0ce0*/  IADD3 R4, P0, R10, R3, RZ ;  /* 0x000000030a047210 */ /* 0x000fe20007f1e0ff */
[----:B------:R-:W-:-:S03]  /*0cf0*/  ULDC.64 UR16, c[0x0][0x218] ;  /* 0x0000860000107ab9 */ /* 0x000fc60000000a00 */
[----:B------:R-:W-:Y:S02]  /*0d00*/  LEA.HI.X.SX32 R13, R10, R7, 0x1, P0 ;  /* 0x000000070a0d7211 */ /* 0x000fe400000f0eff */
[----:B------:R-:W-:-:S04]  /*0d10*/  LEA R12, P0, R4, UR16, 0x2 ;  /* 0x00000010040c7c11 */ /* 0x000fc8000f8010ff */
[----:B------:R-:W-:Y:S01]  /*0d20*/  LEA.HI.X R13, R4, UR17, R13, 0x2, P0 ;  /* 0x00000011040d7c11 */ /* 0x000fe200080f140d */
[----:B------:R-:W-:Y:S01]  /*0d30*/  MUFU.RCP R20, R9 ;  /* 0x0000000900147308 */ /* 0x000fe20000001000 */
[----:B------:R-:W-:Y:S01]  /*0d40*/  IADD3 R4, R14, 0x1, -R19 ;  /* 0x000000010e047810 */ /* 0x000fe20007ffe813 */
[----:B------:R-:W-:Y:S02]  /*0d50*/  ULDC.64 UR16, c[0x0][0x210] ;  /* 0x0000840000107ab9 */ /* 0x000fe40000000a00 */
[----:B------:R-:W2:Y:S01]  /*0d60*/  LDG.E R12, desc[UR10][R12.64] ;  /* 0x0000000a0c0c7981 */ /* 0x000ea2000c1e1900 */
[----:B------:R-:W-:Y:S01]  /*0d70*/  I2FP.F32.S32 R16, R4 ;  /* 0x0000000400107245 */ /* 0x000fe20000201400 */
[----:B------:R-:W-:Y:S01]  /*0d80*/  BSSY B1, `(.L_x_201) ;  /* 0x000003e000017945 */ /* 0x000fe20003800000 */
[----:B------:R-:W-:Y:S02]  /*0d90*/  ISETP.GE.AND P0, PT, R6, 0x1, PT ;  /* 0x000000010600780c */ /* 0x000fe40003f06270 */
[----:B------:R-:W2:Y:S01]  /*0da0*/  MUFU.RCP R15, R16 ;  /* 0x00000010000f7308 */ /* 0x000ea20000001000 */
[----:B------:R-:W-:-:S04]  /*0db0*/  IADD3 R23, P1, R19, R5, RZ ;  /* 0x0000000513177210 */ /* 0x000fc80007f3e0ff */
[----:B------:R-:W-:Y:S02]  /*0dc0*/  LEA R17, P2, R23, UR16, 0x2 ;  /* 0x0000001017117c11 */ /* 0x000fe4000f8410ff */
[----:B------:R-:W-:-:S04]  /*0dd0*/  LEA.HI.X.SX32 R22, R19, R8, 0x1, P1 ;  /* 0x0000000813167211 */ /* 0x000fc800008f0eff */
[----:B------:R-:W-:Y:S01]  /*0de0*/  LEA.HI.X R23, R23, UR17, R22, 0x2, P2 ;  /* 0x0000001117177c11 */ /* 0x000fe200090f1416 */
[----:B--2---:R-:W-:-:S04]  /*0df0*/  FMUL.FTZ R15, R12, R15 ;  /* 0x0000000f0c0f7220 */ /* 0x004fc80000410000 */
[----:B------:R-:W-:Y:S01]  /*0e00*/  FMUL.FTZ R15, R15, R20 ;  /* 0x000000140f0f7220 */ /* 0x000fe20000410000 */
[----:B------:R-:W-:Y:S06]  /*0e10*/  @!P0 BRA `(.L_x_202) ;  /* 0x0000000000d08947 */ /* 0x000fec0003800000 */
[----:B------:R-:W-:Y:S01]  /*0e20*/  IMAD.MOV R13, RZ, RZ, -R11 ;  /* 0x000000ffff0d7224 */ /* 0x000fe200078e0a0b */
[----:B------:R-:W-:Y:S01]  /*0e30*/  ULDC UR7, c[0x0][0x224] ;  /* 0x0000890000077ab9 */ /* 0x000fe20000000800 */
[----:B------:R-:W-:Y:S01]  /*0e40*/  IMAD.IADD R19, R14, 0x1, -R19 ;  /* 0x000000010e137824 */ /* 0x000fe200078e0a13 */
[----:B------:R-:W-:Y:S01]  /*0e50*/  LOP3.LUT R11, R4, 0x3, RZ, 0xc0, !PT ;  /* 0x00000003040b7812 */ /* 0x000fe200078ec0ff */
[----:B------:R-:W-:Y:S02]  /*0e60*/  IMAD R12, R13, UR7, R14 ;  /* 0x000000070d0c7c24 */ /* 0x000fe4000f8e020e */
[----:B------:R-:W-:Y:S01]  /*0e70*/  IMAD.MOV.U32 R14, RZ, RZ, R17 ;  /* 0x000000ffff0e7224 */ /* 0x000fe200078e0011 */
[----:B------:R-:W-:Y:S02]  /*0e80*/  ISETP.GE.U32.AND P0, PT, R19, 0x3, PT ;  /* 0x000000031300780c */ /* 0x000fe40003f06070 */
[----:B------:R-:W-:Y:S02]  /*0e90*/  IADD3 R20, -R18, R12, -R11 ;  /* 0x0000000c12147210 */ /* 0x000fe40007ffe90b */
[----:B------:R-:W-:-:S09]  /*0ea0*/  MOV R17, RZ ;  /* 0x000000ff00117202 */ /* 0x000fd20000000f00 */
.L_x_208:
[----:B------:R-:W-:Y:S01]  /*0eb0*/  ISETP.GE.AND P2, PT, R4, 0x1, PT ;  /* 0x000000010400780c */ /* 0x000fe20003f46270 */
[----:B------:R-:W-:Y:S01]  /*0ec0*/  VIADD R17, R17, 0x1 ;  /* 0x0000000111117836 */ /* 0x000fe20000000000 */
[----:B------:R-:W-:Y:S04]  /*0ed0*/  BSSY B2, `(.L_x_203) ;  /* 0x0000023000027945 */ /* 0x000fe80003800000 */
[----:B------:R-:W-:-:S07]  /*0ee0*/  ISETP.GE.AND P1, PT, R17, R6, PT ;  /* 0x000000061100720c */ /* 0x000fce0003f26270 */
[----:B------:R-:W-:Y:S06]  /*0ef0*/  @!P2 BRA `(.L_x_204) ;  /* 0x000000000080a947 */ /* 0x000fec0003800000 */
[----:B------:R-:W-:Y:S01]  /*0f00*/  BSSY B3, `(.L_x_205) ;  /* 0x0000014000037945 */ /* 0x000fe20003800000 */
[----:B------:R-:W-:Y:S01]  /*0f10*/  ISETP.NE.AND P3, PT, R11, RZ, PT ;  /* 0x000000ff0b00720c */ /* 0x000fe20003f65270 */
[----:B------:R-:W-:Y:S02]  /*0f20*/  IMAD.MOV.U32 R19, RZ, RZ, RZ ;  /* 0x000000ffff137224 */ /* 0x000fe400078e00ff */
[----:B------:R-:W-:Y:S10]  /*0f30*/  @!P0 BRA `(.L_x_206) ;  /* 0x0000000000408947 */ /* 0x000ff40003800000 */
[----:B------:R-:W-:Y:S01]  /*0f40*/  IMAD.MOV.U32 R19, RZ, RZ, RZ ;  /* 0x000000ffff137224 */ /* 0x000fe200078e00ff */
[----:B------:R-:W-:Y:S01]  /*0f50*/  MOV R16, R20 ;  /* 0x0000001400107202 */ /* 0x000fe20000000f00 */
[----:B------:R-:W-:Y:S02]  /*0f60*/  IMAD.MOV.U32 R18, RZ, RZ, R14 ;  /* 0x000000ffff127224 */ /* 0x000fe400078e000e */
[----:B------:R-:W-:-:S07]  /*0f70*/  IMAD.MOV.U32 R21, RZ, RZ, R23 ;  /* 0x000000ffff157224 */ /* 0x000fce00078e0017 */
.L_x_207:
[----:B------:R-:W-:Y:S01]  /*0f80*/  VIADD R16, R16, 0xfffffffc ;  /* 0xfffffffc10107836 */ /* 0x000fe20000000000 */
[----:B0-----:R-:W-:Y:S01]  /*0f90*/  MOV R13, R21 ;  /* 0x00000015000d7202 */ /* 0x001fe20000000f00 */
[----:B------:R-:W-:-:S03]  /*0fa0*/  IMAD.MOV.U32 R12, RZ, RZ, R18 ;  /* 0x000000ffff0c7224 */ /* 0x000fc600078e0012 */
[----:B------:R-:W-:Y:S02]  /*0fb0*/  ISETP.NE.AND P2, PT, R16, -0x1, PT ;  /* 0xffffffff1000780c */ /* 0x000fe40003f45270 */
[----:B------:R0:W-:Y:S01]  /*0fc0*/  REDG.E.ADD.F32.FTZ.RN.STRONG.GPU desc[UR10][R12.64], R15 ;  /* 0x0000000f0c0079a6 */ /* 0x0001e2000c10f38a */
[----:B------:R-:W-:-:S03]  /*0fd0*/  IADD3 R18, P4, R12, 0x10, RZ ;  /* 0x000000100c127810 */ /* 0x000fc60007f9e0ff */
[----:B------:R0:W-:Y:S04]  /*0fe0*/  REDG.E.ADD.F32.FTZ.RN.STRONG.GPU desc[UR10][R12.64+0x4], R15 ;  /* 0x0000040f0c0079a6 */ /* 0x0001e8000c10f38a */
[----:B------:R0:W-:Y:S01]  /*0ff0*/  REDG.E.ADD.F32.FTZ.RN.STRONG.GPU desc[UR10][R12.64+0x8], R15 ;  /* 0x0000080f0c0079a6 */ /* 0x0001e2000c10f38a */
[----:B------:R-:W-:-:S03]  /*1000*/  IMAD.X R21, RZ, RZ, R13, P4 ;  /* 0x000000ffff157224 */ /* 0x000fc600020e060d */
[----:B------:R0:W-:Y:S01]  /*1010*/  REDG.E.ADD.F32.FTZ.RN.STRONG.GPU desc[UR10][R12.64+0xc], R15 ;  /* 0x00000c0f0c0079a6 */ /* 0x0001e2000c10f38a */
[----:B------:R-:W-:Y:S01]  /*1020*/  VIADD R19, R19, 0x4 ;  /* 0x0000000413137836 */ /* 0x000fe20000000000 */
[----:B------:R-:W-:Y:S06]  /*1030*/  @P2 BRA `(.L_x_207) ;  /* 0xfffffffc00d02947 */ /* 0x000fec000383ffff */
.L_x_206:
[----:B------:R-:W-:Y:S05]  /*1040*/  BSYNC B3 ;  /* 0x0000000000037941 */ /* 0x000fea0003800000 */
.L_x_205:
[----:B------:R-:W-:Y:S05]  /*1050*/  @!P3 BRA `(.L_x_204) ;  /* 0x000000000028b947 */ /* 0x000fea0003800000 */
[----:B------:R-:W-:Y:S01]  /*1060*/  ISETP.NE.AND P2, PT, R11, 0x1, PT ;  /* 0x000000010b00780c */ /* 0x000fe20003f45270 */
[----:B0-----:R-:W-:Y:S01]  /*1070*/  IMAD.MOV.U32 R13, RZ, RZ, R23 ;  /* 0x000000ffff0d7224 */ /* 0x001fe200078e0017 */
[----:B------:R-:W-:-:S05]  /*1080*/  MOV R12, R14 ;  /* 0x0000000e000c7202 */ /* 0x000fca0000000f00 */
[----:B------:R-:W-:-:S05]  /*1090*/  IMAD.WIDE R12, R19, 0x4, R12 ;  /* 0x00000004130c7825 */ /* 0x000fca00078e020c */
[----:B------:R1:W-:Y:S01]  /*10a0*/  REDG.E.ADD.F32.FTZ.RN.STRONG.GPU desc[UR10][R12.64], R15 ;  /* 0x0000000f0c0079a6 */ /* 0x0003e2000c10f38a */
[----:B------:R-:W-:Y:S05]  /*10b0*/  @!P2 BRA `(.L_x_204) ;  /* 0x000000000010a947 */ /* 0x000fea0003800000 */
[----:B------:R-:W-:Y:S01]  /*10c0*/  ISETP.NE.AND P2, PT, R11, 0x2, PT ;  /* 0x000000020b00780c */ /* 0x000fe20003f45270 */
[----:B------:R2:W-:-:S12]  /*10d0*/  REDG.E.ADD.F32.FTZ.RN.STRONG.GPU desc[UR10][R12.64+0x4], R15 ;  /* 0x0000040f0c0079a6 */ /* 0x0005d8000c10f38a */
[----:B--2---:R-:W-:Y:S05]  /*10e0*/  @!P2 BRA `(.L_x_204) ;  /* 0x000000000004a947 */ /* 0x004fea0003800000 */
[----:B------:R2:W-:Y:S02]  /*10f0*/  REDG.E.ADD.F32.FTZ.RN.STRONG.GPU desc[UR10][R12.64+0x8], R15 ;  /* 0x0000080f0c0079a6 */ /* 0x0005e4000c10f38a */
.L_x_204:
[----:B------:R-:W-:Y:S05]  /*1100*/  BSYNC B2 ;  /* 0x0000000000027941 */ /* 0x000fea0003800000 */
.L_x_203:
[----:B012---:R-:W0:Y:S01]  /*1110*/  LDC R12, c[0x0][0x224] ;  /* 0x00008900ff0c7b82 */ /* 0x007e220000000800 */
[----:B------:R-:W-:Y:S01]  /*1120*/  IMAD.U32 R13, RZ, RZ, UR14 ;  /* 0x0000000eff0d7e24 */ /* 0x000fe2000f8e00ff */
[----:B0-----:R-:W-:-:S04]  /*1130*/  LEA R14, P2, R12, R14, 0x2 ;  /* 0x0000000e0c0e7211 */ /* 0x001fc800078410ff */
[----:B------:R-:W-:Y:S01]  /*1140*/  LEA.HI.X R23, R12, R23, R13, 0x2, P2 ;  /* 0x000000170c177211 */ /* 0x000fe200010f140d */
[----:B------:R-:W-:Y:S08]  /*1150*/  @!P1 BRA `(.L_x_208) ;  /* 0xfffffffc00549947 */ /* 0x000ff0000383ffff */
.L_x_202:
[----:B------:R-:W-:Y:S05]  /*1160*/  BSYNC B1 ;  /* 0x0000000000017941 */ /* 0x000fea0003800000 */
.L_x_201:
[----:B------:R-:W-:Y:S01]  /*1170*/  IADD3 R10, R10, UR12, RZ ;  /* 0x0000000c0a0a7c10 */ /* 0x000fe2000fffe0ff */
[----:B------:R-:W-:-:S03]  /*1180*/  ULDC UR7, c[0x0][0x22c] ;  /* 0x00008b0000077ab9 */ /* 0x000fc60000000800 */
[----:B------:R-:W-:-:S13]  /*1190*/  ISETP.GE.AND P0, PT, R10, UR7, PT ;  /* 0x000000070a007c0c */ /* 0x000fda000bf06270 */
[----:B------:R-:W-:Y:S05]  /*11a0*/  @!P0 BRA `(.L_x_209) ;  /* 0xfffffff400888947 */ /* 0x000fea000383ffff */
.L_x_197:
[----:B------:R-:W-:Y:S05]  /*11b0*/  BSYNC B0 ;  /* 0x0000000000007941 */ /* 0x000fea0003800000 */
.L_x_196:
[----:B------:R-:W-:Y:S01]  /*11c0*/  VIADD R2, R2, UR4 ;  /* 0x0000000402027c36 */ /* 0x000fe20008000000 */
[----:B------:R-:W-:-:S04]  /*11d0*/  ULDC UR7, c[0x0][0x228] ;  /* 0x00008a0000077ab9 */ /* 0x000fc80000000800 */
[----:B------:R-:W-:-:S13]  /*11e0*/  ISETP.GE.AND P0, PT, R2, UR7, PT ;  /* 0x0000000702007c0c */ /* 0x000fda000bf06270 */
[----:B------:R-:W-:Y:S05]  /*11f0*/  @!P0 BRA `(.L_x_210) ;  /* 0xffffffec00e48947 */ /* 0x000fea000383ffff */
[----:B------:R-:W-:Y:S05]  /*1200*/  EXIT ;  /* 0x000000000000794d */ /* 0x000fea0003800000 */
        .weak           $__internal_5_$__cuda_sm20_div_s64
        .type           $__internal_5_$__cuda_sm20_div_s64,@function
        .size           $__internal_5_$__cuda_sm20_div_s64,(.L_x_690 - $__internal_5_$__cuda_sm20_div_s64)
$__internal_5_$__cuda_sm20_div_s64:
        /* <DEDUP_REMOVED lines=13> */
[----:B------:R-:W-:Y:S02]  /*12e0*/  IMAD R17, R13, R14, R17 ;  /* 0x0000000e0d117224 */ /* 0x000fe400078e0211 */
[----:B------:R-:W-:-:S04]  /*12f0*/  IMAD.HI.U32 R16, R12, R25, RZ ;  /* 0x000000190c107227 */ /* 0x000fc800078e00ff */
[----:B------:R-:W-:Y:S02]  /*1300*/  IMAD.X R27, RZ, RZ, ~R17, P0 ;  /* 0x000000ffff1b7224 */ /* 0x000fe400000e0e11 */
[----:B------:R-:W-:Y:S02]  /*1310*/  IMAD.MOV.U32 R17, RZ, RZ, R12 ;  /* 0x000000ffff117224 */ /* 0x000fe400078e000c */
[----:B------:R-:W-:-:S04]  /*1320*/  IMAD.WIDE.U32 R16, P0, R12, R27, R16 ;  /* 0x0000001b0c107225 */ /* 0x000fc80007800010 */
[----:B------:R-:W-:-:S04]  /*1330*/  IMAD.HI.U32 R16, P1, R13, R25, R16 ;  /* 0x000000190d107227 */ /* 0x000fc80007820010 */
[CC--:B------:R-:W-:Y:S02]  /*1340*/  IMAD R17, R13.reuse, R27.reuse, RZ ;  /* 0x0000001b0d117224 */ /* 0x0c0fe400078e02ff */
[----:B------:R-:W-:Y:S01]  /*1350*/  IMAD.HI.U32 R25, R13, R27, RZ ;  /* 0x0000001b0d197227 */ /* 0x000fe200078e00ff */
[----:B------:R-:W-:Y:S02]  /*1360*/  IADD3 R27, P4, RZ, -R22, RZ ;  /* 0x80000016ff1b7210 */ /* 0x000fe40007f9e0ff */
[----:B------:R-:W-:Y:S02]  /*1370*/  IADD3 R17, P2, R17, R16, RZ ;  /* 0x0000001011117210 */ /* 0x000fe40007f5e0ff */
[----:B------:R-:W-:-:S03]  /*1380*/  IADD3.X R25, R25, R13, RZ, P0, !PT ;  /* 0x0000000d19197210 */ /* 0x000fc600007fe4ff */
        /* <DEDUP_REMOVED lines=13> */
[----:B------:R-:W-:Y:S01]  /*1460*/  IMAD.X R22, RZ, RZ, ~R23, P4 ;  /* 0x000000ffff167224 */ /* 0x000fe200020e0e17 */
[----:B------:R-:W-:-:S03]  /*1470*/  IADD3.X R13, R12, R25, RZ, P0, !PT ;  /* 0x000000190c0d7210 */ /* 0x000fc600007fe4ff */
        /* <DEDUP_REMOVED lines=11> */
[----:B------:R-:W-:-:S03]  /*1530*/  IMAD.WIDE.U32 R12, R27, R14, RZ ;  /* 0x0000000e1b0c7225 */ /* 0x000fc600078e00ff */
[----:B------:R-:W-:Y:S01]  /*1540*/  IADD3.X R29, RZ, R16, RZ, P1, !PT ;  /* 0x00000010ff1d7210 */ /* 0x000fe20000ffe4ff */
[----:B------:R-:W-:Y:S01]  /*1550*/  IMAD R13, R27, R15, R13 ;  /* 0x0000000f1b0d7224 */ /* 0x000fe200078e020d */
[----:B------:R-:W-:-:S03]  /*1560*/  IADD3 R16, P1, -R12, R17, RZ ;  /* 0x000000110c107210 */ /* 0x000fc60007f3e1ff */
[-C--:B------:R-:W-:Y:S01]  /*1570*/  IMAD R12, R29, R14.reuse, R13 ;  /* 0x0000000e1d0c7224 */ /* 0x080fe200078e020d */
[----:B------:R-:W-:-:S03]  /*1580*/  ISETP.GE.U32.AND P0, PT, R16, R14, PT ;  /* 0x0000000e1000720c */ /* 0x000fc60003f06070 */
[----:B------:R-:W-:Y:S01]  /*1590*/  IMAD.X R25, R25, 0x1, ~R12, P1 ;  /* 0x0000000119197824 */ /* 0x000fe200008e0e0c */
[----:B------:R-:W-:Y:S02]  /*15a0*/  IADD3 R13, P1, R16, -R14, RZ ;  /* 0x8000000e100d7210 */ /* 0x000fe40007f3e0ff */
[----:B------:R-:W-:Y:S02]  /*15b0*/  IADD3 R12, R27, 0x1, RZ ;  /* 0x000000011b0c7810 */ /* 0x000fe40007ffe0ff */
[C---:B------:R-:W-:Y:S01]  /*15c0*/  ISETP.GE.U32.AND.EX P0, PT, R25.reuse, R15, PT, P0 ;  /* 0x0000000f1900720c */ /* 0x040fe20003f06100 */
[----:B------:R-:W-:Y:S01]  /*15d0*/  IMAD.X R17, R25, 0x1, ~R15, P1 ;  /* 0x0000000119117824 */ /* 0x000fe200008e0e0f */
[----:B------:R-:W-:Y:S02]  /*15e0*/  ISETP.GE.AND P1, PT, R23, RZ, PT ;  /* 0x000000ff1700720c */ /* 0x000fe40003f26270 */
[----:B------:R-:W-:Y:S02]  /*15f0*/  SEL R13, R13, R16, P0 ;  /* 0x000000100d0d7207 */ /* 0x000fe40000000000 */
[----:B------:R-:W-:-:S02]  /*1600*/  SEL R27, R12, R27, P0 ;  /* 0x0000001b0c1b7207 */ /* 0x000fc40000000000 */
[----:B------:R-:W-:Y:S02]  /*1610*/  SEL R17, R17, R25, P0 ;  /* 0x0000001911117207 */ /* 0x000fe40000000000 */
[----:B------:R-:W-:Y:S01]  /*1620*/  ISETP.GE.U32.AND P0, PT, R13, R14, PT ;  /* 0x0000000e0d00720c */ /* 0x000fe20003f06070 */
[----:B------:R-:W-:Y:S01]  /*1630*/  VIADD R14, R27, 0x1 ;  /* 0x000000011b0e7836 */ /* 0x000fe20000000000 */
[----:B------:R-:W-:Y:S02]  /*1640*/  MOV R12, R4 ;  /* 0x00000004000c7202 */ /* 0x000fe40000000f00 */
        /* <DEDUP_REMOVED lines=8> */
[----:B------:R-:W-:Y:S06]  /*16d0*/  RET.REL.NODEC R12 `(_ZN2at6native58_GLOBAL__N__9a069279_25_AdaptiveAveragePooling_cu_ef17039c33atomic_adaptive_average_gradinputIfEEvPT_PKS3_iiii) ;  /* 0xffffffe80c487950 */ /* 0x000fec0003c3ffff */
.L_x_211:
        /* <DEDUP_REMOVED lines=10> */
.L_x_690:


//--------------------- .text._ZN2at6native58_GLOBAL__N__9a069279_25_AdaptiveAveragePooling_cu_ef17039c26adaptive_average_gradinputIdEEvPT_PKS3_iiii --------------------------
	.section	.text._ZN2at6native58_GLOBAL__N__9a069279_25_AdaptiveAveragePooling_cu_ef17039c26adaptive_average_gradinputIdEEvPT_PKS3_iiii,"ax",@progbits
	.align	128
.text._ZN2at6native58_GLOBAL__N__9a069279_25_AdaptiveAveragePooling_cu_ef17039c26adaptive_average_gradinputIdEEvPT_PKS3_iiii:
        .type           _ZN2at6native58_GLOBAL__N__9a069279_25_AdaptiveAveragePooling_cu_ef17039c26adaptive_average_gradinputIdEEvPT_PKS3_iiii,@function
        .size           _ZN2at6native58_GLOBAL__N__9a069279_25_AdaptiveAveragePooling_cu_ef17039c26adaptive_average_gradinputIdEEvPT_PKS3_iiii,(.L_x_692 - _ZN2at6native58_GLOBAL__N__9a069279_25_AdaptiveAveragePooling_cu_ef17039c26adaptive_average_gradinputIdEEvPT_PKS3_iiii)
        .other          _ZN2at6native58_GLOBAL__N__9a069279_25_AdaptiveAveragePooling_cu_ef17039c26adaptive_average_gradinputIdEEvPT_PKS3_iiii,@"STO_CUDA_ENTRY STV_DEFAULT"
_ZN2at6native58_GLOBAL__N__9a069279_25_AdaptiveAveragePooling_cu_ef17039c26adaptive_average_gradinputIdEEvPT_PKS3_iiii:
        /* <DEDUP_REMOVED lines=12> */
[----:B------:R-:W-:Y:S01]  /*00c0*/  USHF.R.S32.HI UR9, URZ, 0x1f, UR9 ;  /* 0x0000001f3f097899 */ /* 0x000fe20008011409 */
[----:B------:R-:W-:Y:S01]  /*00d0*/  ULDC.64 UR14, c[0x0][0x208] ;  /* 0x00008200000e7ab9 */ /* 0x000fe20000000a00 */
[----:B0-----:R-:W-:Y:S02]  /*00e0*/  UIMAD UR4, UR4, UR6, URZ ;  /* 0x00000006040472a4 */ /* 0x001fe4000f8e023f */
[----:B------:R-:W-:Y:S02]  /*00f0*/  USHF.R.S32.HI UR6, URZ, 0x1f, UR6 ;  /* 0x0000001f3f067899 */ /* 0x000fe40008011406 */
[----:B------:R-:W-:-:S02]  /*0100*/  UIMAD UR4, UR4, UR7, URZ ;  /* 0x00000007040472a4 */ /* 0x000fc4000f8e023f */
[----:B------:R-:W-:Y:S02]  /*0110*/  USHF.R.S32.HI UR7, URZ, 0x1f, UR7 ;  /* 0x0000001f3f077899 */ /* 0x000fe40008011407 */
[----:B------:R-:W-:Y:S02]  /*0120*/  USHF.R.S32.HI UR16, URZ, 0x1f, UR4 ;  /* 0x0000001f3f107899 */ /* 0x000fe40008011404 */
[----:B------:R-:W-:-:S03]  /*0130*/  ULEA UR5, UP0, UR4, UR10, 0x3 ;  /* 0x0000000a04057291 */ /* 0x000fc6000f80183f */
[----:B------:R-:W-:Y:S01]  /*0140*/  ULDC UR10, c[0x0][0x224] ;  /* 0x00008900000a7ab9 */ /* 0x000fe20000000800 */
[----:B------:R-:W-:Y:S02]  /*0150*/  ULEA.HI.X UR8, UR4, UR11, UR16, 0x3, UP0 ;  /* 0x0000000b04087291 */ /* 0x000fe400080f1c10 */
[----:B------:R-:W-:Y:S01]  /*0160*/  USHF.R.S32.HI UR10, URZ, 0x1f, UR10 ;  /* 0x0000001f3f0a7899 */ /* 0x000fe2000801140a */
[----:B------:R-:W-:Y:S02]  /*0170*/  ULDC UR11, c[0x0][0x10] ;  /* 0x00000400000b7ab9 */ /* 0x000fe40000000800 */
[----:B-1----:R-:W-:-:S09]  /*0180*/  IMAD R15, R15, UR11, RZ ;  /* 0x0000000b0f0f7c24 */ /* 0x002fd2000f8e02ff */
.L_x_281:
[----:B0-----:R-:W0:Y:S01]  /*0190*/  LDC R3, c[0x0][0x220] ;  /* 0x00008800ff037b82 */ /* 0x001e220000000800 */
[----:B------:R-:W-:Y:S01]  /*01a0*/  IABS R6, R40 ;  /* 0x0000002800067213 */ /* 0x000fe20000000000 */
[----:B------:R-:W-:Y:S01]  /*01b0*/  ULDC UR11, c[0x0][0x228] ;  /* 0x00008a00000b7ab9 */ /* 0x000fe20000000800 */
[----:B------:R-:W-:Y:S01]  /*01c0*/  IADD3 R9, R40, 0x1, RZ ;  /* 0x0000000128097810 */ /* 0x000fe20007ffe0ff */
[----:B------:R-:W-:Y:S01]  /*01d0*/  BSSY B0, `(.L_x_212) ;  /* 0x000004c000007945 */ /* 0x000fe20003800000 */
[----:B0-----:R-:W-:-:S04]  /*01e0*/  IABS R11, R3 ;  /* 0x00000003000b7213 */ /* 0x001fc80000000000 */
[----:B------:R-:W0:Y:S08]  /*01f0*/  I2F.RP R0, R11 ;  /* 0x0000000b00007306 */ /* 0x000e300000209400 */
[----:B0-----:R-:W0:Y:S02]  /*0200*/  MUFU.RCP R0, R0 ;  /* 0x0000000000007308 */ /* 0x001e240000001000 */
[----:B0-----:R-:W-:-:S06]  /*0210*/  VIADD R4, R0, 0xffffffe ;  /* 0x0ffffffe00047836 */ /* 0x001fcc0000000000 */
[----:B-1----:R0:W1:Y:S02]  /*0220*/  F2I.FTZ.U32.TRUNC.NTZ R5, R4 ;  /* 0x0000000400057305 */ /* 0x002064000021f000 */
[----:B0-----:R-:W-:Y:S02]  /*0230*/  IMAD.MOV.U32 R4, RZ, RZ, RZ ;  /* 0x000000ffff047224 */ /* 0x001fe400078e00ff */
[----:B-1----:R-:W-:-:S04]  /*0240*/  IMAD.MOV R2, RZ, RZ, -R5 ;  /* 0x000000ffff027224 */ /* 0x002fc800078e0a05 */
[----:B------:R-:W-:-:S04]  /*0250*/  IMAD R7, R2, R11, RZ ;  /* 0x0000000b02077224 */ /* 0x000fc800078e02ff */
[----:B------:R-:W-:Y:S01]  /*0260*/  IMAD.HI.U32 R5, R5, R7, R4 ;  /* 0x0000000705057227 */ /* 0x000fe200078e0004 */
[----:B------:R-:W-:-:S05]  /*0270*/  LOP3.LUT R7, RZ, R3, RZ, 0x33, !PT ;  /* 0x00000003ff077212 */ /* 0x000fca00078e33ff */
[----:B------:R-:W-:-:S05]  /*0280*/  IMAD.HI.U32 R2, R5, R6, RZ ;  /* 0x0000000605027227 */ /* 0x000fca00078e00ff */
[----:B------:R-:W-:-:S05]  /*0290*/  IADD3 R0, -R2, RZ, RZ ;  /* 0x000000ff02007210 */ /* 0x000fca0007ffe1ff */
[----:B------:R-:W-:Y:S01]  /*02a0*/  IMAD R0, R11, R0, R6 ;  /* 0x000000000b007224 */ /* 0x000fe200078e0206 */
[----:B------:R-:W-:-:S04]  /*02b0*/  SHF.R.S32.HI R6, RZ, 0x1f, R9 ;  /* 0x0000001fff067819 */ /* 0x000fc80000011409 */
[----:B------:R-:W-:Y:S01]  /*02c0*/  ISETP.GT.U32.AND P1, PT, R11, R0, PT ;  /* 0x000000000b00720c */ /* 0x000fe20003f24070 */
[----:B------:R-:W-:-:S12]  /*02d0*/  IMAD R6, R6, UR11, RZ ;  /* 0x0000000b06067c24 */ /* 0x000fd8000f8e02ff */
[----:B------:R-:W-:Y:S02]  /*02e0*/  @!P1 IMAD.IADD R0, R0, 0x1, -R11 ;  /* 0x0000000100009824 */ /* 0x000fe400078e0a0b */
[----:B------:R-:W-:-:S03]  /*02f0*/  @!P1 VIADD R2, R2, 0x1 ;  /* 0x0000000102029836 */ /* 0x000fc60000000000 */
[----:B------:R-:W-:Y:S02]  /*0300*/  ISETP.GE.U32.AND P0, PT, R0, R11, PT ;  /* 0x0000000b0000720c */ /* 0x000fe40003f06070 */
[----:B------:R-:W-:-:S04]  /*0310*/  LOP3.LUT R0, R40, R3, RZ, 0x3c, !PT ;  /* 0x0000000328007212 */ /* 0x000fc800078e3cff */
[----:B------:R-:W-:-:S07]  /*0320*/  ISETP.GE.AND P2, PT, R0, RZ, PT ;  /* 0x000000ff0000720c */ /* 0x000fce0003f46270 */
        /* <DEDUP_REMOVED lines=13> */
[----:B------:R-:W-:-:S03]  /*0400*/  IMAD.MOV.U32 R5, RZ, RZ, -0x1 ;  /* 0xffffffffff057424 */ /* 0x000fc600078e00ff */
[----:B------:R-:W-:-:S13]  /*0410*/  ISETP.GT.U32.AND P2, PT, R11, R4, PT ;  /* 0x000000040b00720c */ /* 0x000fda0003f44070 */
[----:B------:R-:W-:Y:S02]  /*0420*/  @!P2 IMAD.IADD R4, R4, 0x1, -R11 ;  /* 0x000000010404a824 */ /* 0x000fe400078e0a0b */
[----:B------:R-:W-:-:S03]  /*0430*/  @!P2 VIADD R2, R2, 0x1 ;  /* 0x000000010202a836 */ /* 0x000fc60000000000 */
[----:B------:R-:W-:Y:S01]  /*0440*/  ISETP.GE.U32.AND P1, PT, R4, R11, PT ;  /* 0x0000000b0400720c */ /* 0x000fe20003f26070 */
[----:B------:R-:W-:-:S04]  /*0450*/  IMAD.MOV.U32 R4, RZ, RZ, -0x1 ;  /* 0xffffffffff047424 */ /* 0x000fc800078e00ff */
[----:B------:R-:W-:-:S04]  /*0460*/  IMAD.WIDE.U32 R42, R9, UR11, R4 ;  /* 0x0000000b092a7c25 */ /* 0x000fc8000f8e0004 */
[----:B------:R-:W-:-:S04]  /*0470*/  IMAD R9, R9, UR6, R6 ;  /* 0x0000000609097c24 */ /* 0x000fc8000f8e0206 */
[----:B------:R-:W-:Y:S01]  /*0480*/  IMAD.IADD R32, R43, 0x1, R9 ;  /* 0x000000012b207824 */ /* 0x000fe200078e0209 */
[----:B------:R-:W-:-:S04]  /*0490*/  @P1 IADD3 R2, R2, 0x1, RZ ;  /* 0x0000000102021810 */ /* 0x000fc80007ffe0ff */
[----:B------:R-:W-:Y:S01]  /*04a0*/  LOP3.LUT R0, R32, UR9, RZ, 0xfc, !PT ;  /* 0x0000000920007c12 */ /* 0x000fe2000f8efcff */
[----:B------:R-:W-:-:S03]  /*04b0*/  @!P3 IMAD.MOV R2, RZ, RZ, -R2 ;  /* 0x000000ffff02b224 */ /* 0x000fc600078e0a02 */
[----:B------:R-:W-:Y:S02]  /*04c0*/  ISETP.NE.U32.AND P1, PT, R0, RZ, PT ;  /* 0x000000ff0000720c */ /* 0x000fe40003f25070 */
[----:B------:R-:W-:-:S05]  /*04d0*/  SEL R14, R7, R2, !P0 ;  /* 0x00000002070e7207 */ /* 0x000fca0004000000 */
[----:B------:R-:W-:-:S06]  /*04e0*/  IMAD R14, R13, UR11, R14 ;  /* 0x0000000b0d0e7c24 */ /* 0x000fcc000f8e020e */
[----:B--234-:R-:W-:Y:S05]  /*04f0*/  @!P1 BRA `(.L_x_213) ;  /* 0x00000000001c9947 */ /* 0x01cfea0003800000 */
[----:B------:R-:W-:Y:S01]  /*0500*/  ULDC UR11, c[0x0][0x220] ;  /* 0x00008800000b7ab9 */ /* 0x000fe20000000800 */
[----:B------:R-:W-:Y:S01]  /*0510*/  IMAD.U32 R29, RZ, RZ, UR9 ;  /* 0x00000009ff1d7e24 */ /* 0x000fe2000f8e00ff */
[----:B------:R-:W-:Y:S02]  /*0520*/  MOV R30, UR11 ;  /* 0x0000000b001e7c02 */ /* 0x000fe40008000f00 */
[----:B------:R-:W-:-:S07]  /*0530*/  MOV R28, 0x550 ;  /* 0x00000550001c7802 */ /* 0x000fce0000000f00 */
[----:B------:R-:W-:Y:S05]  /*0540*/  CALL.REL.NOINC `($__internal_7_$__cuda_sm20_div_s64) ;  /* 0x00000050002c7944 */ /* 0x000fea0003c00000 */
[----:B------:R-:W-:Y:S01]  /*0550*/  IMAD.MOV.U32 R13, RZ, RZ, R34 ;  /* 0x000000ffff0d7224 */ /* 0x000fe200078e0022 */
[----:B------:R-:W-:Y:S06]  /*0560*/  BRA `(.L_x_214) ;  /* 0x0000000000487947 */ /* 0x000fec0003800000 */
.L_x_213:
        /* <DEDUP_REMOVED lines=18> */
.L_x_214:
[----:B------:R-:W-:Y:S05]  /*0690*/  BSYNC B0 ;  /* 0x0000000000007941 */ /* 0x000fea0003800000 */
.L_x_212:
[----:B------:R-:W-:Y:S01]  /*06a0*/  ULDC UR11, c[0x0][0x224] ;  /* 0x00008900000b7ab9 */ /* 0x000fe20000000800 */
[----:B------:R-:W-:Y:S01]  /*06b0*/  BSSY B0, `(.L_x_215) ;  /* 0x000048e000007945 */ /* 0x000fe20003800000 */
[----:B------:R-:W-:-:S13]  /*06c0*/  ISETP.GE.AND P0, PT, R41, UR11, PT ;  /* 0x0000000b29007c0c */ /* 0x000fda000bf06270 */
[----:B------:R-:W-:Y:S05]  /*06d0*/  @P0 BRA `(.L_x_216) ;  /* 0x00000048002c0947 */ /* 0x000fea0003800000 */
[----:B------:R-:W-:Y:S02]  /*06e0*/  VIADD R13, R13, 0x1 ;  /* 0x000000010d0d7836 */ /* 0x000fe40000000000 */
[----:B------:R-:W-:-:S07]  /*06f0*/  IMAD.MOV.U32 R12, RZ, RZ, R41 ;  /* 0x000000ffff0c7224 */ /* 0x000fce00078e0029 */
.L_x_280:
[----:B0-----:R-:W0:Y:S01]  /*0700*/  LDC R3, c[0x0][0x224] ;  /* 0x00008900ff037b82 */ /* 0x001e220000000800 */
        /* <DEDUP_REMOVED lines=11> */
[----:B-1----:R0:W1:Y:S02]  /*07c0*/  F2I.FTZ.U32.TRUNC.NTZ R5, R4 ;  /* 0x0000000400057305 */ /* 0x002064000021f000 */
[----:B0-----:R-:W-:Y:S01]  /*07d0*/  IMAD.MOV.U32 R4, RZ, RZ, RZ ;  /* 0x000000ffff047224 */ /* 0x001fe200078e00ff */
[----:B-1----:R-:W-:-:S05]  /*07e0*/  IADD3 R2, RZ, -R5, RZ ;  /* 0x80000005ff027210 */ /* 0x002fca0007ffe0ff */
[----:B------:R-:W-:-:S04]  /*07f0*/  IMAD R7, R2, R11, RZ ;  /* 0x0000000b02077224 */ /* 0x000fc800078e02ff */
        /* <DEDUP_REMOVED lines=38> */
[----:B--234-:R-:W-:Y:S05]  /*0a60*/  @!P1 BRA `(.L_x_218) ;  /* 0x00000000001c9947 */ /* 0x01cfea0003800000 */
[----:B------:R-:W-:Y:S01]  /*0a70*/  ULDC UR11, c[0x0][0x224] ;  /* 0x00008900000b7ab9 */ /* 0x000fe20000000800 */
[----:B------:R-:W-:Y:S01]  /*0a80*/  IMAD.U32 R29, RZ, RZ, UR10 ;  /* 0x0000000aff1d7e24 */ /* 0x000fe2000f8e00ff */
[----:B------:R-:W-:Y:S01]  /*0a90*/  MOV R28, 0xac0 ;  /* 0x00000ac0001c7802 */ /* 0x000fe20000000f00 */
[----:B------:R-:W-:-:S07]  /*0aa0*/  IMAD.U32 R30, RZ, RZ, UR11 ;  /* 0x0000000bff1e7e24 */ /* 0x000fce000f8e00ff */
[----:B------:R-:W-:Y:S05]  /*0ab0*/  CALL.REL.NOINC `($__internal_7_$__cuda_sm20_div_s64) ;  /* 0x0000004800d07944 */ /* 0x000fea0003c00000 */
[----:B------:R-:W-:Y:S01]  /*0ac0*/  IMAD.MOV.U32 R7, RZ, RZ, R34 ;  /* 0x000000ffff077224 */ /* 0x000fe200078e0022 */
[----:B------:R-:W-:Y:S06]  /*0ad0*/  BRA `(.L_x_219) ;  /* 0x0000000000487947 */ /* 0x000fec0003800000 */
.L_x_218:
        /* <DEDUP_REMOVED lines=18> */
.L_x_219:
[----:B------:R-:W-:Y:S05]  /*0c00*/  BSYNC B1 ;  /* 0x0000000000017941 */ /* 0x000fea0003800000 */
.L_x_217:
[----:B------:R-:W-:Y:S01]  /*0c10*/  ISETP.GE.AND P0, PT, R14, R13, PT ;  /* 0x0000000d0e00720c */ /* 0x000fe20003f06270 */
[----:B------:R-:W-:-:S12]  /*0c20*/  BSSY B1, `(.L_x_220) ;  /* 0x0000431000017945 */ /* 0x000fd80003800000 */
[----:B------:R-:W-:Y:S05]  /*0c30*/  @P0 BRA `(.L_x_221) ;  /* 0x0000004000bc0947 */ /* 0x000fea0003800000 */
[----:B------:R-:W0:Y:S01]  /*0c40*/  S2UR UR11, SR_CTAID.X ;  /* 0x00000000000b79c3 */ /* 0x000e220000002500 */
[----:B------:R-:W-:Y:S01]  /*0c50*/  ULDC.64 UR12, c[0x0][0x220] ;  /* 0x00008800000c7ab9 */ /* 0x000fe20000000a00 */
[----:B------:R-:W-:Y:S01]  /*0c60*/  IMAD.MOV R0, RZ, RZ, -R0 ;  /* 0x000000ffff007224 */ /* 0x000fe200078e0a00 */
[----:B------:R-:W-:Y:S01]  /*0c70*/  IADD3 R10, R7, 0x1, RZ ;  /* 0x00000001070a7810 */ /* 0x000fe20007ffe0ff */
[----:B------:R-:W-:Y:S01]  /*0c80*/  ULDC UR17, c[0x0][0x22c] ;  /* 0x00008b0000117ab9 */ /* 0x000fe20000000800 */
[----:B------:R-:W-:Y:S01]  /*0c90*/  IMAD R3, R40, UR13, RZ ;  /* 0x0000000d28037c24 */ /* 0x000fe2000f8e02ff */
[----:B------:R-:W-:Y:S01]  /*0ca0*/  SHF.R.S32.HI R5, RZ, 0x1f, R12 ;  /* 0x0000001fff057819 */ /* 0x000fe2000001140c */
[C---:B------:R-:W-:Y:S01]  /*0cb0*/  IMAD R2, R0.reuse, UR17, R7 ;  /* 0x0000001100027c24 */ /* 0x040fe2000f8e0207 */
[C---:B------:R-:W-:Y:S01]  /*0cc0*/  IADD3 R23, R11.reuse, 0x2, RZ ;  /* 0x000000020b177810 */ /* 0x040fe20007ffe0ff */
[----:B------:R-:W-:Y:S01]  /*0cd0*/  IMAD R0, R0, UR17, R10 ;  /* 0x0000001100007c24 */ /* 0x000fe2000f8e020a */
[----:B------:R-:W-:Y:S01]  /*0ce0*/  SHF.R.S32.HI R4, RZ, 0x1f, R3 ;  /* 0x0000001fff047819 */ /* 0x000fe20000011403 */
[----:B------:R-:W-:Y:S01]  /*0cf0*/  VIADD R27, R11, 0x1 ;  /* 0x000000010b1b7836 */ /* 0x000fe20000000000 */
[----:B------:R-:W-:Y:S01]  /*0d00*/  ULDC.64 UR18, c[0x0][0x210] ;  /* 0x0000840000127ab9 */ /* 0x000fe20000000a00 */
[----:B------:R-:W-:-:S02]  /*0d10*/  IMAD.IADD R0, R0, 0x1, -R9 ;  /* 0x0000000100007824 */ /* 0x000fc400078e0a09 */
[----:B------:R-:W-:Y:S01]  /*0d20*/  IMAD.IADD R9, R2, 0x1, -R9 ;  /* 0x0000000102097824 */ /* 0x000fe200078e0a09 */
[----:B------:R-:W-:Y:S01]  /*0d30*/  SHF.R.S32.HI R2, RZ, 0x1f, R27 ;  /* 0x0000001fff027819 */ /* 0x000fe2000001141b */
[----:B------:R-:W-:Y:S01]  /*0d40*/  IMAD.MOV.U32 R20, RZ, RZ, -0x1 ;  /* 0xffffffffff147424 */ /* 0x000fe200078e00ff */
[----:B------:R-:W-:Y:S01]  /*0d50*/  LOP3.LUT R7, R0, 0x3, RZ, 0xc0, !PT ;  /* 0x0000000300077812 */ /* 0x000fe200078ec0ff */
[----:B------:R-:W-:Y:S02]  /*0d60*/  IMAD.MOV.U32 R21, RZ, RZ, -0x1 ;  /* 0xffffffffff157424 */ /* 0x000fe400078e00ff */
[----:B------:R-:W-:Y:S01]  /*0d70*/  IMAD R8, R2, UR13, RZ ;  /* 0x0000000d02087c24 */ /* 0x000fe2000f8e02ff */
[----:B0-----:R-:W-:-:S03]  /*0d80*/  UIMAD UR11, UR11, UR12, URZ ;  /* 0x0000000c0b0b72a4 */ /* 0x001fc6000f8e023f */
[C---:B------:R-:W-:Y:S01]  /*0d90*/  IMAD R17, R27.reuse, UR10, R8 ;  /* 0x0000000a1b117c24 */ /* 0x040fe2000f8e0208 */
[----:B------:R-:W-:Y:S01]  /*0da0*/  MOV R8, R14 ;  /* 0x0000000e00087202 */ /* 0x000fe20000000f00 */
[----:B------:R-:W-:Y:S01]  /*0db0*/  IMAD.WIDE.U32 R26, R27, UR13, R20 ;  /* 0x0000000d1b1a7c25 */ /* 0x000fe2000f8e0014 */
[----:B------:R-:W-:-:S04]  /*0dc0*/  UIMAD UR11, UR11, UR13, URZ ;  /* 0x0000000d0b0b72a4 */ /* 0x000fc8000f8e023f */
[----:B------:R-:W-:Y:S02]  /*0dd0*/  USHF.R.S32.HI UR12, URZ, 0x1f, UR11 ;  /* 0x0000001f3f0c7899 */ /* 0x000fe4000801140b */
[----:B------:R-:W-:Y:S01]  /*0de0*/  IADD3 R6, P0, P1, R12, UR11, R3 ;  /* 0x0000000b0c067c10 */ /* 0x000fe2000f91e003 */
[----:B------:R-:W-:-:S03]  /*0df0*/  VIADD R3, R11, 0x3 ;  /* 0x000000030b037836 */ /* 0x000fc60000000000 */
[----:B------:R-:W-:Y:S02]  /*0e00*/  IADD3.X R5, R5, UR12, R4, P0, P1 ;  /* 0x0000000c05057c10 */ /* 0x000fe400087e2404 */
[----:B------:R-:W-:Y:S02]  /*0e10*/  SHF.R.S32.HI R4, RZ, 0x1f, R23 ;  /* 0x0000001fff047819 */ /* 0x000fe40000011417 */
[----:B------:R-:W-:Y:S02]  /*0e20*/  SHF.R.S32.HI R2, RZ, 0x1f, R3 ;  /* 0x0000001fff027819 */ /* 0x000fe40000011403 */
[----:B------:R-:W-:Y:S01]  /*0e30*/  LEA R24, P0, R6, UR18, 0x3 ;  /* 0x0000001206187c11 */ /* 0x000fe2000f8018ff */
[----:B------:R-:W-:Y:S02]  /*0e40*/  IMAD R4, R4, UR13, RZ ;  /* 0x0000000d04047c24 */ /* 0x000fe4000f8e02ff */
[----:B------:R-:W-:Y:S01]  /*0e50*/  IMAD R2, R2, UR13, RZ ;  /* 0x0000000d02027c24 */ /* 0x000fe2000f8e02ff */
[----:B------:R-:W-:Y:S01]  /*0e60*/  LEA.HI.X R25, R6, UR19, R5, 0x3, P0 ;  /* 0x0000001306197c11 */ /* 0x000fe200080f1c05 */
[----:B------:R-:W-:-:S02]  /*0e70*/  IMAD R19, R23, UR10, R4 ;  /* 0x0000000a17137c24 */ /* 0x000fc4000f8e0204 */
[----:B------:R-:W-:-:S04]  /*0e80*/  IMAD.WIDE.U32 R22, R23, UR13, R20 ;  /* 0x0000000d17167c25 */ /* 0x000fc8000f8e0014 */
[----:B------:R-:W-:-:S04]  /*0e90*/  IMAD.WIDE.U32 R20, R3, UR13, R20 ;  /* 0x0000000d03147c25 */ /* 0x000fc8000f8e0014 */
[----:B------:R-:W-:Y:S02]  /*0ea0*/  IMAD R3, R3, UR10, R2 ;  /* 0x0000000a03037c24 */ /* 0x000fe4000f8e0202 */
[----:B------:R-:W-:Y:S02]  /*0eb0*/  IMAD.IADD R6, R27, 0x1, R17 ;  /* 0x000000011b067824 */ /* 0x000fe400078e0211 */
[----:B------:R-:W-:Y:S02]  /*0ec0*/  IMAD.IADD R5, R23, 0x1, R19 ;  /* 0x0000000117057824 */ /* 0x000fe400078e0213 */
[----:B------:R-:W-:-:S07]  /*0ed0*/  IMAD.IADD R4, R21, 0x1, R3 ;  /* 0x0000000115047824 */ /* 0x000fce00078e0203 */
.L_x_279:
[----:B0-----:R-:W-:Y:S01]  /*0ee0*/  IADD3 R2, R8, 0x1, RZ ;  /* 0x0000000108027810 */ /* 0x001fe20007ffe0ff */
        /* <DEDUP_REMOVED lines=8> */
[----:B------:R-:W-:-:S04]  /*0f70*/  IMAD R3, R2, UR9, R3 ;  /* 0x0000000902037c24 */ /* 0x000fc8000f8e0203 */
[----:B------:R-:W-:-:S05]  /*0f80*/  IMAD.IADD R32, R43, 0x1, R3 ;  /* 0x000000012b207824 */ /* 0x000fca00078e0203 */
[----:B------:R-:W-:-:S04]  /*0f90*/  LOP3.LUT R0, R32, UR6, RZ, 0xfc, !PT ;  /* 0x0000000620007c12 */ /* 0x000fc8000f8efcff */
[----:B------:R-:W-:Y:S02]  /*0fa0*/  ISETP.NE.U32.AND P0, PT, R0, RZ, PT ;  /* 0x000000ff0000720c */ /* 0x000fe40003f05070 */
[----:B------:R-:W-:Y:S01]  /*0fb0*/  MOV R0, R8 ;  /* 0x0000000800007202 */ /* 0x000fe20000000f00 */
[----:B------:R-:W-:-:S10]  /*0fc0*/  IMAD.MOV.U32 R8, RZ, RZ, R2 ;  /* 0x000000ffff087224 */ /* 0x000fd400078e0002 */
[----:B-1234-:R-:W-:Y:S05]  /*0fd0*/  @!P0 BRA `(.L_x_223) ;  /* 0x00000000001c8947 */ /* 0x01efea0003800000 */
[----:B------:R-:W-:Y:S01]  /*0fe0*/  ULDC UR11, c[0x0][0x228] ;  /* 0x00008a00000b7ab9 */ /* 0x000fe20000000800 */
[----:B------:R-:W-:Y:S01]  /*0ff0*/  IMAD.U32 R29, RZ, RZ, UR6 ;  /* 0x00000006ff1d7e24 */ /* 0x000fe2000f8e00ff */
[----:B------:R-:W-:Y:S01]  /*1000*/  MOV R28, 0x1030 ;  /* 0x00001030001c7802 */ /* 0x000fe20000000f00 */
[----:B------:R-:W-:-:S07]  /*1010*/  IMAD.U32 R30, RZ, RZ, UR11 ;  /* 0x0000000bff1e7e24 */ /* 0x000fce000f8e00ff */
[----:B------:R-:W-:Y:S05]  /*1020*/  CALL.REL.NOINC `($__internal_7_$__cuda_sm20_div_s64) ;  /* 0x0000004400747944 */ /* 0x000fea0003c00000 */
[----:B------:R-:W-:Y:S01]  /*1030*/  MOV R2, R34 ;  /* 0x0000002200027202 */ /* 0x000fe20000000f00 */
[----:B------:R-:W-:Y:S06]  /*1040*/  BRA `(.L_x_224) ;  /* 0x00000000004c7947 */ /* 0x000fec0003800000 */
.L_x_223:
[----:B------:R-:W-:Y:S02]  /*1050*/  ULDC UR11, c[0x0][0x228] ;  /* 0x00008a00000b7ab9 */ /* 0x000fe40000000800 */
[----:B------:R-:W0:Y:S01]  /*1060*/  I2F.U32.RP R16, UR11 ;  /* 0x0000000b00107d06 */ /* 0x000e220008209000 */
[----:B------:R-:W-:-:S07]  /*1070*/  ISETP.NE.U32.AND P3, PT, RZ, UR11, PT ;  /* 0x0000000bff007c0c */ /* 0x000fce000bf65070 */
[----:B0-----:R-:W0:Y:S02]  /*1080*/  MUFU.RCP R16, R16 ;  /* 0x0000001000107308 */ /* 0x001e240000001000 */
[----:B0-----:R-:W-:-:S06]  /*1090*/  VIADD R2, R16, 0xffffffe ;  /* 0x0ffffffe10027836 */ /* 0x001fcc0000000000 */
        /* <DEDUP_REMOVED lines=12> */
[----:B------:R-:W-:Y:S01]  /*1160*/  @P2 VIADD R2, R2, 0x1 ;  /* 0x0000000102022836 */ /* 0x000fe20000000000 */
[----:B------:R-:W-:-:S07]  /*1170*/  @!P3 LOP3.LUT R2, RZ, UR11, RZ, 0x33, !PT ;  /* 0x0000000bff02bc12 */ /* 0x000fce000f8e33ff */
.L_x_224:
[----:B------:R-:W-:Y:S05]  /*1180*/  BSYNC B2 ;  /* 0x0000000000027941 */ /* 0x000fea0003800000 */
.L_x_222:
        /* <DEDUP_REMOVED lines=8> */
[----:B0-----:R-:W-:-:S04]  /*1210*/  IABS R19, R30 ;  /* 0x0000001e00137213 */ /* 0x001fc80000000000 */
        /* <DEDUP_REMOVED lines=8> */
[----:B------:R-:W-:-:S05]  /*12a0*/  LOP3.LUT R29, RZ, R30, RZ, 0x33, !PT ;  /* 0x0000001eff1d7212 */ /* 0x000fca00078e33ff */
        /* <DEDUP_REMOVED lines=20> */
[----:B------:R-:W-:Y:S02]  /*13f0*/  IMAD.MOV R18, RZ, RZ, -R17 ;  /* 0x000000ffff127224 */ /* 0x000fe400078e0a11 */
[----:B------:R-:W-:Y:S02]  /*1400*/  IMAD.MOV.U32 R3, RZ, RZ, R11 ;  /* 0x000000ffff037224 */ /* 0x000fe400078e000b */
[----:B------:R-:W-:-:S05]  /*1410*/  IMAD R16, R19, R18, R16 ;  /* 0x0000001213107224 */ /* 0x000fca00078e0210 */
[----:B------:R-:W-:-:S13]  /*1420*/  ISETP.GT.U32.AND P3, PT, R19, R16, PT ;  /* 0x000000101300720c */ /* 0x000fda0003f64070 */
[----:B------:R-:W-:Y:S02]  /*1430*/  @!P3 IMAD.IADD R16, R16, 0x1, -R19 ;  /* 0x000000011010b824 */ /* 0x000fe400078e0a13 */
[----:B------:R-:W-:-:S03]  /*1440*/  @!P3 VIADD R17, R17, 0x1 ;  /* 0x000000011111b836 */ /* 0x000fc60000000000 */
[----:B------:R-:W-:-:S13]  /*1450*/  ISETP.GE.U32.AND P2, PT, R16, R19, PT ;  /* 0x000000131000720c */ /* 0x000fda0003f46070 */
[----:B------:R-:W-:-:S05]  /*1460*/  @P2 IADD3 R17, R17, 0x1, RZ ;  /* 0x0000000111112810 */ /* 0x000fca0007ffe0ff */
[----:B------:R-:W-:-:S05]  /*1470*/  @!P4 IMAD.MOV R17, RZ, RZ, -R17 ;  /* 0x000000ffff11c224 */ /* 0x000fca00078e0a11 */
[----:B------:R-:W-:Y:S02]  /*1480*/  SEL R17, R29, R17, !P0 ;  /* 0x000000111d117207 */ /* 0x000fe40004000000 */
[----:B------:R-:W-:-:S03]  /*1490*/  ISETP.NE.AND P0, PT, R7, RZ, PT ;  /* 0x000000ff0700720c */ /* 0x000fc60003f05270 */
[----:B------:R-:W-:-:S04]  /*14a0*/  IMAD R17, R28, UR11, R17 ;  /* 0x0000000b1c117c24 */ /* 0x000fc8000f8e0211 */
[----:B------:R-:W-:-:S04]  /*14b0*/  IMAD.IADD R2, R17, 0x1, R2 ;  /* 0x0000000111027824 */ /* 0x000fc800078e0202 */
[----:B------:R0:W1:Y:S02]  /*14c0*/  I2F.F64 R18, R2 ;  /* 0x0000000200127312 */ /* 0x0000640000201c00 */
[----:B------:R-:W-:Y:S05]  /*14d0*/  @!P0 BRA `(.L_x_228) ;  /* 0x0000001800108947 */ /* 0x000fea0003800000 */
[----:B0-----:R-:W-:Y:S01]  /*14e0*/  LOP3.LUT R2, R6, UR7, RZ, 0xfc, !PT ;  /* 0x0000000706027c12 */ /* 0x001fe2000f8efcff */
[----:B------:R-:W-:Y:S03]  /*14f0*/  BSSY B4, `(.L_x_229) ;  /* 0x000001e000047945 */ /* 0x000fe60003800000 */
[----:B------:R-:W-:-:S13]  /*1500*/  ISETP.NE.U32.AND P0, PT, R2, RZ, PT ;  /* 0x000000ff0200720c */ /* 0x000fda0003f05070 */
[----:B------:R-:W-:Y:S05]  /*1510*/  @!P0 BRA `(.L_x_230) ;  /* 0x0000000000208947 */ /* 0x000fea0003800000 */
[----:B------:R-:W-:Y:S01]  /*1520*/  ULDC UR11, c[0x0][0x22c] ;  /* 0x00008b00000b7ab9 */ /* 0x000fe20000000800 */
[----:B------:R-:W-:Y:S01]  /*1530*/  MOV R42, R26 ;  /* 0x0000001a002a7202 */ /* 0x000fe20000000f00 */
[----:B------:R-:W-:Y:S01]  /*1540*/  IMAD.MOV.U32 R32, RZ, RZ, R6 ;  /* 0x000000ffff207224 */ /* 0x000fe200078e0006 */
[----:B------:R-:W-:Y:S01]  /*1550*/  MOV R28, 0x1590 ;  /* 0x00001590001c7802 */ /* 0x000fe20000000f00 */
[----:B------:R-:W-:Y:S02]  /*1560*/  IMAD.U32 R29, RZ, RZ, UR7 ;  /* 0x00000007ff1d7e24 */ /* 0x000fe4000f8e00ff */
[----:B------:R-:W-:-:S07]  /*1570*/  IMAD.U32 R30, RZ, RZ, UR11 ;  /* 0x0000000bff1e7e24 */ /* 0x000fce000f8e00ff */
[----:B-1----:R-:W-:Y:S05]  /*1580*/  CALL.REL.NOINC `($__internal_7_$__cuda_sm20_div_s64) ;  /* 0x00000040001c7944 */ /* 0x002fea0003c00000 */
[----:B------:R-:W-:Y:S05]  /*1590*/  BRA `(.L_x_231) ;  /* 0x00000000004c7947 */ /* 0x000fea0003800000 */
.L_x_230:
[----:B------:R-:W-:Y:S02]  /*15a0*/  ULDC UR11, c[0x0][0x22c] ;  /* 0x00008b00000b7ab9 */ /* 0x000fe40000000800 */
[----:B------:R-:W0:Y:S01]  /*15b0*/  I2F.U32.RP R16, UR11 ;  /* 0x0000000b00107d06 */ /* 0x000e220008209000 */
[----:B------:R-:W-:-:S07]  /*15c0*/  ISETP.NE.U32.AND P3, PT, RZ, UR11, PT ;  /* 0x0000000bff007c0c */ /* 0x000fce000bf65070 */
[----:B0-----:R-:W0:Y:S02]  /*15d0*/  MUFU.RCP R16, R16 ;  /* 0x0000001000107308 */ /* 0x001e240000001000 */
[----:B0-----:R-:W-:-:S06]  /*15e0*/  IADD3 R2, R16, 0xffffffe, RZ ;  /* 0x0ffffffe10027810 */ /* 0x001fcc0007ffe0ff */
[----:B------:R0:W2:Y:S02]  /*15f0*/  F2I.FTZ.U32.TRUNC.NTZ R3, R2 ;  /* 0x0000000200037305 */ /* 0x0000a4000021f000 */
[----:B0-----:R-:W-:Y:S02]  /*1600*/  IMAD.MOV.U32 R2, RZ, RZ, RZ ;  /* 0x000000ffff027224 */ /* 0x001fe400078e00ff */
[----:B--2---:R-:W-:-:S04]  /*1610*/  IMAD.MOV R17, RZ, RZ, -R3 ;  /* 0x000000ffff117224 */ /* 0x004fc800078e0a03 */
        /* <DEDUP_REMOVED lines=11> */
.L_x_231:
[----:B------:R-:W-:Y:S05]  /*16d0*/  BSYNC B4 ;  /* 0x0000000000047941 */ /* 0x000fea0003800000 */
.L_x_229:
[----:B------:R-:W0:Y:S01]  /*16e0*/  LDC R30, c[0x0][0x22c] ;  /* 0x00008b00ff1e7b82 */ /* 0x000e220000000800 */
[----:B------:R-:W-:Y:S01]  /*16f0*/  ULDC.64 UR12, c[0x0][0x218] ;  /* 0x00008600000c7ab9 */ /* 0x000fe20000000a00 */
[----:B------:R-:W-:Y:S01]  /*1700*/  ULDC UR11, c[0x0][0x224] ;  /* 0x00008900000b7ab9 */ /* 0x000fe20000000800 */
[----:B0-----:R-:W-:-:S05]  /*1710*/  IMAD R2, R0, R30, R11 ;  /* 0x0000001e00027224 */ /* 0x001fca00078e020b */
[----:B------:R-:W-:-:S04]  /*1720*/  IADD3 R3, P0, R2, UR4, RZ ;  /* 0x0000000402037c10 */ /* 0x000fc8000ff1e0ff */
[----:B------:R-:W-:Y:S02]  /*1730*/  LEA.HI.X.SX32 R2, R2, UR16, 0x1, P0 ;  /* 0x0000001002027c11 */ /* 0x000fe400080f0eff */
[----:B------:R-:W-:-:S04]  /*1740*/  LEA R16, P0, R3, UR12, 0x3 ;  /* 0x0000000c03107c11 */ /* 0x000fc8000f8018ff */
[----:B------:R-:W-:-:S05]  /*1750*/  LEA.HI.X R17, R3, UR13, R2, 0x3, P0 ;  /* 0x0000000d03117c11 */ /* 0x000fca00080f1c02 */
[----:B------:R-:W2:Y:S01]  /*1760*/  LDG.E.64 R32, desc[UR14][R16.64] ;  /* 0x0000000e10207981 */ /* 0x000ea2000c1e1b00 */
[----:B------:R-:W-:Y:S01]  /*1770*/  IABS R31, R30 ;  /* 0x0000001e001f7213 */ /* 0x000fe20000000000 */
[----:B------:R-:W-:Y:S03]  /*1780*/  BSSY B5, `(.L_x_232) ;  /* 0x000003f000057945 */ /* 0x000fe60003800000 */
[----:B------:R-:W0:Y:S08]  /*1790*/  I2F.RP R28, R31 ;  /* 0x0000001f001c7306 */ /* 0x000e300000209400 */
[----:B0-----:R-:W0:Y:S02]  /*17a0*/  MUFU.RCP R28, R28 ;  /* 0x0000001c001c7308 */ /* 0x001e240000001000 */
[----:B0-----:R-:W-:-:S06]  /*17b0*/  VIADD R2, R28, 0xffffffe ;  /* 0x0ffffffe1c027836 */ /* 0x001fcc0000000000 */
[----:B------:R0:W3:Y:S02]  /*17c0*/  F2I.FTZ.U32.TRUNC.NTZ R3, R2 ;  /* 0x0000000200037305 */ /* 0x0000e4000021f000 */
[----:B0-----:R-:W-:Y:S01]  /*17d0*/  IMAD.MOV.U32 R2, RZ, RZ, RZ ;  /* 0x000000ffff027224 */ /* 0x001fe200078e00ff */
[----:B---3--:R-:W-:-:S05]  /*17e0*/  IADD3 R36, RZ, -R3, RZ ;  /* 0x80000003ff247210 */ /* 0x008fca0007ffe0ff */
[----:B------:R-:W-:Y:S01]  /*17f0*/  IMAD R37, R36, R31, RZ ;  /* 0x0000001f24257224 */ /* 0x000fe200078e02ff */
[----:B------:R-:W-:-:S03]  /*1800*/  IABS R36, R11 ;  /* 0x0000000b00247213 */ /* 0x000fc60000000000 */
[----:B------:R-:W-:Y:S01]  /*1810*/  IMAD.HI.U32 R37, R3, R37, R2 ;  /* 0x0000002503257227 */ /* 0x000fe200078e0002 */
[----:B------:R-:W-:-:S04]  /*1820*/  LOP3.LUT R2, R11, R30, RZ, 0x3c, !PT ;  /* 0x0000001e0b027212 */ /* 0x000fc800078e3cff */
[----:B------:R-:W-:Y:S01]  /*1830*/  ISETP.GE.AND P3, PT, R2, RZ, PT ;  /* 0x000000ff0200720c */ /* 0x000fe20003f66270 */
[----:B------:R-:W-:-:S04]  /*1840*/  IMAD.HI.U32 R3, R37, R36, RZ ;  /* 0x0000002425037227 */ /* 0x000fc800078e00ff */
[----:B------:R-:W-:Y:S02]  /*1850*/  IMAD.MOV R28, RZ, RZ, -R3 ;  /* 0x000000ffff1c7224 */ /* 0x000fe400078e0a03 */
[----:B------:R-:W-:Y:S02]  /*1860*/  IMAD.MOV.U32 R2, RZ, RZ, 0x1 ;  /* 0x00000001ff027424 */ /* 0x000fe400078e00ff */
[----:B------:R-:W-:Y:S01]  /*1870*/  IMAD R28, R31, R28, R36 ;  /* 0x0000001c1f1c7224 */ /* 0x000fe200078e0224 */
[----:B------:R-:W-:-:S04]  /*1880*/  LOP3.LUT R36, RZ, R30, RZ, 0x33, !PT ;  /* 0x0000001eff247212 */ /* 0x000fc800078e33ff */
[----:B------:R-:W-:-:S13]  /*1890*/  ISETP.GT.U32.AND P2, PT, R31, R28, PT ;  /* 0x0000001c1f00720c */ /* 0x000fda0003f44070 */
[----:B------:R-:W-:Y:S01]  /*18a0*/  @!P2 IMAD.IADD R28, R28, 0x1, -R31 ;  /* 0x000000011c1ca824 */ /* 0x000fe200078e0a1f */
[----:B------:R-:W-:-:S04]  /*18b0*/  @!P2 IADD3 R3, R3, 0x1, RZ ;  /* 0x000000010303a810 */ /* 0x000fc80007ffe0ff */
[----:B------:R-:W-:-:S13]  /*18c0*/  ISETP.GE.U32.AND P0, PT, R28, R31, PT ;  /* 0x0000001f1c00720c */ /* 0x000fda0003f06070 */
[----:B------:R-:W-:Y:S01]  /*18d0*/  @P0 VIADD R3, R3, 0x1 ;  /* 0x0000000103030836 */ /* 0x000fe20000000000 */
[----:B------:R-:W-:-:S03]  /*18e0*/  ISETP.NE.AND P0, PT, R30, RZ, PT ;  /* 0x000000ff1e00720c */ /* 0x000fc60003f05270 */
[----:B------:R-:W-:Y:S02]  /*18f0*/  IMAD.MOV.U32 R35, RZ, RZ, R3 ;  /* 0x000000ffff237224 */ /* 0x000fe400078e0003 */
[----:B-1----:R-:W0:Y:S02]  /*1900*/  MUFU.RCP64H R3, R19 ;  /* 0x0000001300037308 */ /* 0x002e240000001800 */
[----:B------:R-:W-:-:S05]  /*1910*/  @!P3 IMAD.MOV R35, RZ, RZ, -R35 ;  /* 0x000000ffff23b224 */ /* 0x000fca00078e0a23 */
[----:B------:R-:W-:-:S04]  /*1920*/  SEL R35, R36, R35, !P0 ;  /* 0x0000002324237207 */ /* 0x000fc80004000000 */
[----:B------:R-:W-:-:S05]  /*1930*/  IADD3 R39, -R35, RZ, RZ ;  /* 0x000000ff23277210 */ /* 0x000fca0007ffe1ff */
[----:B------:R-:W-:Y:S01]  /*1940*/  IMAD R39, R30, R39, R11 ;  /* 0x000000271e277224 */ /* 0x000fe200078e020b */
[----:B0-----:R-:W-:-:S03]  /*1950*/  DFMA R28, -R18, R2, 1 ;  /* 0x3ff00000121c742b */ /* 0x001fc60000000102 */
[----:B------:R-:W-:-:S05]  /*1960*/  IMAD R39, R39, UR11, RZ ;  /* 0x0000000b27277c24 */ /* 0x000fca000f8e02ff */
[----:B------:R-:W-:Y:S01]  /*1970*/  DFMA R28, R28, R28, R28 ;  /* 0x0000001c1c1c722b */ /* 0x000fe2000000001c */
[----:B------:R-:W-:Y:S02]  /*1980*/  IABS R38, R39 ;  /* 0x0000002700267213 */ /* 0x000fe40000000000 */
[----:B------:R-:W-:-:S03]  /*1990*/  LOP3.LUT R39, R39, R30, RZ, 0x3c, !PT ;  /* 0x0000001e27277212 */ /* 0x000fc600078e3cff */
[----:B------:R-:W-:Y:S01]  /*19a0*/  IMAD.HI.U32 R37, R37, R38, RZ ;  /* 0x0000002625257227 */ /* 0x000fe200078e00ff */
[----:B------:R-:W-:Y:S01]  /*19b0*/  ISETP.GE.AND P4, PT, R39, RZ, PT ;  /* 0x000000ff2700720c */ /* 0x000fe20003f86270 */
[----:B------:R-:W-:Y:S02]  /*19c0*/  DFMA R28, R2, R28, R2 ;  /* 0x0000001c021c722b */ /* 0x000fe40000000002 */
[----:B------:R-:W-:-:S04]  /*19d0*/  IMAD.MOV R42, RZ, RZ, -R37 ;  /* 0x000000ffff2a7224 */ /* 0x000fc800078e0a25 */
[----:B------:R-:W-:Y:S02]  /*19e0*/  IMAD R38, R31, R42, R38 ;  /* 0x0000002a1f267224 */ /* 0x000fe400078e0226 */
[----:B------:R-:W-:-:S03]  /*19f0*/  DFMA R2, -R18, R28, 1 ;  /* 0x3ff000001202742b */ /* 0x000fc6000000011c */
[----:B------:R-:W-:-:S05]  /*1a00*/  ISETP.GT.U32.AND P3, PT, R31, R38, PT ;  /* 0x000000261f00720c */ /* 0x000fca0003f64070 */
[----:B------:R-:W-:-:S08]  /*1a10*/  DFMA R28, R28, R2, R28 ;  /* 0x000000021c1c722b */ /* 0x000fd0000000001c */
[----:B------:R-:W-:Y:S01]  /*1a20*/  @!P3 IMAD.IADD R38, R38, 0x1, -R31 ;  /* 0x000000012626b824 */ /* 0x000fe200078e0a1f */
[----:B------:R-:W-:-:S04]  /*1a30*/  @!P3 IADD3 R37, R37, 0x1, RZ ;  /* 0x000000012525b810 */ /* 0x000fc80007ffe0ff */
[----:B------:R-:W-:-:S13]  /*1a40*/  ISETP.GE.U32.AND P2, PT, R38, R31, PT ;  /* 0x0000001f2600720c */ /* 0x000fda0003f46070 */
[----:B------:R-:W-:-:S04]  /*1a50*/  @P2 VIADD R37, R37, 0x1 ;  /* 0x0000000125252836 */ /* 0x000fc80000000000 */
[----:B------:R-:W-:-:S05]  /*1a60*/  @!P4 IMAD.MOV R37, RZ, RZ, -R37 ;  /* 0x000000ffff25c224 */ /* 0x000fca00078e0a25 */
[----:B------:R-:W-:Y:S01]  /*1a70*/  SEL R36, R36, R37, !P0 ;  /* 0x0000002524247207 */ /* 0x000fe20004000000 */
[----:B--2---:R-:W-:Y:S01]  /*1a80*/  DMUL R2, R32, R28 ;  /* 0x0000001c20027228 */ /* 0x004fe20000000000 */
[----:B------:R-:W-:-:S07]  /*1a90*/  FSETP.GEU.AND P2, PT, |R33|, 6.5827683646048100446e-37, PT ;  /* 0x036000002100780b */ /* 0x000fce0003f4e200 */
[----:B------:R-:W-:-:S08]  /*1aa0*/  DFMA R30, -R18, R2, R32 ;  /* 0x00000002121e722b */ /* 0x000fd00000000120 */
[----:B------:R-:W-:Y:S01]  /*1ab0*/  DFMA R28, R28, R30, R2 ;  /* 0x0000001e1c1c722b */ /* 0x000fe20000000002 */
[----:B------:R-:W-:-:S09]  /*1ac0*/  LOP3.LUT R3, RZ, R34, RZ, 0x33, !PT ;  /* 0x00000022ff037212 */ /* 0x000fd200078e33ff */
[----:B------:R-:W-:-:S05]  /*1ad0*/  FFMA R2, RZ, R19, R29 ;  /* 0x00000013ff027223 */ /* 0x000fca000000001d */
[----:B------:R-:W-:Y:S01]  /*1ae0*/  FSETP.GT.AND P0, PT, |R2|, 1.469367938527859385e-39, PT ;  /* 0x001000000200780b */ /* 0x000fe20003f04200 */
[----:B------:R-:W-:-:S04]  /*1af0*/  IMAD R2, R35, UR11, R36 ;  /* 0x0000000b23027c24 */ /* 0x000fc8000f8e0224 */
[----:B------:R-:W-:Y:S01]  /*1b00*/  IMAD.IADD R2, R3, 0x1, R2 ;  /* 0x0000000103027824 */ /* 0x000fe200078e0202 */
[----:B------:R-:W-:-:S07]  /*1b10*/  IADD3 R3, R11, 0x1, RZ ;  /* 0x000000010b037810 */ /* 0x000fce0007ffe0ff */
[----:B------:R-:W-:Y:S05]  /*1b20*/  @P0 BRA P2, `(.L_x_233) ;  /* 0x0000000000100947 */ /* 0x000fea0001000000 */
[----:B------:R-:W-:Y:S01]  /*1b30*/  IMAD.MOV.U32 R30, RZ, RZ, R18 ;  /* 0x000000ffff1e7224 */ /* 0x000fe200078e0012 */
[----:B------:R-:W-:Y:S01]  /*1b40*/  MOV R42, 0x1b70 ;  /* 0x00001b70002a7802 */ /* 0x000fe20000000f00 */
[----:B------:R-:W-:-:S07]  /*1b50*/  IMAD.MOV.U32 R31, RZ, RZ, R19 ;  /* 0x000000ffff1f7224 */ /* 0x000fce00078e0013 */
[----:B------:R-:W-:Y:S05]  /*1b60*/  CALL.REL.NOINC `($__internal_6_$__cuda_sm20_div_rn_f64_full) ;  /* 0x0000003400207944 */ /* 0x000fea0003c00000 */
.L_x_233:
[----:B------:R-:W-:Y:S05]  /*1b70*/  BSYNC B5 ;  /* 0x0000000000057941 */ /* 0x000fea0003800000 */
.L_x_232:
[----:B------:R-:W0:Y:S01]  /*1b80*/  I2F.F64 R30, R2 ;  /* 0x00000002001e7312 */ /* 0x000e220000201c00 */
[----:B------:R-:W-:Y:S01]  /*1b90*/  IMAD.MOV.U32 R32, RZ, RZ, 0x1 ;  /* 0x00000001ff207424 */ /* 0x000fe200078e00ff */
[----:B------:R-:W-:Y:S01]  /*1ba0*/  FSETP.GEU.AND P2, PT, |R29|, 6.5827683646048100446e-37, PT ;  /* 0x036000001d00780b */ /* 0x000fe20003f4e200 */
[----:B------:R-:W-:Y:S05]  /*1bb0*/  BSSY B5, `(.L_x_234) ;  /* 0x0000013000057945 */ /* 0x000fea0003800000 */
[----:B0-----:R-:W0:Y:S02]  /*1bc0*/  MUFU.RCP64H R33, R31 ;  /* 0x0000001f00217308 */ /* 0x001e240000001800 */
[----:B0-----:R-:W-:-:S08]  /*1bd0*/  DFMA R34, -R30, R32, 1 ;  /* 0x3ff000001e22742b */ /* 0x001fd00000000120 */
[----:B------:R-:W-:-:S08]  /*1be0*/  DFMA R34, R34, R34, R34 ;  /* 0x000000222222722b */ /* 0x000fd00000000022 */
[----:B------:R-:W-:-:S08]  /*1bf0*/  DFMA R34, R32, R34, R32 ;  /* 0x000000222022722b */ /* 0x000fd00000000020 */
[----:B------:R-:W-:-:S08]  /*1c00*/  DFMA R36, -R30, R34, 1 ;  /* 0x3ff000001e24742b */ /* 0x000fd00000000122 */
[----:B------:R-:W-:-:S08]  /*1c10*/  DFMA R36, R34, R36, R34 ;  /* 0x000000242224722b */ /* 0x000fd00000000022 */
[----:B------:R-:W-:-:S08]  /*1c20*/  DMUL R32, R36, R28 ;  /* 0x0000001c24207228 */ /* 0x000fd00000000000 */
[----:B------:R-:W-:-:S08]  /*1c30*/  DFMA R34, -R30, R32, R28 ;  /* 0x000000201e22722b */ /* 0x000fd0000000011c */
[----:B------:R-:W-:-:S10]  /*1c40*/  DFMA R32, R36, R34, R32 ;  /* 0x000000222420722b */ /* 0x000fd40000000020 */
[----:B------:R-:W-:-:S05]  /*1c50*/  FFMA R2, RZ, R31, R33 ;  /* 0x0000001fff027223 */ /* 0x000fca0000000021 */
[----:B------:R-:W-:-:S13]  /*1c60*/  FSETP.GT.AND P0, PT, |R2|, 1.469367938527859385e-39, PT ;  /* 0x001000000200780b */ /* 0x000fda0003f04200 */
[----:B------:R-:W-:Y:S05]  /*1c70*/  @P0 BRA P2, `(.L_x_235) ;  /* 0x0000000000180947 */ /* 0x000fea0001000000 */
[----:B------:R-:W-:Y:S01]  /*1c80*/  MOV R32, R28 ;  /* 0x0000001c00207202 */ /* 0x000fe20000000f00 */
[----:B------:R-:W-:Y:S01]  /*1c90*/  IMAD.MOV.U32 R33, RZ, RZ, R29 ;  /* 0x000000ffff217224 */ /* 0x000fe200078e001d */
[----:B------:R-:W-:-:S07]  /*1ca0*/  MOV R42, 0x1cc0 ;  /* 0x00001cc0002a7802 */ /* 0x000fce0000000f00 */
[----:B------:R-:W-:Y:S05]  /*1cb0*/  CALL.REL.NOINC `($__internal_6_$__cuda_sm20_div_rn_f64_full) ;  /* 0x0000003000cc7944 */ /* 0x000fea0003c00000 */
[----:B------:R-:W-:Y:S02]  /*1cc0*/  IMAD.MOV.U32 R32, RZ, RZ, R28 ;  /* 0x000000ffff207224 */ /* 0x000fe400078e001c */
[----:B------:R-:W-:-:S07]  /*1cd0*/  IMAD.MOV.U32 R33, RZ, RZ, R29 ;  /* 0x000000ffff217224 */ /* 0x000fce00078e001d */
.L_x_235:
[----:B------:R-:W-:Y:S05]  /*1ce0*/  BSYNC B5 ;  /* 0x0000000000057941 */ /* 0x000fea0003800000 */
.L_x_234:
[----:B------:R-:W2:Y:S01]  /*1cf0*/  LDG.E.64 R38, desc[UR14][R24.64] ;  /* 0x0000000e18267981 */ /* 0x000ea2000c1e1b00 */
[----:B------:R-:W-:Y:S01]  /*1d00*/  ISETP.NE.AND P0, PT, R7, 0x1, PT ;  /* 0x000000010700780c */ /* 0x000fe20003f05270 */
[----:B--2---:R-:W-:-:S07]  /*1d10*/  DADD R38, R38, R32 ;  /* 0x0000000026267229 */ /* 0x004fce0000000020 */
[----:B------:R2:W-:Y:S05]  /*1d20*/  STG.E.64 desc[UR14][R24.64], R38 ;  /* 0x0000002618007986 */ /* 0x0005ea000c101b0e */
        /* <DEDUP_REMOVED lines=11> */
[----:B--2---:R-:W-:Y:S05]  /*1de0*/  CALL.REL.NOINC `($__internal_7_$__cuda_sm20_div_s64) ;  /* 0x0000003800047944 */ /* 0x004fea0003c00000 */
[----:B------:R-:W-:Y:S05]  /*1df0*/  BRA `(.L_x_238) ;  /* 0x00000000004c7947 */ /* 0x000fea0003800000 */
.L_x_237:
[----:B------:R-:W-:Y:S01]  /*1e00*/  ULDC UR11, c[0x0][0x22c] ;  /* 0x00008b00000b7ab9 */ /* 0x000fe20000000800 */
[----:B------:R-:W-:Y:S01]  /*1e10*/  IMAD.MOV.U32 R2, RZ, RZ, RZ ;  /* 0x000000ffff027224 */ /* 0x000fe200078e00ff */
[----:B------:R-:W0:Y:S01]  /*1e20*/  I2F.U32.RP R28, UR11 ;  /* 0x0000000b001c7d06 */ /* 0x000e220008209000 */
[----:B------:R-:W-:-:S07]  /*1e30*/  ISETP.NE.U32.AND P3, PT, RZ, UR11, PT ;  /* 0x0000000bff007c0c */ /* 0x000fce000bf65070 */
[----:B0-----:R-:W0:Y:S02]  /*1e40*/  MUFU.RCP R28, R28 ;  /* 0x0000001c001c7308 */ /* 0x001e240000001000 */
[----:B0-----:R-:W-:-:S06]  /*1e50*/  IADD3 R29, R28, 0xffffffe, RZ ;  /* 0x0ffffffe1c1d7810 */ /* 0x001fcc0007ffe0ff */
[----:B------:R-:W0:Y:S02]  /*1e60*/  F2I.FTZ.U32.TRUNC.NTZ R3, R29 ;  /* 0x0000001d00037305 */ /* 0x000e24000021f000 */
[----:B0-----:R-:W-:-:S04]  /*1e70*/  IMAD.MOV R31, RZ, RZ, -R3 ;  /* 0x000000ffff1f7224 */ /* 0x001fc800078e0a03 */
        /* <DEDUP_REMOVED lines=11> */
.L_x_238:
[----:B------:R-:W-:Y:S05]  /*1f30*/  BSYNC B4 ;  /* 0x0000000000047941 */ /* 0x000fea0003800000 */
.L_x_236:
[----:B------:R-:W3:Y:S01]  /*1f40*/  LDG.E.64 R32, desc[UR14][R16.64+0x8] ;  /* 0x0000080e10207981 */ /* 0x000ee2000c1e1b00 */
[----:B------:R-:W0:Y:S01]  /*1f50*/  LDC R30, c[0x0][0x22c] ;  /* 0x00008b00ff1e7b82 */ /* 0x000e220000000800 */
[----:B------:R-:W-:Y:S01]  /*1f60*/  VIADD R29, R11, 0x1 ;  /* 0x000000010b1d7836 */ /* 0x000fe20000000000 */
[----:B------:R-:W-:Y:S01]  /*1f70*/  ULDC UR11, c[0x0][0x224] ;  /* 0x00008900000b7ab9 */ /* 0x000fe20000000800 */
[----:B------:R-:W-:Y:S03]  /*1f80*/  BSSY B5, `(.L_x_239) ;  /* 0x000003f000057945 */ /* 0x000fe60003800000 */
[----:B------:R-:W-:Y:S02]  /*1f90*/  IABS R28, R29 ;  /* 0x0000001d001c7213 */ /* 0x000fe40000000000 */
[----:B0-----:R-:W-:Y:S02]  /*1fa0*/  IABS R31, R30 ;  /* 0x0000001e001f7213 */ /* 0x001fe40000000000 */
[----:B------:R-:W-:-:S02]  /*1fb0*/  ISETP.NE.AND P4, PT, R30, RZ, PT ;  /* 0x000000ff1e00720c */ /* 0x000fc40003f85270 */
[----:B------:R-:W0:Y:S08]  /*1fc0*/  I2F.RP R35, R31 ;  /* 0x0000001f00237306 */ /* 0x000e300000209400 */
[----:B0-----:R-:W0:Y:S02]  /*1fd0*/  MUFU.RCP R35, R35 ;  /* 0x0000002300237308 */ /* 0x001e240000001000 */
[----:B0-----:R-:W-:Y:S01]  /*1fe0*/  VIADD R36, R35, 0xffffffe ;  /* 0x0ffffffe23247836 */ /* 0x001fe20000000000 */
[----:B------:R-:W-:-:S05]  /*1ff0*/  LOP3.LUT R35, RZ, R30, RZ, 0x33, !PT ;  /* 0x0000001eff237212 */ /* 0x000fca00078e33ff */
[----:B------:R-:W0:Y:S02]  /*2000*/  F2I.FTZ.U32.TRUNC.NTZ R3, R36 ;  /* 0x0000002400037305 */ /* 0x000e24000021f000 */
[----:B0-----:R-:W-:-:S05]  /*2010*/  IADD3 R2, RZ, -R3, RZ ;  /* 0x80000003ff027210 */ /* 0x001fca0007ffe0ff */
[----:B------:R-:W-:Y:S02]  /*2020*/  IMAD R37, R2, R31, RZ ;  /* 0x0000001f02257224 */ /* 0x000fe400078e02ff */
[----:B------:R-:W-:-:S04]  /*2030*/  IMAD.MOV.U32 R2, RZ, RZ, RZ ;  /* 0x000000ffff027224 */ /* 0x000fc800078e00ff */
[----:B------:R-:W-:-:S06]  /*2040*/  IMAD.HI.U32 R37, R3, R37, R2 ;  /* 0x0000002503257227 */ /* 0x000fcc00078e0002 */
[----:B------:R-:W-:-:S04]  /*2050*/  IMAD.HI.U32 R2, R37, R28, RZ ;  /* 0x0000001c25027227 */ /* 0x000fc800078e00ff */
[----:B------:R-:W-:-:S04]  /*2060*/  IMAD.MOV R3, RZ, RZ, -R2 ;  /* 0x000000ffff037224 */ /* 0x000fc800078e0a02 */
[----:B------:R-:W-:Y:S01]  /*2070*/  IMAD R28, R31, R3, R28 ;  /* 0x000000031f1c7224 */ /* 0x000fe200078e021c */
[----:B------:R-:W-:-:S04]  /*2080*/  LOP3.LUT R3, R29, R30, RZ, 0x3c, !PT ;  /* 0x0000001e1d037212 */ /* 0x000fc800078e3cff */
[----:B------:R-:W-:Y:S02]  /*2090*/  ISETP.GT.U32.AND P2, PT, R31, R28, PT ;  /* 0x0000001c1f00720c */ /* 0x000fe40003f44070 */
[----:B------:R-:W-:Y:S02]  /*20a0*/  ISETP.GE.AND P3, PT, R3, RZ, PT ;  /* 0x000000ff0300720c */ /* 0x000fe40003f66270 */
[----:B------:R-:W0:Y:S09]  /*20b0*/  MUFU.RCP64H R3, R19 ;  /* 0x0000001300037308 */ /* 0x000e320000001800 */
[----:B------:R-:W-:Y:S01]  /*20c0*/  @!P2 IADD3 R28, R28, -R31, RZ ;  /* 0x8000001f1c1ca210 */ /* 0x000fe20007ffe0ff */
[----:B------:R-:W-:-:S03]  /*20d0*/  @!P2 VIADD R2, R2, 0x1 ;  /* 0x000000010202a836 */ /* 0x000fc60000000000 */
[----:B------:R-:W-:-:S13]  /*20e0*/  ISETP.GE.U32.AND P0, PT, R28, R31, PT ;  /* 0x0000001f1c00720c */ /* 0x000fda0003f06070 */
[----:B------:R-:W-:-:S04]  /*20f0*/  @P0 VIADD R2, R2, 0x1 ;  /* 0x0000000102020836 */ /* 0x000fc80000000000 */
[----:B------:R-:W-:-:S05]  /*2100*/  @!P3 IMAD.MOV R2, RZ, RZ, -R2 ;  /* 0x000000ffff02b224 */ /* 0x000fca00078e0a02 */
[----:B------:R-:W-:Y:S01]  /*2110*/  SEL R36, R35, R2, !P4 ;  /* 0x0000000223247207 */ /* 0x000fe20006000000 */
[----:B------:R-:W-:-:S03]  /*2120*/  IMAD.MOV.U32 R2, RZ, RZ, 0x1 ;  /* 0x00000001ff027424 */ /* 0x000fc600078e00ff */
        /* <DEDUP_REMOVED lines=21> */
[----:B---3--:R-:W-:Y:S01]  /*2280*/  DMUL R2, R28, R32 ;  /* 0x000000201c027228 */ /* 0x008fe20000000000 */
[----:B------:R-:W-:-:S07]  /*2290*/  FSETP.GEU.AND P2, PT, |R33|, 6.5827683646048100446e-37, PT ;  /* 0x036000002100780b */ /* 0x000fce0003f4e200 */
[----:B------:R-:W-:-:S08]  /*22a0*/  DFMA R30, -R18, R2, R32 ;  /* 0x00000002121e722b */ /* 0x000fd00000000120 */
[----:B------:R-:W-:Y:S01]  /*22b0*/  DFMA R28, R28, R30, R2 ;  /* 0x0000001e1c1c722b */ /* 0x000fe20000000002 */
[----:B------:R-:W-:-:S09]  /*22c0*/  LOP3.LUT R3, RZ, R34, RZ, 0x33, !PT ;  /* 0x00000022ff037212 */ /* 0x000fd200078e33ff */
[----:B------:R-:W-:-:S05]  /*22d0*/  FFMA R2, RZ, R19, R29 ;  /* 0x00000013ff027223 */ /* 0x000fca000000001d */
[----:B------:R-:W-:Y:S01]  /*22e0*/  FSETP.GT.AND P0, PT, |R2|, 1.469367938527859385e-39, PT ;  /* 0x001000000200780b */ /* 0x000fe20003f04200 */
[----:B------:R-:W-:-:S05]  /*22f0*/  IMAD R2, R36, UR11, R35 ;  /* 0x0000000b24027c24 */ /* 0x000fca000f8e0223 */
[----:B------:R-:W-:Y:S01]  /*2300*/  IADD3 R2, R3, R2, RZ ;  /* 0x0000000203027210 */ /* 0x000fe20007ffe0ff */
[----:B------:R-:W-:-:S06]  /*2310*/  VIADD R3, R11, 0x2 ;  /* 0x000000020b037836 */ /* 0x000fcc0000000000 */
[----:B------:R-:W-:Y:S05]  /*2320*/  @P0 BRA P2, `(.L_x_240) ;  /* 0x0000000000100947 */ /* 0x000fea0001000000 */
[----:B------:R-:W-:Y:S01]  /*2330*/  IMAD.MOV.U32 R30, RZ, RZ, R18 ;  /* 0x000000ffff1e7224 */ /* 0x000fe200078e0012 */
[----:B------:R-:W-:Y:S02]  /*2340*/  MOV R31, R19 ;  /* 0x00000013001f7202 */ /* 0x000fe40000000f00 */
[----:B------:R-:W-:-:S07]  /*2350*/  MOV R42, 0x2370 ;  /* 0x00002370002a7802 */ /* 0x000fce0000000f00 */
[----:B--2---:R-:W-:Y:S05]  /*2360*/  CALL.REL.NOINC `($__internal_6_$__cuda_sm20_div_rn_f64_full) ;  /* 0x0000002c00207944 */ /* 0x004fea0003c00000 */
.L_x_240:
[----:B------:R-:W-:Y:S05]  /*2370*/  BSYNC B5 ;  /* 0x0000000000057941 */ /* 0x000fea0003800000 */
.L_x_239:
        /* <DEDUP_REMOVED lines=16> */
[----:B------:R-:W-:Y:S01]  /*2480*/  IMAD.MOV.U32 R32, RZ, RZ, R28 ;  /* 0x000000ffff207224 */ /* 0x000fe200078e001c */
[----:B------:R-:W-:Y:S02]  /*2490*/  MOV R33, R29 ;  /* 0x0000001d00217202 */ /* 0x000fe40000000f00 */
[----:B------:R-:W-:-:S07]  /*24a0*/  MOV R42, 0x24c0 ;  /* 0x000024c0002a7802 */ /* 0x000fce0000000f00 */
[----:B--2---:R-:W-:Y:S05]  /*24b0*/  CALL.REL.NOINC `($__internal_6_$__cuda_sm20_div_rn_f64_full) ;  /* 0x0000002800cc7944 */ /* 0x004fea0003c00000 */
[----:B------:R-:W-:Y:S02]  /*24c0*/  IMAD.MOV.U32 R32, RZ, RZ, R28 ;  /* 0x000000ffff207224 */ /* 0x000fe400078e001c */
[----:B------:R-:W-:-:S07]  /*24d0*/  IMAD.MOV.U32 R33, RZ, RZ, R29 ;  /* 0x000000ffff217224 */ /* 0x000fce00078e001d */
.L_x_242:
[----:B------:R-:W-:Y:S05]  /*24e0*/  BSYNC B5 ;  /* 0x0000000000057941 */ /* 0x000fea0003800000 */
.L_x_241:
[----:B--2---:R-:W-:Y:S01]  /*24f0*/  DADD R38, R38, R32 ;  /* 0x0000000026267229 */ /* 0x004fe20000000020 */
[----:B------:R-:W-:-:S06]  /*2500*/  ISETP.NE.AND P0, PT, R7, 0x2, PT ;  /* 0x000000020700780c */ /* 0x000fcc0003f05270 */
[----:B------:R3:W-:Y:S07]  /*2510*/  STG.E.64 desc[UR14][R24.64], R38 ;  /* 0x0000002618007986 */ /* 0x0007ee000c101b0e */
        /* <DEDUP_REMOVED lines=11> */
[----:B---3--:R-:W-:Y:S05]  /*25d0*/  CALL.REL.NOINC `($__internal_7_$__cuda_sm20_div_s64) ;  /* 0x0000003000087944 */ /* 0x008fea0003c00000 */
[----:B------:R-:W-:Y:S01]  /*25e0*/  IMAD.MOV.U32 R30, RZ, RZ, R34 ;  /* 0x000000ffff1e7224 */ /* 0x000fe200078e0022 */
[----:B------:R-:W-:Y:S06]  /*25f0*/  BRA `(.L_x_245) ;  /* 0x00000000004c7947 */ /* 0x000fec0003800000 */
.L_x_244:
[----:B------:R-:W-:Y:S01]  /*2600*/  ULDC UR11, c[0x0][0x22c] ;  /* 0x00008b00000b7ab9 */ /* 0x000fe20000000800 */
[----:B------:R-:W-:Y:S01]  /*2610*/  IMAD.MOV.U32 R2, RZ, RZ, RZ ;  /* 0x000000ffff027224 */ /* 0x000fe200078e00ff */
[----:B------:R-:W0:Y:S01]  /*2620*/  I2F.U32.RP R28, UR11 ;  /* 0x0000000b001c7d06 */ /* 0x000e220008209000 */
[----:B------:R-:W-:-:S07]  /*2630*/  ISETP.NE.U32.AND P3, PT, RZ, UR11, PT ;  /* 0x0000000bff007c0c */ /* 0x000fce000bf65070 */
[----:B0-----:R-:W0:Y:S02]  /*2640*/  MUFU.RCP R28, R28 ;  /* 0x0000001c001c7308 */ /* 0x001e240000001000 */
[----:B0-----:R-:W-:-:S06]  /*2650*/  VIADD R29, R28, 0xffffffe ;  /* 0x0ffffffe1c1d7836 */ /* 0x001fcc0000000000 */
[----:B------:R-:W0:Y:S02]  /*2660*/  F2I.FTZ.U32.TRUNC.NTZ R3, R29 ;  /* 0x0000001d00037305 */ /* 0x000e24000021f000 */
[----:B0-----:R-:W-:-:S05]  /*2670*/  IADD3 R31, RZ, -R3, RZ ;  /* 0x80000003ff1f7210 */ /* 0x001fca0007ffe0ff */
        /* <DEDUP_REMOVED lines=11> */
.L_x_245:
[----:B------:R-:W-:Y:S05]  /*2730*/  BSYNC B4 ;  /* 0x0000000000047941 */ /* 0x000fea0003800000 */
.L_x_243:
[----:B------:R0:W2:Y:S01]  /*2740*/  LDG.E.64 R32, desc[UR14][R16.64+0x10] ;  /* 0x0000100e10207981 */ /* 0x0000a2000c1e1b00 */
[----:B------:R-:W1:Y:S01]  /*2750*/  LDC R35, c[0x0][0x22c] ;  /* 0x00008b00ff237b82 */ /* 0x000e620000000800 */
[----:B------:R-:W-:Y:S01]  /*2760*/  HFMA2.MMA R2, -RZ, RZ, 0, 0 ;  /* 0x00000000ff027435 */ /* 0x000fe200000001ff */
[----:B------:R-:W-:Y:S01]  /*2770*/  VIADD R28, R11, 0x2 ;  /* 0x000000020b1c7836 */ /* 0x000fe20000000000 */
[----:B------:R-:W-:Y:S01]  /*2780*/  ULDC UR11, c[0x0][0x224] ;  /* 0x00008900000b7ab9 */ /* 0x000fe20000000800 */
[----:B------:R-:W-:Y:S03]  /*2790*/  BSSY B5, `(.L_x_246) ;  /* 0x000003f000057945 */ /* 0x000fe60003800000 */
[----:B0-----:R-:W-:Y:S02]  /*27a0*/  IABS R16, R28 ;  /* 0x0000001c00107213 */ /* 0x001fe40000000000 */
[----:B-1----:R-:W-:-:S02]  /*27b0*/  IABS R36, R35 ;  /* 0x0000002300247213 */ /* 0x002fc40000000000 */
[----:B------:R-:W-:Y:S02]  /*27c0*/  ISETP.NE.AND P4, PT, R35, RZ, PT ;  /* 0x000000ff2300720c */ /* 0x000fe40003f85270 */
[----:B------:R-:W0:Y:S01]  /*27d0*/  I2F.RP R29, R36 ;  /* 0x00000024001d7306 */ /* 0x000e220000209400 */
[----:B------:R-:W-:-:S07]  /*27e0*/  LOP3.LUT R34, RZ, R35, RZ, 0x33, !PT ;  /* 0x00000023ff227212 */ /* 0x000fce00078e33ff */
[----:B0-----:R-:W0:Y:S02]  /*27f0*/  MUFU.RCP R29, R29 ;  /* 0x0000001d001d7308 */ /* 0x001e240000001000 */
[----:B0-----:R-:W-:-:S06]  /*2800*/  IADD3 R31, R29, 0xffffffe, RZ ;  /* 0x0ffffffe1d1f7810 */ /* 0x001fcc0007ffe0ff */
[----:B------:R-:W0:Y:S02]  /*2810*/  F2I.FTZ.U32.TRUNC.NTZ R3, R31 ;  /* 0x0000001f00037305 */ /* 0x000e24000021f000 */
[----:B0-----:R-:W-:-:S04]  /*2820*/  IMAD.MOV R37, RZ, RZ, -R3 ;  /* 0x000000ffff257224 */ /* 0x001fc800078e0a03 */
[----:B------:R-:W-:-:S04]  /*2830*/  IMAD R37, R37, R36, RZ ;  /* 0x0000002425257224 */ /* 0x000fc800078e02ff */
        /* <DEDUP_REMOVED lines=10> */
[----:B------:R-:W-:Y:S02]  /*28e0*/  ISETP.GE.AND P3, PT, R3, RZ, PT ;  /* 0x000000ff0300720c */ /* 0x000fe40003f66270 */
[----:B------:R-:W0:Y:S05]  /*28f0*/  MUFU.RCP64H R3, R19 ;  /* 0x0000001300037308 */ /* 0x000e2a0000001800 */
[----:B------:R-:W-:-:S06]  /*2900*/  @P0 VIADD R2, R2, 0x1 ;  /* 0x0000000102020836 */ /* 0x000fcc0000000000 */
[----:B------:R-:W-:-:S04]  /*2910*/  @!P3 IADD3 R2, -R2, RZ, RZ ;  /* 0x000000ff0202b210 */ /* 0x000fc80007ffe1ff */
[----:B------:R-:W-:Y:S01]  /*2920*/  SEL R31, R34, R2, !P4 ;  /* 0x00000002221f7207 */ /* 0x000fe20006000000 */
[----:B------:R-:W-:-:S04]  /*2930*/  IMAD.MOV.U32 R2, RZ, RZ, 0x1 ;  /* 0x00000001ff027424 */ /* 0x000fc800078e00ff */
[----:B------:R-:W-:Y:S02]  /*2940*/  IMAD.MOV R42, RZ, RZ, -R31 ;  /* 0x000000ffff2a7224 */ /* 0x000fe400078e0a1f */
[----:B0-----:R-:W-:Y:S02]  /*2950*/  DFMA R16, -R18, R2, 1 ;  /* 0x3ff000001210742b */ /* 0x001fe40000000102 */
[----:B------:R-:W-:-:S04]  /*2960*/  IMAD R42, R35, R42, R28 ;  /* 0x0000002a232a7224 */ /* 0x000fc800078e021c */
[----:B------:R-:W-:Y:S02]  /*2970*/  IMAD R42, R42, UR11, RZ ;  /* 0x0000000b2a2a7c24 */ /* 0x000fe4000f8e02ff */
[----:B------:R-:W-:-:S03]  /*2980*/  DFMA R16, R16, R16, R16 ;  /* 0x000000101010722b */ /* 0x000fc60000000010 */
[----:B------:R-:W-:Y:S02]  /*2990*/  IABS R43, R42 ;  /* 0x0000002a002b7213 */ /* 0x000fe40000000000 */
[----:B------:R-:W-:-:S03]  /*29a0*/  LOP3.LUT R35, R42, R35, RZ, 0x3c, !PT ;  /* 0x000000232a237212 */ /* 0x000fc600078e3cff */
[----:B------:R-:W-:Y:S01]  /*29b0*/  IMAD.HI.U32 R37, R37, R43, RZ ;  /* 0x0000002b25257227 */ /* 0x000fe200078e00ff */
[----:B------:R-:W-:Y:S01]  /*29c0*/  DFMA R16, R2, R16, R2 ;  /* 0x000000100210722b */ /* 0x000fe20000000002 */
[----:B------:R-:W-:-:S03]  /*29d0*/  ISETP.GE.AND P3, PT, R35, RZ, PT ;  /* 0x000000ff2300720c */ /* 0x000fc60003f66270 */
[----:B------:R-:W-:-:S05]  /*29e0*/  IADD3 R28, -R37, RZ, RZ ;  /* 0x000000ff251c7210 */ /* 0x000fca0007ffe1ff */
[----:B------:R-:W-:Y:S01]  /*29f0*/  IMAD R43, R36, R28, R43 ;  /* 0x0000001c242b7224 */ /* 0x000fe200078e022b */
[----:B------:R-:W-:-:S04]  /*2a00*/  DFMA R28, -R18, R16, 1 ;  /* 0x3ff00000121c742b */ /* 0x000fc80000000110 */
[----:B------:R-:W-:-:S04]  /*2a10*/  ISETP.GT.U32.AND P2, PT, R36, R43, PT ;  /* 0x0000002b2400720c */ /* 0x000fc80003f44070 */
[----:B------:R-:W-:-:S09]  /*2a20*/  DFMA R28, R16, R28, R16 ;  /* 0x0000001c101c722b */ /* 0x000fd20000000010 */
[----:B------:R-:W-:Y:S02]  /*2a30*/  @!P2 IMAD.IADD R43, R43, 0x1, -R36 ;  /* 0x000000012b2ba824 */ /* 0x000fe400078e0a24 */
[----:B------:R-:W-:-:S03]  /*2a40*/  @!P2 VIADD R37, R37, 0x1 ;  /* 0x000000012525a836 */ /* 0x000fc60000000000 */
[----:B------:R-:W-:-:S13]  /*2a50*/  ISETP.GE.U32.AND P0, PT, R43, R36, PT ;  /* 0x000000242b00720c */ /* 0x000fda0003f06070 */
[----:B------:R-:W-:-:S05]  /*2a60*/  @P0 IADD3 R37, R37, 0x1, RZ ;  /* 0x0000000125250810 */ /* 0x000fca0007ffe0ff */
        /* <DEDUP_REMOVED lines=16> */
[----:B---3--:R-:W-:Y:S05]  /*2b70*/  CALL.REL.NOINC `($__internal_6_$__cuda_sm20_div_rn_f64_full) ;  /* 0x00000024001c7944 */ /* 0x008fea0003c00000 */
.L_x_247:
[----:B------:R-:W-:Y:S05]  /*2b80*/  BSYNC B5 ;  /* 0x0000000000057941 */ /* 0x000fea0003800000 */
.L_x_246:
[----:B------:R-:W0:Y:S01]  /*2b90*/  I2F.F64 R30, R2 ;  /* 0x00000002001e7312 */ /* 0x000e220000201c00 */
[----:B------:R-:W-:Y:S01]  /*2ba0*/  MOV R16, 0x1 ;  /* 0x0000000100107802 */ /* 0x000fe20000000f00 */
[----:B------:R-:W-:Y:S01]  /*2bb0*/  BSSY B5, `(.L_x_248) ;  /* 0x0000014000057945 */ /* 0x000fe20003800000 */
[----:B------:R-:W-:-:S05]  /*2bc0*/  FSETP.GEU.AND P2, PT, |R29|, 6.5827683646048100446e-37, PT ;  /* 0x036000001d00780b */ /* 0x000fca0003f4e200 */
        /* <DEDUP_REMOVED lines=13> */
[----:B------:R-:W-:Y:S01]  /*2ca0*/  MOV R42, 0x2cd0 ;  /* 0x00002cd0002a7802 */ /* 0x000fe20000000f00 */
[----:B------:R-:W-:-:S07]  /*2cb0*/  IMAD.MOV.U32 R33, RZ, RZ, R29 ;  /* 0x000000ffff217224 */ /* 0x000fce00078e001d */
[----:B---3--:R-:W-:Y:S05]  /*2cc0*/  CALL.REL.NOINC `($__internal_6_$__cuda_sm20_div_rn_f64_full) ;  /* 0x0000002000c87944 */ /* 0x008fea0003c00000 */
[----:B------:R-:W-:Y:S01]  /*2cd0*/  MOV R16, R28 ;  /* 0x0000001c00107202 */ /* 0x000fe20000000f00 */
[----:B------:R-:W-:-:S07]  /*2ce0*/  IMAD.MOV.U32 R17, RZ, RZ, R29 ;  /* 0x000000ffff117224 */ /* 0x000fce00078e001d */
.L_x_249:
[----:B------:R-:W-:Y:S05]  /*2cf0*/  BSYNC B5 ;  /* 0x0000000000057941 */ /* 0x000fea0003800000 */
.L_x_248:
[----:B------:R-:W-:-:S07]  /*2d00*/  DADD R16, R38, R16 ;  /* 0x0000000026107229 */ /* 0x000fce0000000010 */
[----:B------:R4:W-:Y:S04]  /*2d10*/  STG.E.64 desc[UR14][R24.64], R16 ;  /* 0x0000001018007986 */ /* 0x0009e8000c101b0e */
.L_x_228:
[----:B------:R-:W-:Y:S05]  /*2d20*/  BSYNC B2 ;  /* 0x0000000000027941 */ /* 0x000fea0003800000 */
.L_x_227:
[----:B------:R-:W-:-:S13]  /*2d30*/  ISETP.GE.U32.AND P0, PT, R9, 0x3, PT ;  /* 0x000000030900780c */ /* 0x000fda0003f06070 */
[----:B------:R-:W-:Y:S05]  /*2d40*/  @!P0 BRA `(.L_x_226) ;  /* 0x0000002000708947 */ /* 0x000fea0003800000 */
[----:B--23--:R2:W5:Y:S01]  /*2d50*/  LDG.E.64 R38, desc[UR14][R24.64] ;  /* 0x0000000e18267981 */ /* 0x00c562000c1e1b00 */
[----:B------:R-:W-:Y:S01]  /*2d60*/  ULDC UR11, c[0x0][0x22c] ;  /* 0x00008b00000b7ab9 */ /* 0x000fe20000000800 */
[----:B----4-:R-:W-:Y:S01]  /*2d70*/  MOV R17, UR8 ;  /* 0x0000000800117c02 */ /* 0x010fe20008000f00 */
[----:B0-----:R-:W-:Y:S02]  /*2d80*/  VIADD R2, R3, 0x1 ;  /* 0x0000000103027836 */ /* 0x001fe40000000000 */
[----:B------:R-:W-:Y:S02]  /*2d90*/  IMAD.U32 R16, RZ, RZ, UR5 ;  /* 0x00000005ff107e24 */ /* 0x000fe4000f8e00ff */
[----:B------:R-:W-:Y:S01]  /*2da0*/  IMAD R29, R0, UR11, R3 ;  /* 0x0000000b001d7c24 */ /* 0x000fe2000f8e0203 */
[----:B------:R-:W-:-:S03]  /*2db0*/  SHF.R.S32.HI R0, RZ, 0x1f, R2 ;  /* 0x0000001fff007819 */ /* 0x000fc60000011402 */
[----:B--2---:R-:W-:-:S07]  /*2dc0*/  IMAD.WIDE R16, R29, 0x8, R16 ;  /* 0x000000081d107825 */ /* 0x004fce00078e0210 */
.L_x_278:
[----:B------:R-:W-:Y:S01]  /*2dd0*/  ULDC UR11, c[0x0][0x224] ;  /* 0x00008900000b7ab9 */ /* 0x000fe20000000800 */
[----:B------:R-:W-:Y:S01]  /*2de0*/  MOV R43, 0xffffffff ;  /* 0xffffffff002b7802 */ /* 0x000fe20000000f00 */
[----:B------:R-:W-:Y:S01]  /*2df0*/  IMAD.MOV.U32 R42, RZ, RZ, -0x1 ;  /* 0xffffffffff2a7424 */ /* 0x000fe200078e00ff */
[----:B------:R-:W-:Y:S01]  /*2e00*/  BSSY B2, `(.L_x_250) ;  /* 0x0000021000027945 */ /* 0x000fe20003800000 */
[----:B------:R-:W-:Y:S02]  /*2e10*/  IMAD R29, R0, UR11, RZ ;  /* 0x0000000b001d7c24 */ /* 0x000fe4000f8e02ff */
[----:B------:R-:W-:-:S04]  /*2e20*/  IMAD.WIDE.U32 R42, R2, UR11, R42 ;  /* 0x0000000b022a7c25 */ /* 0x000fc8000f8e002a */
[----:B------:R-:W-:-:S04]  /*2e30*/  IMAD R29, R2, UR10, R29 ;  /* 0x0000000a021d7c24 */ /* 0x000fc8000f8e021d */
[----:B------:R-:W-:-:S05]  /*2e40*/  IMAD.IADD R32, R43, 0x1, R29 ;  /* 0x000000012b207824 */ /* 0x000fca00078e021d */
[----:B------:R-:W-:-:S04]  /*2e50*/  LOP3.LUT R28, R32, UR7, RZ, 0xfc, !PT ;  /* 0x00000007201c7c12 */ /* 0x000fc8000f8efcff */
[----:B------:R-:W-:-:S13]  /*2e60*/  ISETP.NE.U32.AND P0, PT, R28, RZ, PT ;  /* 0x000000ff1c00720c */ /* 0x000fda0003f05070 */
[----:B0-----:R-:W-:Y:S05]  /*2e70*/  @!P0 BRA `(.L_x_251) ;  /* 0x0000000000188947 */ /* 0x001fea0003800000 */
[----:B------:R-:W-:Y:S01]  /*2e80*/  ULDC UR11, c[0x0][0x22c] ;  /* 0x00008b00000b7ab9 */ /* 0x000fe20000000800 */
[----:B------:R-:W-:Y:S01]  /*2e90*/  IMAD.U32 R29, RZ, RZ, UR7 ;  /* 0x00000007ff1d7e24 */ /* 0x000fe2000f8e00ff */
[----:B------:R-:W-:Y:S02]  /*2ea0*/  MOV R30, UR11 ;  /* 0x0000000b001e7c02 */ /* 0x000fe40008000f00 */
[----:B------:R-:W-:-:S07]  /*2eb0*/  MOV R28, 0x2ed0 ;  /* 0x00002ed0001c7802 */ /* 0x000fce0000000f00 */
[----:B-1---5:R-:W-:Y:S05]  /*2ec0*/  CALL.REL.NOINC `($__internal_7_$__cuda_sm20_div_s64) ;  /* 0x0000002400cc7944 */ /* 0x022fea0003c00000 */
[----:B------:R-:W-:Y:S05]  /*2ed0*/  BRA `(.L_x_252) ;  /* 0x00000000004c7947 */ /* 0x000fea0003800000 */
.L_x_251:
[----:B------:R-:W-:Y:S02]  /*2ee0*/  ULDC UR11, c[0x0][0x22c] ;  /* 0x00008b00000b7ab9 */ /* 0x000fe40000000800 */
[----:B------:R-:W0:Y:S01]  /*2ef0*/  I2F.U32.RP R30, UR11 ;  /* 0x0000000b001e7d06 */ /* 0x000e220008209000 */
[----:B------:R-:W-:-:S07]  /*2f00*/  ISETP.NE.U32.AND P3, PT, RZ, UR11, PT ;  /* 0x0000000bff007c0c */ /* 0x000fce000bf65070 */
[----:B0-----:R-:W0:Y:S02]  /*2f10*/  MUFU.RCP R30, R30 ;  /* 0x0000001e001e7308 */ /* 0x001e240000001000 */
[----:B0-----:R-:W-:-:S06]  /*2f20*/  VIADD R28, R30, 0xffffffe ;  /* 0x0ffffffe1e1c7836 */ /* 0x001fcc0000000000 */
[----:B------:R0:W2:Y:S02]  /*2f30*/  F2I.FTZ.U32.TRUNC.NTZ R29, R28 ;  /* 0x0000001c001d7305 */ /* 0x0000a4000021f000 */
[----:B0-----:R-:W-:Y:S01]  /*2f40*/  HFMA2.MMA R28, -RZ, RZ, 0, 0 ;  /* 0x00000000ff1c7435 */ /* 0x001fe200000001ff */
[----:B--2---:R-:W-:-:S04]  /*2f50*/  IMAD.MOV R31, RZ, RZ, -R29 ;  /* 0x000000ffff1f7224 */ /* 0x004fc800078e0a1d */
        /* <DEDUP_REMOVED lines=11> */
.L_x_252:
[----:B------:R-:W-:Y:S05]  /*3010*/  BSYNC B2 ;  /* 0x0000000000027941 */ /* 0x000fea0003800000 */
.L_x_250:
[----:B------:R-:W2:Y:S01]  /*3020*/  LDG.E.64 R32, desc[UR14][R16.64] ;  /* 0x0000000e10207981 */ /* 0x000ea2000c1e1b00 */
[----:B------:R-:W0:Y:S01]  /*3030*/  LDC R36, c[0x0][0x22c] ;  /* 0x00008b00ff247b82 */ /* 0x000e220000000800 */
[----:B------:R-:W-:Y:S01]  /*3040*/  IABS R30, R3 ;  /* 0x00000003001e7213 */ /* 0x000fe20000000000 */
[----:B------:R-:W-:Y:S01]  /*3050*/  ULDC UR11, c[0x0][0x224] ;  /* 0x00008900000b7ab9 */ /* 0x000fe20000000800 */
[----:B------:R-:W-:Y:S01]  /*3060*/  LOP3.LUT R34, RZ, R34, RZ, 0x33, !PT ;  /* 0x00000022ff227212 */ /* 0x000fe200078e33ff */
[----:B------:R-:W-:Y:S01]  /*3070*/  BSSY B2, `(.L_x_253) ;  /* 0x000003c000027945 */ /* 0x000fe20003800000 */
[----:B0-----:R-:W-:Y:S02]  /*3080*/  IABS R35, R36 ;  /* 0x0000002400237213 */ /* 0x001fe40000000000 */
[----:B------:R-:W-:Y:S02]  /*3090*/  ISETP.NE.AND P4, PT, R36, RZ, PT ;  /* 0x000000ff2400720c */ /* 0x000fe40003f85270 */
[----:B------:R-:W0:Y:S08]  /*30a0*/  I2F.RP R31, R35 ;  /* 0x00000023001f7306 */ /* 0x000e300000209400 */
[----:B0-----:R-:W0:Y:S02]  /*30b0*/  MUFU.RCP R31, R31 ;  /* 0x0000001f001f7308 */ /* 0x001e240000001000 */
[----:B0-----:R-:W-:-:S06]  /*30c0*/  VIADD R37, R31, 0xffffffe ;  /* 0x0ffffffe1f257836 */ /* 0x001fcc0000000000 */
[----:B------:R0:W3:Y:S02]  /*30d0*/  F2I.FTZ.U32.TRUNC.NTZ R29, R37 ;  /* 0x00000025001d7305 */ /* 0x0000e4000021f000 */
[----:B0-----:R-:W-:Y:S02]  /*30e0*/  LOP3.LUT R37, RZ, R36, RZ, 0x33, !PT ;  /* 0x00000024ff257212 */ /* 0x001fe400078e33ff */
[----:B---3--:R-:W-:-:S05]  /*30f0*/  IADD3 R28, RZ, -R29, RZ ;  /* 0x8000001dff1c7210 */ /* 0x008fca0007ffe0ff */
        /* <DEDUP_REMOVED lines=9> */
[----:B-1----:R-:W0:Y:S09]  /*3190*/  MUFU.RCP64H R29, R19 ;  /* 0x00000013001d7308 */ /* 0x002e320000001800 */
[----:B------:R-:W-:Y:S01]  /*31a0*/  @!P2 IADD3 R30, R30, -R35, RZ ;  /* 0x800000231e1ea210 */ /* 0x000fe20007ffe0ff */
[----:B------:R-:W-:-:S03]  /*31b0*/  @!P2 VIADD R28, R28, 0x1 ;  /* 0x000000011c1ca836 */ /* 0x000fc60000000000 */
[----:B------:R-:W-:-:S13]  /*31c0*/  ISETP.GE.U32.AND P0, PT, R30, R35, PT ;  /* 0x000000231e00720c */ /* 0x000fda0003f06070 */
[----:B------:R-:W-:-:S05]  /*31d0*/  @P0 VIADD R28, R28, 0x1 ;  /* 0x000000011c1c0836 */ /* 0x000fca0000000000 */
        /* <DEDUP_REMOVED lines=13> */
[----:B------:R-:W-:-:S04]  /*32b0*/  IADD3 R45, -R44, RZ, RZ ;  /* 0x000000ff2c2d7210 */ /* 0x000fc80007ffe1ff */
[----:B------:R-:W-:Y:S01]  /*32c0*/  DFMA R28, -R18, R30, 1 ;  /* 0x3ff00000121c742b */ /* 0x000fe2000000011e */
[----:B------:R-:W-:-:S05]  /*32d0*/  IMAD R46, R35, R45, R46 ;  /* 0x0000002d232e7224 */ /* 0x000fca00078e022e */
[----:B------:R-:W-:Y:S02]  /*32e0*/  ISETP.GT.U32.AND P2, PT, R35, R46, PT ;  /* 0x0000002e2300720c */ /* 0x000fe40003f44070 */
[----:B------:R-:W-:-:S11]  /*32f0*/  DFMA R28, R30, R28, R30 ;  /* 0x0000001c1e1c722b */ /* 0x000fd6000000001e */
[----:B------:R-:W-:Y:S02]  /*3300*/  @!P2 IMAD.IADD R46, R46, 0x1, -R35 ;  /* 0x000000012e2ea824 */ /* 0x000fe400078e0a23 */
[----:B------:R-:W-:-:S03]  /*3310*/  @!P2 VIADD R44, R44, 0x1 ;  /* 0x000000012c2ca836 */ /* 0x000fc60000000000 */
[----:B------:R-:W-:-:S13]  /*3320*/  ISETP.GE.U32.AND P0, PT, R46, R35, PT ;  /* 0x000000232e00720c */ /* 0x000fda0003f06070 */
[----:B------:R-:W-:-:S05]  /*3330*/  @P0 IADD3 R44, R44, 0x1, RZ ;  /* 0x000000012c2c0810 */ /* 0x000fca0007ffe0ff */
[----:B------:R-:W-:-:S05]  /*3340*/  @!P3 IMAD.MOV R44, RZ, RZ, -R44 ;  /* 0x000000ffff2cb224 */ /* 0x000fca00078e0a2c */
[----:B------:R-:W-:-:S05]  /*3350*/  SEL R37, R37, R44, !P4 ;  /* 0x0000002c25257207 */ /* 0x000fca0006000000 */
[----:B------:R-:W-:-:S04]  /*3360*/  IMAD R37, R42, UR11, R37 ;  /* 0x0000000b2a257c24 */ /* 0x000fc8000f8e0225 */
[----:B------:R-:W-:Y:S01]  /*3370*/  IMAD.IADD R48, R34, 0x1, R37 ;  /* 0x0000000122307824 */ /* 0x000fe200078e0225 */
[----:B--2---:R-:W-:Y:S01]  /*3380*/  DMUL R30, R28, R32 ;  /* 0x000000201c1e7228 */ /* 0x004fe20000000000 */
[----:B------:R-:W-:-:S07]  /*3390*/  FSETP.GEU.AND P2, PT, |R33|, 6.5827683646048100446e-37, PT ;  /* 0x036000002100780b */ /* 0x000fce0003f4e200 */
        /* <DEDUP_REMOVED lines=8> */
[----:B-----5:R-:W-:Y:S05]  /*3420*/  CALL.REL.NOINC `($__internal_6_$__cuda_sm20_div_rn_f64_full) ;  /* 0x0000001800f07944 */ /* 0x020fea0003c00000 */
.L_x_254:
[----:B------:R-:W-:Y:S05]  /*3430*/  BSYNC B2 ;  /* 0x0000000000027941 */ /* 0x000fea0003800000 */
.L_x_253:
        /* <DEDUP_REMOVED lines=20> */
[----:B------:R-:W-:Y:S01]  /*3580*/  IMAD.MOV.U32 R32, RZ, RZ, R28 ;  /* 0x000000ffff207224 */ /* 0x000fe200078e001c */
[----:B------:R-:W-:-:S07]  /*3590*/  MOV R33, R29 ;  /* 0x0000001d00217202 */ /* 0x000fce0000000f00 */
.L_x_256:
[----:B------:R-:W-:Y:S05]  /*35a0*/  BSYNC B2 ;  /* 0x0000000000027941 */ /* 0x000fea0003800000 */
.L_x_255:
[----:B------:R-:W-:Y:S01]  /*35b0*/  IADD3 R31, P0, R2, 0x1, RZ ;  /* 0x00000001021f7810 */ /* 0x000fe20007f1e0ff */
[----:B------:R-:W-:Y:S01]  /*35c0*/  ULDC UR11, c[0x0][0x224] ;  /* 0x00008900000b7ab9 */ /* 0x000fe20000000800 */
[----:B------:R-:W-:Y:S01]  /*35d0*/  MOV R29, 0xffffffff ;  /* 0xffffffff001d7802 */ /* 0x000fe20000000f00 */
[----:B------:R-:W-:Y:S01]  /*35e0*/  IMAD.MOV.U32 R28, RZ, RZ, -0x1 ;  /* 0xffffffffff1c7424 */ /* 0x000fe200078e00ff */
[----:B-----5:R-:W-:Y:S01]  /*35f0*/  DADD R48, R32, R38 ;  /* 0x0000000020307229 */ /* 0x020fe20000000026 */
[----:B------:R-:W-:Y:S01]  /*3600*/  IMAD.X R30, RZ, RZ, R0, P0 ;  /* 0x000000ffff1e7224 */ /* 0x000fe200000e0600 */
[----:B------:R-:W-:Y:S01]  /*3610*/  BSSY B2, `(.L_x_257) ;  /* 0x0000022000027945 */ /* 0x000fe20003800000 */
[----:B------:R-:W-:-:S04]  /*3620*/  IMAD.WIDE.U32 R42, R31, UR11, R28 ;  /* 0x0000000b1f2a7c25 */ /* 0x000fc8000f8e001c */
[----:B------:R-:W-:Y:S01]  /*3630*/  IMAD R30, R30, UR11, RZ ;  /* 0x0000000b1e1e7c24 */ /* 0x000fe2000f8e02ff */
[----:B------:R0:W-:Y:S03]  /*3640*/  STG.E.64 desc[UR14][R24.64], R48 ;  /* 0x0000003018007986 */ /* 0x0001e6000c101b0e */
        /* <DEDUP_REMOVED lines=9> */
[----:B------:R-:W-:Y:S05]  /*36e0*/  CALL.REL.NOINC `($__internal_7_$__cuda_sm20_div_s64) ;  /* 0x0000001c00c47944 */ /* 0x000fea0003c00000 */
[----:B------:R-:W-:Y:S05]  /*36f0*/  BRA `(.L_x_259) ;  /* 0x00000000004c7947 */ /* 0x000fea0003800000 */
.L_x_258:
[----:B------:R-:W-:Y:S02]  /*3700*/  ULDC UR11, c[0x0][0x22c] ;  /* 0x00008b00000b7ab9 */ /* 0x000fe40000000800 */
[----:B------:R-:W0:Y:S01]  /*3710*/  I2F.U32.RP R30, UR11 ;  /* 0x0000000b001e7d06 */ /* 0x000e220008209000 */
[----:B------:R-:W-:-:S07]  /*3720*/  ISETP.NE.U32.AND P3, PT, RZ, UR11, PT ;  /* 0x0000000bff007c0c */ /* 0x000fce000bf65070 */
[----:B0-----:R-:W0:Y:S02]  /*3730*/  MUFU.RCP R30, R30 ;  /* 0x0000001e001e7308 */ /* 0x001e240000001000 */
[----:B0-----:R-:W-:-:S06]  /*3740*/  VIADD R28, R30, 0xffffffe ;  /* 0x0ffffffe1e1c7836 */ /* 0x001fcc0000000000 */
[----:B------:R0:W1:Y:S02]  /*3750*/  F2I.FTZ.U32.TRUNC.NTZ R29, R28 ;  /* 0x0000001c001d7305 */ /* 0x000064000021f000 */
[----:B0-----:R-:W-:Y:S01]  /*3760*/  MOV R28, RZ ;  /* 0x000000ff001c7202 */ /* 0x001fe20000000f00 */
[----:B-1----:R-:W-:-:S04]  /*3770*/  IMAD.MOV R31, RZ, RZ, -R29 ;  /* 0x000000ffff1f7224 */ /* 0x002fc800078e0a1d */
[----:B------:R-:W-:-:S04]  /*3780*/  IMAD R31, R31, UR11, RZ ;  /* 0x0000000b1f1f7c24 */ /* 0x000fc8000f8e02ff */
        /* <DEDUP_REMOVED lines=10> */
.L_x_259:
[----:B------:R-:W-:Y:S05]  /*3830*/  BSYNC B2 ;  /* 0x0000000000027941 */ /* 0x000fea0003800000 */
.L_x_257:
[----:B------:R-:W2:Y:S01]  /*3840*/  LDG.E.64 R32, desc[UR14][R16.64+0x8] ;  /* 0x0000080e10207981 */ /* 0x000ea2000c1e1b00 */
[----:B------:R-:W0:Y:S01]  /*3850*/  LDC R35, c[0x0][0x22c] ;  /* 0x00008b00ff237b82 */ /* 0x000e220000000800 */
[----:B------:R-:W-:Y:S01]  /*3860*/  VIADD R30, R3, 0x1 ;  /* 0x00000001031e7836 */ /* 0x000fe20000000000 */
[----:B------:R-:W-:Y:S01]  /*3870*/  ULDC UR11, c[0x0][0x224] ;  /* 0x00008900000b7ab9 */ /* 0x000fe20000000800 */
[----:B------:R-:W-:Y:S01]  /*3880*/  IMAD.MOV.U32 R28, RZ, RZ, RZ ;  /* 0x000000ffff1c7224 */ /* 0x000fe200078e00ff */
[----:B------:R-:W-:Y:S02]  /*3890*/  BSSY B2, `(.L_x_260) ;  /* 0x000003e000027945 */ /* 0x000fe40003800000 */
[----:B------:R-:W-:Y:S02]  /*38a0*/  IABS R38, R30 ;  /* 0x0000001e00267213 */ /* 0x000fe40000000000 */
[----:B0-----:R-:W-:Y:S02]  /*38b0*/  IABS R36, R35 ;  /* 0x0000002300247213 */ /* 0x001fe40000000000 */
[----:B------:R-:W-:-:S02]  /*38c0*/  ISETP.NE.AND P4, PT, R35, RZ, PT ;  /* 0x000000ff2300720c */ /* 0x000fc40003f85270 */
[----:B------:R-:W0:Y:S08]  /*38d0*/  I2F.RP R31, R36 ;  /* 0x00000024001f7306 */ /* 0x000e300000209400 */
[----:B0-----:R-:W0:Y:S02]  /*38e0*/  MUFU.RCP R31, R31 ;  /* 0x0000001f001f7308 */ /* 0x001e240000001000 */
[----:B0-----:R-:W-:-:S06]  /*38f0*/  VIADD R37, R31, 0xffffffe ;  /* 0x0ffffffe1f257836 */ /* 0x001fcc0000000000 */
[----:B------:R0:W1:Y:S02]  /*3900*/  F2I.FTZ.U32.TRUNC.NTZ R29, R37 ;  /* 0x00000025001d7305 */ /* 0x000064000021f000 */
[----:B0-----:R-:W-:Y:S02]  /*3910*/  LOP3.LUT R37, RZ, R35, RZ, 0x33, !PT ;  /* 0x00000023ff257212 */ /* 0x001fe400078e33ff */
[----:B-1----:R-:W-:-:S05]  /*3920*/  IADD3 R39, RZ, -R29, RZ ;  /* 0x8000001dff277210 */ /* 0x002fca0007ffe0ff */
[----:B------:R-:W-:-:S04]  /*3930*/  IMAD R39, R39, R36, RZ ;  /* 0x0000002427277224 */ /* 0x000fc800078e02ff */
        /* <DEDUP_REMOVED lines=11> */
[----:B------:R-:W0:Y:S05]  /*39f0*/  MUFU.RCP64H R29, R19 ;  /* 0x00000013001d7308 */ /* 0x000e2a0000001800 */
[----:B------:R-:W-:-:S06]  /*3a00*/  @P0 VIADD R28, R28, 0x1 ;  /* 0x000000011c1c0836 */ /* 0x000fcc0000000000 */
        /* <DEDUP_REMOVED lines=18> */
[----:B------:R-:W-:Y:S01]  /*3b30*/  @!P2 IADD3 R43, R43, -R36, RZ ;  /* 0x800000242b2ba210 */ /* 0x000fe20007ffe0ff */
[----:B------:R-:W-:-:S03]  /*3b40*/  @!P2 VIADD R39, R39, 0x1 ;  /* 0x000000012727a836 */ /* 0x000fc60000000000 */
[----:B------:R-:W-:-:S13]  /*3b50*/  ISETP.GE.U32.AND P0, PT, R43, R36, PT ;  /* 0x000000242b00720c */ /* 0x000fda0003f06070 */
[----:B------:R-:W-:-:S05]  /*3b60*/  @P0 VIADD R39, R39, 0x1 ;  /* 0x0000000127270836 */ /* 0x000fca0000000000 */
[----:B------:R-:W-:-:S04]  /*3b70*/  @!P3 IADD3 R39, -R39, RZ, RZ ;  /* 0x000000ff2727b210 */ /* 0x000fc80007ffe1ff */
[----:B------:R-:W-:-:S05]  /*3b80*/  SEL R37, R37, R39, !P4 ;  /* 0x0000002725257207 */ /* 0x000fca0006000000 */
[----:B------:R-:W-:Y:S01]  /*3b90*/  IMAD R38, R38, UR11, R37 ;  /* 0x0000000b26267c24 */ /* 0x000fe2000f8e0225 */
[----:B--2---:R-:W-:Y:S01]  /*3ba0*/  DMUL R30, R28, R32 ;  /* 0x000000201c1e7228 */ /* 0x004fe20000000000 */
[----:B------:R-:W-:-:S07]  /*3bb0*/  FSETP.GEU.AND P2, PT, |R33|, 6.5827683646048100446e-37, PT ;  /* 0x036000002100780b */ /* 0x000fce0003f4e200 */
[----:B------:R-:W-:-:S08]  /*3bc0*/  DFMA R42, -R18, R30, R32 ;  /* 0x0000001e122a722b */ /* 0x000fd00000000120 */
[----:B------:R-:W-:Y:S01]  /*3bd0*/  DFMA R28, R28, R42, R30 ;  /* 0x0000002a1c1c722b */ /* 0x000fe2000000001e */
[----:B------:R-:W-:-:S05]  /*3be0*/  LOP3.LUT R31, RZ, R34, RZ, 0x33, !PT ;  /* 0x00000022ff1f7212 */ /* 0x000fca00078e33ff */
[----:B------:R-:W-:-:S04]  /*3bf0*/  IMAD.IADD R38, R31, 0x1, R38 ;  /* 0x000000011f267824 */ /* 0x000fc800078e0226 */
[----:B------:R-:W-:-:S05]  /*3c00*/  FFMA R30, RZ, R19, R29 ;  /* 0x00000013ff1e7223 */ /* 0x000fca000000001d */
[----:B------:R-:W-:-:S13]  /*3c10*/  FSETP.GT.AND P0, PT, |R30|, 1.469367938527859385e-39, PT ;  /* 0x001000001e00780b */ /* 0x000fda0003f04200 */
[----:B------:R-:W-:Y:S05]  /*3c20*/  @P0 BRA P2, `(.L_x_261) ;  /* 0x0000000000100947 */ /* 0x000fea0001000000 */
[----:B------:R-:W-:Y:S01]  /*3c30*/  IMAD.MOV.U32 R30, RZ, RZ, R18 ;  /* 0x000000ffff1e7224 */ /* 0x000fe200078e0012 */
[----:B------:R-:W-:Y:S02]  /*3c40*/  MOV R31, R19 ;  /* 0x00000013001f7202 */ /* 0x000fe40000000f00 */
[----:B------:R-:W-:-:S07]  /*3c50*/  MOV R42, 0x3c70 ;  /* 0x00003c70002a7802 */ /* 0x000fce0000000f00 */
[----:B------:R-:W-:Y:S05]  /*3c60*/  CALL.REL.NOINC `($__internal_6_$__cuda_sm20_div_rn_f64_full) ;  /* 0x0000001000e07944 */ /* 0x000fea0003c00000 */
.L_x_261:
[----:B------:R-:W-:Y:S05]  /*3c70*/  BSYNC B2 ;  /* 0x0000000000027941 */ /* 0x000fea0003800000 */
.L_x_260:
        /* <DEDUP_REMOVED lines=19> */
[----:B------:R-:W-:Y:S05]  /*3db0*/  CALL.REL.NOINC `($__internal_6_$__cuda_sm20_div_rn_f64_full) ;  /* 0x00000010008c7944 */ /* 0x000fea0003c00000 */
[----:B------:R-:W-:Y:S02]  /*3dc0*/  IMAD.MOV.U32 R32, RZ, RZ, R28 ;  /* 0x000000ffff207224 */ /* 0x000fe400078e001c */
[----:B------:R-:W-:-:S07]  /*3dd0*/  IMAD.MOV.U32 R33, RZ, RZ, R29 ;  /* 0x000000ffff217224 */ /* 0x000fce00078e001d */
.L_x_263:
[----:B------:R-:W-:Y:S05]  /*3de0*/  BSYNC B2 ;  /* 0x0000000000027941 */ /* 0x000fea0003800000 */
.L_x_262:
[----:B------:R-:W-:Y:S01]  /*3df0*/  IADD3 R31, P0, R2, 0x2, RZ ;  /* 0x00000002021f7810 */ /* 0x000fe20007f1e0ff */
[----:B------:R-:W-:Y:S01]  /*3e00*/  ULDC UR11, c[0x0][0x224] ;  /* 0x00008900000b7ab9 */ /* 0x000fe20000000800 */
[----:B------:R-:W-:Y:S01]  /*3e10*/  IMAD.MOV.U32 R28, RZ, RZ, -0x1 ;  /* 0xffffffffff1c7424 */ /* 0x000fe200078e00ff */
[----:B------:R-:W-:Y:S01]  /*3e20*/  DADD R48, R48, R32 ;  /* 0x0000000030307229 */ /* 0x000fe20000000020 */
[----:B------:R-:W-:Y:S01]  /*3e30*/  IADD3.X R30, RZ, R0, RZ, P0, !PT ;  /* 0x00000000ff1e7210 */ /* 0x000fe200007fe4ff */
[----:B------:R-:W-:Y:S01]  /*3e40*/  IMAD.MOV.U32 R29, RZ, RZ, -0x1 ;  /* 0xffffffffff1d7424 */ /* 0x000fe200078e00ff */
[----:B------:R-:W-:Y:S03]  /*3e50*/  BSSY B2, `(.L_x_264) ;  /* 0x0000022000027945 */ /* 0x000fe60003800000 */
[----:B------:R-:W-:Y:S01]  /*3e60*/  IMAD R30, R30, UR11, RZ ;  /* 0x0000000b1e1e7c24 */ /* 0x000fe2000f8e02ff */
[----:B------:R0:W-:Y:S01]  /*3e70*/  STG.E.64 desc[UR14][R24.64], R48 ;  /* 0x0000003018007986 */ /* 0x0001e2000c101b0e */
[----:B------:R-:W-:-:S04]  /*3e80*/  IMAD.WIDE.U32 R42, R31, UR11, R28 ;  /* 0x0000000b1f2a7c25 */ /* 0x000fc8000f8e001c */
[----:B------:R-:W-:-:S05]  /*3e90*/  IMAD R31, R31, UR10, R30 ;  /* 0x0000000a1f1f7c24 */ /* 0x000fca000f8e021e */
        /* <DEDUP_REMOVED lines=8> */
[----:B------:R-:W-:Y:S05]  /*3f20*/  CALL.REL.NOINC `($__internal_7_$__cuda_sm20_div_s64) ;  /* 0x0000001400b47944 */ /* 0x000fea0003c00000 */
[----:B------:R-:W-:Y:S05]  /*3f30*/  BRA `(.L_x_266) ;  /* 0x00000000004c7947 */ /* 0x000fea0003800000 */
.L_x_265:
        /* <DEDUP_REMOVED lines=19> */
.L_x_266:
[----:B------:R-:W-:Y:S05]  /*4070*/  BSYNC B2 ;  /* 0x0000000000027941 */ /* 0x000fea0003800000 */
.L_x_264:
[----:B------:R-:W2:Y:S01]  /*4080*/  LDG.E.64 R32, desc[UR14][R16.64+0x10] ;  /* 0x0000100e10207981 */ /* 0x000ea2000c1e1b00 */
[----:B------:R-:W0:Y:S01]  /*4090*/  LDC R35, c[0x0][0x22c] ;  /* 0x00008b00ff237b82 */ /* 0x000e220000000800 */
[----:B------:R-:W-:Y:S01]  /*40a0*/  IADD3 R30, R3, 0x2, RZ ;  /* 0x00000002031e7810 */ /* 0x000fe20007ffe0ff */
[----:B------:R-:W-:Y:S01]  /*40b0*/  IMAD.MOV.U32 R28, RZ, RZ, RZ ;  /* 0x000000ffff1c7224 */ /* 0x000fe200078e00ff */
[----:B------:R-:W-:Y:S01]  /*40c0*/  ULDC UR11, c[0x0][0x224] ;  /* 0x00008900000b7ab9 */ /* 0x000fe20000000800 */
[----:B------:R-:W-:Y:S01]  /*40d0*/  BSSY B2, `(.L_x_267) ;  /* 0x000003e000027945 */ /* 0x000fe20003800000 */
[----:B------:R-:W-:Y:S02]  /*40e0*/  IABS R38, R30 ;  /* 0x0000001e00267213 */ /* 0x000fe40000000000 */
[----:B0-----:R-:W-:Y:S02]  /*40f0*/  IABS R36, R35 ;  /* 0x0000002300247213 */ /* 0x001fe40000000000 */
[----:B------:R-:W-:-:S02]  /*4100*/  ISETP.NE.AND P4, PT, R35, RZ, PT ;  /* 0x000000ff2300720c */ /* 0x000fc40003f85270 */
[----:B------:R-:W0:Y:S08]  /*4110*/  I2F.RP R31, R36 ;  /* 0x00000024001f7306 */ /* 0x000e300000209400 */
[----:B0-----:R-:W0:Y:S02]  /*4120*/  MUFU.RCP R31, R31 ;  /* 0x0000001f001f7308 */ /* 0x001e240000001000 */
[----:B0-----:R-:W-:-:S06]  /*4130*/  VIADD R37, R31, 0xffffffe ;  /* 0x0ffffffe1f257836 */ /* 0x001fcc0000000000 */
[----:B------:R0:W1:Y:S02]  /*4140*/  F2I.FTZ.U32.TRUNC.NTZ R29, R37 ;  /* 0x00000025001d7305 */ /* 0x000064000021f000 */
[----:B0-----:R-:W-:Y:S01]  /*4150*/  LOP3.LUT R37, RZ, R35, RZ, 0x33, !PT ;  /* 0x00000023ff257212 */ /* 0x001fe200078e33ff */
[----:B-1----:R-:W-:-:S04]  /*4160*/  IMAD.MOV R39, RZ, RZ, -R29 ;  /* 0x000000ffff277224 */ /* 0x002fc800078e0a1d */
[----:B------:R-:W-:-:S04]  /*4170*/  IMAD R39, R39, R36, RZ ;  /* 0x0000002427277224 */ /* 0x000fc800078e02ff */
        /* <DEDUP_REMOVED lines=11> */
[----:B------:R-:W0:Y:S05]  /*4230*/  MUFU.RCP64H R29, R19 ;  /* 0x00000013001d7308 */ /* 0x000e2a0000001800 */
[----:B------:R-:W-:-:S06]  /*4240*/  @P0 IADD3 R28, R28, 0x1, RZ ;  /* 0x000000011c1c0810 */ /* 0x000fcc0007ffe0ff */
[----:B------:R-:W-:-:S05]  /*4250*/  @!P3 IMAD.MOV R28, RZ, RZ, -R28 ;  /* 0x000000ffff1cb224 */ /* 0x000fca00078e0a1c */
[----:B------:R-:W-:Y:S02]  /*4260*/  SEL R38, R37, R28, !P4 ;  /* 0x0000001c25267207 */ /* 0x000fe40006000000 */
[----:B------:R-:W-:-:S03]  /*4270*/  MOV R28, 0x1 ;  /* 0x00000001001c7802 */ /* 0x000fc60000000f00 */
[----:B------:R-:W-:-:S04]  /*4280*/  IMAD.MOV R42, RZ, RZ, -R38 ;  /* 0x000000ffff2a7224 */ /* 0x000fc800078e0a26 */
        /* <DEDUP_REMOVED lines=19> */
[----:B------:R-:W-:-:S05]  /*43c0*/  SEL R37, R37, R39, !P4 ;  /* 0x0000002725257207 */ /* 0x000fca0006000000 */
[----:B------:R-:W-:Y:S01]  /*43d0*/  IMAD R38, R38, UR11, R37 ;  /* 0x0000000b26267c24 */ /* 0x000fe2000f8e0225 */
[----:B--2---:R-:W-:Y:S01]  /*43e0*/  DMUL R30, R28, R32 ;  /* 0x000000201c1e7228 */ /* 0x004fe20000000000 */
[----:B------:R-:W-:-:S07]  /*43f0*/  FSETP.GEU.AND P2, PT, |R33|, 6.5827683646048100446e-37, PT ;  /* 0x036000002100780b */ /* 0x000fce0003f4e200 */
[----:B------:R-:W-:-:S08]  /*4400*/  DFMA R42, -R18, R30, R32 ;  /* 0x0000001e122a722b */ /* 0x000fd00000000120 */
[----:B------:R-:W-:Y:S01]  /*4410*/  DFMA R28, R28, R42, R30 ;  /* 0x0000002a1c1c722b */ /* 0x000fe2000000001e */
[----:B------:R-:W-:-:S04]  /*4420*/  LOP3.LUT R31, RZ, R34, RZ, 0x33, !PT ;  /* 0x00000022ff1f7212 */ /* 0x000fc800078e33ff */
[----:B------:R-:W-:-:S05]  /*4430*/  IADD3 R38, R31, R38, RZ ;  /* 0x000000261f267210 */ /* 0x000fca0007ffe0ff */
[----:B------:R-:W-:-:S05]  /*4440*/  FFMA R30, RZ, R19, R29 ;  /* 0x00000013ff1e7223 */ /* 0x000fca000000001d */
[----:B------:R-:W-:-:S13]  /*4450*/  FSETP.GT.AND P0, PT, |R30|, 1.469367938527859385e-39, PT ;  /* 0x001000001e00780b */ /* 0x000fda0003f04200 */
[----:B------:R-:W-:Y:S05]  /*4460*/  @P0 BRA P2, `(.L_x_268) ;  /* 0x0000000000100947 */ /* 0x000fea0001000000 */
[----:B------:R-:W-:Y:S01]  /*4470*/  IMAD.MOV.U32 R30, RZ, RZ, R18 ;  /* 0x000000ffff1e7224 */ /* 0x000fe200078e0012 */
[----:B------:R-:W-:Y:S01]  /*4480*/  MOV R42, 0x44b0 ;  /* 0x000044b0002a7802 */ /* 0x000fe20000000f00 */
[----:B------:R-:W-:-:S07]  /*4490*/  IMAD.MOV.U32 R31, RZ, RZ, R19 ;  /* 0x000000ffff1f7224 */ /* 0x000fce00078e0013 */
[----:B------:R-:W-:Y:S05]  /*44a0*/  CALL.REL.NOINC `($__internal_6_$__cuda_sm20_div_rn_f64_full) ;  /* 0x0000000800d07944 */ /* 0x000fea0003c00000 */
.L_x_268:
[----:B------:R-:W-:Y:S05]  /*44b0*/  BSYNC B2 ;  /* 0x0000000000027941 */ /* 0x000fea0003800000 */
.L_x_267:
        /* <DEDUP_REMOVED lines=19> */
[----:B------:R-:W-:Y:S05]  /*45f0*/  CALL.REL.NOINC `($__internal_6_$__cuda_sm20_div_rn_f64_full) ;  /* 0x00000008007c7944 */ /* 0x000fea0003c00000 */
[----:B------:R-:W-:Y:S01]  /*4600*/  MOV R32, R28 ;  /* 0x0000001c00207202 */ /* 0x000fe20000000f00 */
[----:B------:R-:W-:-:S07]  /*4610*/  IMAD.MOV.U32 R33, RZ, RZ, R29 ;  /* 0x000000ffff217224 */ /* 0x000fce00078e001d */
.L_x_270:
[----:B------:R-:W-:Y:S05]  /*4620*/  BSYNC B2 ;  /* 0x0000000000027941 */ /* 0x000fea0003800000 */
.L_x_269:
[----:B------:R-:W-:Y:S01]  /*4630*/  IADD3 R31, P0, R2, 0x3, RZ ;  /* 0x00000003021f7810 */ /* 0x000fe20007f1e0ff */
[----:B------:R-:W-:Y:S01]  /*4640*/  ULDC UR11, c[0x0][0x224] ;  /* 0x00008900000b7ab9 */ /* 0x000fe20000000800 */
[----:B------:R-:W-:Y:S01]  /*4650*/  MOV R28, 0xffffffff ;  /* 0xffffffff001c7802 */ /* 0x000fe20000000f00 */
[----:B------:R-:W-:Y:S01]  /*4660*/  IMAD.MOV.U32 R29, RZ, RZ, -0x1 ;  /* 0xffffffffff1d7424 */ /* 0x000fe200078e00ff */
[----:B------:R-:W-:Y:S01]  /*4670*/  DADD R38, R48, R32 ;  /* 0x0000000030267229 */ /* 0x000fe20000000020 */
        /* <DEDUP_REMOVED lines=14> */
[----:B------:R-:W-:Y:S05]  /*4760*/  CALL.REL.NOINC `($__internal_7_$__cuda_sm20_div_s64) ;  /* 0x0000000c00a47944 */ /* 0x000fea0003c00000 */
[----:B------:R-:W-:Y:S01]  /*4770*/  IMAD.MOV.U32 R36, RZ, RZ, R34 ;  /* 0x000000ffff247224 */ /* 0x000fe200078e0022 */
[----:B------:R-:W-:Y:S06]  /*4780*/  BRA `(.L_x_273) ;  /* 0x00000000004c7947 */ /* 0x000fec0003800000 */
.L_x_272:
        /* <DEDUP_REMOVED lines=19> */
.L_x_273:
[----:B------:R-:W-:Y:S05]  /*48c0*/  BSYNC B2 ;  /* 0x0000000000027941 */ /* 0x000fea0003800000 */
.L_x_271:
[----:B------:R0:W2:Y:S01]  /*48d0*/  LDG.E.64 R32, desc[UR14][R16.64+0x18] ;  /* 0x0000180e10207981 */ /* 0x0000a2000c1e1b00 */
[----:B------:R-:W1:Y:S01]  /*48e0*/  LDC R44, c[0x0][0x22c] ;  /* 0x00008b00ff2c7b82 */ /* 0x000e620000000800 */
[----:B------:R-:W-:Y:S01]  /*48f0*/  IADD3 R31, R3, 0x3, RZ ;  /* 0x00000003031f7810 */ /* 0x000fe20007ffe0ff */
[----:B------:R-:W-:Y:S01]  /*4900*/  IMAD.MOV.U32 R28, RZ, RZ, RZ ;  /* 0x000000ffff1c7224 */ /* 0x000fe200078e00ff */
[----:B------:R-:W-:Y:S01]  /*4910*/  ULDC UR11, c[0x0][0x224] ;  /* 0x00008900000b7ab9 */ /* 0x000fe20000000800 */
[----:B------:R-:W-:Y:S01]  /*4920*/  BSSY B2, `(.L_x_274) ;  /* 0x0000040000027945 */ /* 0x000fe20003800000 */
[----:B------:R-:W-:Y:S02]  /*4930*/  IABS R37, R31 ;  /* 0x0000001f00257213 */ /* 0x000fe40000000000 */
[----:B-1----:R-:W-:Y:S02]  /*4940*/  IABS R46, R44 ;  /* 0x0000002c002e7213 */ /* 0x002fe40000000000 */
[----:B------:R-:W-:-:S02]  /*4950*/  ISETP.NE.AND P4, PT, R44, RZ, PT ;  /* 0x000000ff2c00720c */ /* 0x000fc40003f85270 */
[----:B------:R-:W1:Y:S01]  /*4960*/  I2F.RP R30, R46 ;  /* 0x0000002e001e7306 */ /* 0x000e620000209400 */
[----:B------:R-:W-:-:S07]  /*4970*/  LOP3.LUT R43, RZ, R44, RZ, 0x33, !PT ;  /* 0x0000002cff2b7212 */ /* 0x000fce00078e33ff */
[----:B-1----:R-:W1:Y:S02]  /*4980*/  MUFU.RCP R30, R30 ;  /* 0x0000001e001e7308 */ /* 0x002e640000001000 */
[----:B-1----:R-:W-:-:S06]  /*4990*/  VIADD R34, R30, 0xffffffe ;  /* 0x0ffffffe1e227836 */ /* 0x002fcc0000000000 */
[----:B------:R-:W1:Y:S02]  /*49a0*/  F2I.FTZ.U32.TRUNC.NTZ R29, R34 ;  /* 0x00000022001d7305 */ /* 0x000e64000021f000 */
        /* <DEDUP_REMOVED lines=13> */
[----:B------:R-:W1:Y:S05]  /*4a80*/  MUFU.RCP64H R29, R19 ;  /* 0x00000013001d7308 */ /* 0x000e6a0000001800 */
[----:B------:R-:W-:-:S06]  /*4a90*/  @P0 IADD3 R28, R28, 0x1, RZ ;  /* 0x000000011c1c0810 */ /* 0x000fcc0007ffe0ff */
[----:B------:R-:W-:-:S05]  /*4aa0*/  @!P3 IMAD.MOV R28, RZ, RZ, -R28 ;  /* 0x000000ffff1cb224 */ /* 0x000fca00078e0a1c */
[----:B------:R-:W-:Y:S02]  /*4ab0*/  SEL R37, R43, R28, !P4 ;  /* 0x0000001c2b257207 */ /* 0x000fe40006000000 */
[----:B------:R-:W-:-:S03]  /*4ac0*/  MOV R28, 0x1 ;  /* 0x00000001001c7802 */ /* 0x000fc60000000f00 */
[----:B------:R-:W-:-:S04]  /*4ad0*/  IMAD.MOV R45, RZ, RZ, -R37 ;  /* 0x000000ffff2d7224 */ /* 0x000fc800078e0a25 */
[----:B------:R-:W-:Y:S01]  /*4ae0*/  IMAD R45, R44, R45, R31 ;  /* 0x0000002d2c2d7224 */ /* 0x000fe200078e021f */
[----:B-1----:R-:W-:-:S03]  /*4af0*/  DFMA R30, -R18, R28, 1 ;  /* 0x3ff00000121e742b */ /* 0x002fc6000000011c */
        /* <DEDUP_REMOVED lines=13> */
[----:B------:R-:W-:Y:S02]  /*4bd0*/  @!P2 IADD3 R42, R42, 0x1, RZ ;  /* 0x000000012a2aa810 */ /* 0x000fe40007ffe0ff */
[----:B0-----:R-:W-:Y:S02]  /*4be0*/  IADD3 R16, P2, R16, 0x20, RZ ;  /* 0x0000002010107810 */ /* 0x001fe40007f5e0ff */
[----:B------:R-:W-:Y:S02]  /*4bf0*/  ISETP.GE.U32.AND P0, PT, R47, R46, PT ;  /* 0x0000002e2f00720c */ /* 0x000fe40003f06070 */
[----:B------:R-:W-:-:S11]  /*4c00*/  IADD3.X R17, RZ, R17, RZ, P2, !PT ;  /* 0x00000011ff117210 */ /* 0x000fd600017fe4ff */
        /* <DEDUP_REMOVED lines=17> */
.L_x_275:
[----:B------:R-:W-:Y:S05]  /*4d20*/  BSYNC B2 ;  /* 0x0000000000027941 */ /* 0x000fea0003800000 */
.L_x_274:
        /* <DEDUP_REMOVED lines=22> */
.L_x_277:
[----:B------:R-:W-:Y:S05]  /*4e90*/  BSYNC B2 ;  /* 0x0000000000027941 */ /* 0x000fea0003800000 */
.L_x_276:
[----:B------:R-:W-:Y:S01]  /*4ea0*/  DADD R38, R38, R32 ;  /* 0x0000000026267229 */ /* 0x000fe20000000020 */
[----:B------:R-:W-:Y:S02]  /*4eb0*/  IADD3 R3, R3, 0x4, RZ ;  /* 0x0000000403037810 */ /* 0x000fe40007ffe0ff */
[----:B------:R-:W-:Y:S02]  /*4ec0*/  IADD3 R2, P2, R2, 0x4, RZ ;  /* 0x0000000402027810 */ /* 0x000fe40007f5e0ff */
[----:B------:R-:W-:Y:S02]  /*4ed0*/  ISETP.GE.AND P0, PT, R3, R10, PT ;  /* 0x0000000a0300720c */ /* 0x000fe40003f06270 */
[----:B------:R0:W-:Y:S01]  /*4ee0*/  STG.E.64 desc[UR14][R24.64], R38 ;  /* 0x0000002618007986 */ /* 0x0001e2000c101b0e */
[----:B------:R-:W-:-:S10]  /*4ef0*/  IMAD.X R0, RZ, RZ, R0, P2 ;  /* 0x000000ffff007224 */ /* 0x000fd400010e0600 */
[----:B------:R-:W-:Y:S05]  /*4f00*/  @!P0 BRA `(.L_x_278) ;  /* 0xffffffdc00b08947 */ /* 0x000fea000383ffff */
.L_x_226:
[----:B------:R-:W-:Y:S05]  /*4f10*/  BSYNC B3 ;  /* 0x0000000000037941 */ /* 0x000fea0003800000 */
.L_x_225:
[----:B------:R-:W-:Y:S05]  /*4f20*/  @!P1 BRA `(.L_x_279) ;  /* 0xffffffbc00ec9947 */ /* 0x000fea000383ffff */
.L_x_221:
[----:B------:R-:W-:Y:S05]  /*4f30*/  BSYNC B1 ;  /* 0x0000000000017941 */ /* 0x000fea0003800000 */
.L_x_220:
[----:B------:R-:W-:Y:S02]  /*4f40*/  ULDC UR11, c[0x0][0x0] ;  /* 0x00000000000b7ab9 */ /* 0x000fe40000000800 */
[----:B------:R-:W-:Y:S01]  /*4f50*/  VIADD R12, R12, UR11 ;  /* 0x0000000b0c0c7c36 */ /* 0x000fe20008000000 */
[----:B------:R-:W-:-:S04]  /*4f60*/  ULDC UR11, c[0x0][0x224] ;  /* 0x00008900000b7ab9 */ /* 0x000fc80000000800 */
[----:B------:R-:W-:-:S13]  /*4f70*/  ISETP.GE.AND P0, PT, R12, UR11, PT ;  /* 0x0000000b0c007c0c */ /* 0x000fda000bf06270 */
[----:B------:R-:W-:Y:S05]  /*4f80*/  @!P0 BRA `(.L_x_280) ;  /* 0xffffffb400dc8947 */ /* 0x000fea000383ffff */
.L_x_216:
[----:B------:R-:W-:Y:S05]  /*4f90*/  BSYNC B0 ;  /* 0x0000000000007941 */ /* 0x000fea0003800000 */
.L_x_215:
[----:B------:R-:W-:Y:S01]  /*4fa0*/  IADD3 R40, R15, R40, RZ ;  /* 0x000000280f287210 */ /* 0x000fe20007ffe0ff */
[----:B------:R-:W-:-:S03]  /*4fb0*/  ULDC UR11, c[0x0][0x220] ;  /* 0x00008800000b7ab9 */ /* 0x000fc60000000800 */
[----:B------:R-:W-:-:S13]  /*4fc0*/  ISETP.GE.AND P0, PT, R40, UR11, PT ;  /* 0x0000000b28007c0c */ /* 0x000fda000bf06270 */
[----:B------:R-:W-:Y:S05]  /*4fd0*/  @!P0 BRA `(.L_x_281) ;  /* 0xffffffb0006c8947 */ /* 0x000fea000383ffff */
[----:B------:R-:W-:Y:S05]  /*4fe0*/  EXIT ;  /* 0x000000000000794d */ /* 0x000fea0003800000 */
        .weak           $__internal_6_$__cuda_sm20_div_rn_f64_full
        .type           $__internal_6_$__cuda_sm20_div_rn_f64_full,@function
        .size           $__internal_6_$__cuda_sm20_div_rn_f64_full,($__internal_7_$__cuda_sm20_div_s64 - $__internal_6_$__cuda_sm20_div_rn_f64_full)
$__internal_6_$__cuda_sm20_div_rn_f64_full:
[C---:B------:R-:W-:Y:S01]  /*4ff0*/  FSETP.GEU.AND P0, PT, |R31|.reuse, 1.469367938527859385e-39, PT ;  /* 0x001000001f00780b */ /* 0x040fe20003f0e200 */
[----:B------:R-:W-:Y:S01]  /*5000*/  IMAD.MOV.U32 R50, RZ, RZ, 0x1 ;  /* 0x00000001ff327424 */ /* 0x000fe200078e00ff */
[----:B------:R-:W-:Y:S01]  /*5010*/  LOP3.LUT R28, R31, 0x800fffff, RZ, 0xc0, !PT ;  /* 0x800fffff1f1c7812 */ /* 0x000fe200078ec0ff */
[----:B------:R-:W-:Y:S01]  /*5020*/  BSSY B4, `(.L_x_282) ;  /* 0x0000059000047945 */ /* 0x000fe20003800000 */
[C---:B------:R-:W-:Y:S02]  /*5030*/  FSETP.GEU.AND P3, PT, |R33|.reuse, 1.469367938527859385e-39, PT ;  /* 0x001000002100780b */ /* 0x040fe40003f6e200 */
[----:B------:R-:W-:Y:S01]  /*5040*/  LOP3.LUT R29, R28, 0x3ff00000, RZ, 0xfc, !PT ;  /* 0x3ff000001c1d7812 */ /* 0x000fe200078efcff */
[----:B------:R-:W-:Y:S01]  /*5050*/  IMAD.MOV.U32 R28, RZ, RZ, R30 ;  /* 0x000000ffff1c7224 */ /* 0x000fe200078e001e */
[----:B------:R-:W-:Y:S02]  /*5060*/  LOP3.LUT R43, R33, 0x7ff00000, RZ, 0xc0, !PT ;  /* 0x7ff00000212b7812 */ /* 0x000fe400078ec0ff */
[----:B------:R-:W-:-:S02]  /*5070*/  MOV R44, 0x1ca00000 ;  /* 0x1ca00000002c7802 */ /* 0x000fc40000000f00 */
[----:B------:R-:W-:Y:S01]  /*5080*/  LOP3.LUT R46, R31, 0x7ff00000, RZ, 0xc0, !PT ;  /* 0x7ff000001f2e7812 */ /* 0x000fe200078ec0ff */
[----:B------:R-:W-:Y:S01]  /*5090*/  @!P0 DMUL R28, R30, 8.98846567431157953865e+307 ;  /* 0x7fe000001e1c8828 */ /* 0x000fe20000000000 */
[----:B------:R-:W-:Y:S02]  /*50a0*/  MOV R45, R43 ;  /* 0x0000002b002d7202 */ /* 0x000fe40000000f00 */
[----:B------:R-:W-:Y:S02]  /*50b0*/  ISETP.GE.U32.AND P2, PT, R43, R46, PT ;  /* 0x0000002e2b00720c */ /* 0x000fe40003f46070 */
[----:B------:R-:W-:Y:S01]  /*50c0*/  @!P3 LOP3.LUT R34, R31, 0x7ff00000, RZ, 0xc0, !PT ;  /* 0x7ff000001f22b812 */ /* 0x000fe200078ec0ff */
[----:B------:R-:W0:Y:S01]  /*50d0*/  MUFU.RCP64H R51, R29 ;  /* 0x0000001d00337308 */ /* 0x000e220000001800 */
[----:B------:R-:W-:Y:S02]  /*50e0*/  SEL R35, R44, 0x63400000, !P2 ;  /* 0x634000002c237807 */ /* 0x000fe40005000000 */
[----:B------:R-:W-:-:S02]  /*50f0*/  @!P3 ISETP.GE.U32.AND P4, PT, R43, R34, PT ;  /* 0x000000222b00b20c */ /* 0x000fc40003f86070 */
[----:B------:R-:W-:Y:S02]  /*5100*/  LOP3.LUT R35, R35, 0x800fffff, R33, 0xf8, !PT ;  /* 0x800fffff23237812 */ /* 0x000fe400078ef821 */
[----:B------:R-:W-:Y:S01]  /*5110*/  @!P0 LOP3.LUT R46, R29, 0x7ff00000, RZ, 0xc0, !PT ;  /* 0x7ff000001d2e8812 */ /* 0x000fe200078ec0ff */
[----:B0-----:R-:W-:-:S08]  /*5120*/  DFMA R36, R50, -R28, 1 ;  /* 0x3ff000003224742b */ /* 0x001fd0000000081c */
[----:B------:R-:W-:-:S08]  /*5130*/  DFMA R36, R36, R36, R36 ;  /* 0x000000242424722b */ /* 0x000fd00000000024 */
[----:B------:R-:W-:Y:S01]  /*5140*/  DFMA R50, R50, R36, R50 ;  /* 0x000000243232722b */ /* 0x000fe20000000032 */
[----:B------:R-:W-:Y:S01]  /*5150*/  @!P3 SEL R37, R44, 0x63400000, !P4 ;  /* 0x634000002c25b807 */ /* 0x000fe20006000000 */
[----:B------:R-:W-:-:S03]  /*5160*/  @!P3 IMAD.MOV.U32 R36, RZ, RZ, RZ ;  /* 0x000000ffff24b224 */ /* 0x000fc600078e00ff */
[----:B------:R-:W-:-:S03]  /*5170*/  @!P3 LOP3.LUT R34, R37, 0x80000000, R33, 0xf8, !PT ;  /* 0x800000002522b812 */ /* 0x000fc600078ef821 */
[----:B------:R-:W-:Y:S01]  /*5180*/  DFMA R52, R50, -R28, 1 ;  /* 0x3ff000003234742b */ /* 0x000fe2000000081c */
[----:B------:R-:W-:Y:S01]  /*5190*/  @!P3 LOP3.LUT R37, R34, 0x100000, RZ, 0xfc, !PT ;  /* 0x001000002225b812 */ /* 0x000fe200078efcff */
[----:B------:R-:W-:-:S06]  /*51a0*/  IMAD.MOV.U32 R34, RZ, RZ, R32 ;  /* 0x000000ffff227224 */ /* 0x000fcc00078e0020 */
[----:B------:R-:W-:Y:S02]  /*51b0*/  DFMA R52, R50, R52, R50 ;  /* 0x000000343234722b */ /* 0x000fe40000000032 */
[----:B------:R-:W-:-:S08]  /*51c0*/  @!P3 DFMA R34, R34, 2, -R36 ;  /* 0x400000002222b82b */ /* 0x000fd00000000824 */
[----:B------:R-:W-:Y:S02]  /*51d0*/  DMUL R50, R52, R34 ;  /* 0x0000002234327228 */ /* 0x000fe40000000000 */
[----:B------:R-:W-:-:S05]  /*51e0*/  @!P3 LOP3.LUT R45, R35, 0x7ff00000, RZ, 0xc0, !PT ;  /* 0x7ff00000232db812 */ /* 0x000fca00078ec0ff */
[----:B------:R-:W-:Y:S01]  /*51f0*/  VIADD R47, R45, 0xffffffff ;  /* 0xffffffff2d2f7836 */ /* 0x000fe20000000000 */
[----:B------:R-:W-:-:S04]  /*5200*/  DFMA R36, R50, -R28, R34 ;  /* 0x8000001c3224722b */ /* 0x000fc80000000022 */
[----:B------:R-:W-:Y:S01]  /*5210*/  ISETP.GT.U32.AND P0, PT, R47, 0x7feffffe, PT ;  /* 0x7feffffe2f00780c */ /* 0x000fe20003f04070 */
[----:B------:R-:W-:-:S03]  /*5220*/  VIADD R47, R46, 0xffffffff ;  /* 0xffffffff2e2f7836 */ /* 0x000fc60000000000 */
[----:B------:R-:W-:Y:S02]  /*5230*/  DFMA R36, R52, R36, R50 ;  /* 0x000000243424722b */ /* 0x000fe40000000032 */
[----:B------:R-:W-:-:S13]  /*5240*/  ISETP.GT.U32.OR P0, PT, R47, 0x7feffffe, P0 ;  /* 0x7feffffe2f00780c */ /* 0x000fda0000704470 */
[----:B------:R-:W-:Y:S05]  /*5250*/  @P0 BRA `(.L_x_283) ;  /* 0x0000000000740947 */ /* 0x000fea0003800000 */
[----:B------:R-:W-:-:S04]  /*5260*/  LOP3.LUT R32, R31, 0x7ff00000, RZ, 0xc0, !PT ;  /* 0x7ff000001f207812 */ /* 0x000fc800078ec0ff */
[CC--:B------:R-:W-:Y:S02]  /*5270*/  VIADDMNMX R33, R43.reuse, -R32.reuse, 0xb9600000, !PT ;  /* 0xb96000002b217446 */ /* 0x0c0fe40007800920 */
[----:B------:R-:W-:Y:S02]  /*5280*/  ISETP.GE.U32.AND P0, PT, R43, R32, PT ;  /* 0x000000202b00720c */ /* 0x000fe40003f06070 */
[----:B------:R-:W-:Y:S02]  /*5290*/  VIMNMX R33, R33, 0x46a00000, PT ;  /* 0x46a0000021217848 */ /* 0x000fe40003fe0100 */
[----:B------:R-:W-:-:S04]  /*52a0*/  SEL R44, R44, 0x63400000, !P0 ;  /* 0x634000002c2c7807 */ /* 0x000fc80004000000 */
[----:B------:R-:W-:Y:S01]  /*52b0*/  IADD3 R33, -R44, R33, RZ ;  /* 0x000000212c217210 */ /* 0x000fe20007ffe1ff */
[----:B------:R-:W-:-:S04]  /*52c0*/  IMAD.MOV.U32 R44, RZ, RZ, RZ ;  /* 0x000000ffff2c7224 */ /* 0x000fc800078e00ff */
[----:B------:R-:W-:-:S06]  /*52d0*/  VIADD R45, R33, 0x7fe00000 ;  /* 0x7fe00000212d7836 */ /* 0x000fcc0000000000 */
[----:B------:R-:W-:-:S10]  /*52e0*/  DMUL R50, R36, R44 ;  /* 0x0000002c24327228 */ /* 0x000fd40000000000 */
[----:B------:R-:W-:-:S13]  /*52f0*/  FSETP.GTU.AND P0, PT, |R51|, 1.469367938527859385e-39, PT ;  /* 0x001000003300780b */ /* 0x000fda0003f0c200 */
[----:B------:R-:W-:Y:S05]  /*5300*/  @P0 BRA `(.L_x_284) ;  /* 0x0000000000a80947 */ /* 0x000fea0003800000 */
[----:B------:R-:W-:-:S06]  /*5310*/  DFMA R28, R36, -R28, R34 ;  /* 0x8000001c241c722b */ /* 0x000fcc0000000022 */
[----:B------:R-:W-:-:S04]  /*5320*/  MOV R28, RZ ;  /* 0x000000ff001c7202 */ /* 0x000fc80000000f00 */
[C---:B------:R-:W-:Y:S02]  /*5330*/  FSETP.NEU.AND P0, PT, R29.reuse, RZ, PT ;  /* 0x000000ff1d00720b */ /* 0x040fe40003f0d000 */
[----:B------:R-:W-:-:S04]  /*5340*/  LOP3.LUT R30, R29, 0x80000000, R31, 0x48, !PT ;  /* 0x800000001d1e7812 */ /* 0x000fc800078e481f */
[----:B------:R-:W-:-:S07]  /*5350*/  LOP3.LUT R29, R30, R45, RZ, 0xfc, !PT ;  /* 0x0000002d1e1d7212 */ /* 0x000fce00078efcff */
[----:B------:R-:W-:Y:S05]  /*5360*/  @!P0 BRA `(.L_x_284) ;  /* 0x0000000000908947 */ /* 0x000fea0003800000 */
[----:B------:R-:W-:Y:S01]  /*5370*/  IMAD.MOV R35, RZ, RZ, -R33 ;  /* 0x000000ffff237224 */ /* 0x000fe200078e0a21 */
[----:B------:R-:W-:Y:S01]  /*5380*/  DMUL.RP R28, R36, R28 ;  /* 0x0000001c241c7228 */ /* 0x000fe20000008000 */
[----:B------:R-:W-:Y:S01]  /*5390*/  IMAD.MOV.U32 R34, RZ, RZ, RZ ;  /* 0x000000ffff227224 */ /* 0x000fe200078e00ff */
[----:B------:R-:W-:-:S05]  /*53a0*/  IADD3 R33, -R33, -0x43300000, RZ ;  /* 0xbcd0000021217810 */ /* 0x000fca0007ffe1ff */
[----:B------:R-:W-:-:S03]  /*53b0*/  DFMA R34, R50, -R34, R36 ;  /* 0x800000223222722b */ /* 0x000fc60000000024 */
[----:B------:R-:W-:-:S07]  /*53c0*/  LOP3.LUT R30, R29, R30, RZ, 0x3c, !PT ;  /* 0x0000001e1d1e7212 */ /* 0x000fce00078e3cff */
[----:B------:R-:W-:-:S04]  /*53d0*/  FSETP.NEU.AND P0, PT, |R35|, R33, PT ;  /* 0x000000212300720b */ /* 0x000fc80003f0d200 */
[----:B------:R-:W-:Y:S02]  /*53e0*/  FSEL R29, R30, R51, !P0 ;  /* 0x000000331e1d7208 */ /* 0x000fe40004000000 */
[----:B------:R-:W-:-:S03]  /*53f0*/  FSEL R28, R28, R50, !P0 ;  /* 0x000000321c1c7208 */ /* 0x000fc60004000000 */
[----:B------:R-:W-:Y:S01]  /*5400*/  IMAD.MOV.U32 R51, RZ, RZ, R29 ;  /* 0x000000ffff337224 */ /* 0x000fe200078e001d */
[----:B------:R-:W-:Y:S01]  /*5410*/  MOV R50, R28 ;  /* 0x0000001c00327202 */ /* 0x000fe20000000f00 */
[----:B------:R-:W-:Y:S06]  /*5420*/  BRA `(.L_x_284) ;  /* 0x0000000000607947 */ /* 0x000fec0003800000 */
.L_x_283:
[----:B------:R-:W-:-:S14]  /*5430*/  DSETP.NAN.AND P0, PT, R32, R32, PT ;  /* 0x000000202000722a */ /* 0x000fdc0003f08000 */
[----:B------:R-:W-:Y:S05]  /*5440*/  @P0 BRA `(.L_x_285) ;  /* 0x00000000004c0947 */ /* 0x000fea0003800000 */
[----:B------:R-:W-:-:S14]  /*5450*/  DSETP.NAN.AND P0, PT, R30, R30, PT ;  /* 0x0000001e1e00722a */ /* 0x000fdc0003f08000 */
[----:B------:R-:W-:Y:S05]  /*5460*/  @P0 BRA `(.L_x_286) ;  /* 0x0000000000340947 */ /* 0x000fea0003800000 */
[----:B------:R-:W-:Y:S01]  /*5470*/  ISETP.NE.AND P0, PT, R45, R46, PT ;  /* 0x0000002e2d00720c */ /* 0x000fe20003f05270 */
[----:B------:R-:W-:Y:S01]  /*5480*/  IMAD.MOV.U32 R50, RZ, RZ, 0x0 ;  /* 0x00000000ff327424 */ /* 0x000fe200078e00ff */
[----:B------:R-:W-:-:S11]  /*5490*/  MOV R51, 0xfff80000 ;  /* 0xfff8000000337802 */ /* 0x000fd60000000f00 */
[----:B------:R-:W-:Y:S05]  /*54a0*/  @!P0 BRA `(.L_x_284) ;  /* 0x0000000000408947 */ /* 0x000fea0003800000 */
[----:B------:R-:W-:Y:S02]  /*54b0*/  ISETP.NE.AND P0, PT, R45, 0x7ff00000, PT ;  /* 0x7ff000002d00780c */ /* 0x000fe40003f05270 */
[----:B------:R-:W-:Y:S02]  /*54c0*/  LOP3.LUT R31, R33, 0x80000000, R31, 0x48, !PT ;  /* 0x80000000211f7812 */ /* 0x000fe400078e481f */
[----:B------:R-:W-:-:S13]  /*54d0*/  ISETP.EQ.OR P0, PT, R46, RZ, !P0 ;  /* 0x000000ff2e00720c */ /* 0x000fda0004702670 */
[----:B------:R-:W-:Y:S01]  /*54e0*/  @P0 LOP3.LUT R28, R31, 0x7ff00000, RZ, 0xfc, !PT ;  /* 0x7ff000001f1c0812 */ /* 0x000fe200078efcff */
[----:B------:R-:W-:Y:S01]  /*54f0*/  @!P0 IMAD.MOV.U32 R50, RZ, RZ, RZ ;  /* 0x000000ffff328224 */ /* 0x000fe200078e00ff */
[----:B------:R-:W-:Y:S01]  /*5500*/  @P0 MOV R50, RZ ;  /* 0x000000ff00320202 */ /* 0x000fe20000000f00 */
[----:B------:R-:W-:Y:S02]  /*5510*/  @!P0 IMAD.MOV.U32 R51, RZ, RZ, R31 ;  /* 0x000000ffff338224 */ /* 0x000fe400078e001f */
[----:B------:R-:W-:Y:S01]  /*5520*/  @P0 IMAD.MOV.U32 R51, RZ, RZ, R28 ;  /* 0x000000ffff330224 */ /* 0x000fe200078e001c */
[----:B------:R-:W-:Y:S06]  /*5530*/  BRA `(.L_x_284) ;  /* 0x00000000001c7947 */ /* 0x000fec0003800000 */
.L_x_286:
[----:B------:R-:W-:Y:S01]  /*5540*/  LOP3.LUT R29, R31, 0x80000, RZ, 0xfc, !PT ;  /* 0x000800001f1d7812 */ /* 0x000fe200078efcff */
[----:B------:R-:W-:-:S03]  /*5550*/  IMAD.MOV.U32 R50, RZ, RZ, R30 ;  /* 0x000000ffff327224 */ /* 0x000fc600078e001e */
[----:B------:R-:W-:Y:S01]  /*5560*/  MOV R51, R29 ;  /* 0x0000001d00337202 */ /* 0x000fe20000000f00 */
[----:B------:R-:W-:Y:S06]  /*5570*/  BRA `(.L_x_284) ;  /* 0x00000000000c7947 */ /* 0x000fec0003800000 */
.L_x_285:
[----:B------:R-:W-:Y:S01]  /*5580*/  LOP3.LUT R29, R33, 0x80000, RZ, 0xfc, !PT ;  /* 0x00080000211d7812 */ /* 0x000fe200078efcff */
[----:B------:R-:W-:-:S04]  /*5590*/  IMAD.MOV.U32 R50, RZ, RZ, R32 ;  /* 0x000000ffff327224 */ /* 0x000fc800078e0020 */
[----:B------:R-:W-:-:S07]  /*55a0*/  IMAD.MOV.U32 R51, RZ, RZ, R29 ;  /* 0x000000ffff337224 */ /* 0x000fce00078e001d */
.L_x_284:
[----:B------:R-:W-:Y:S05]  /*55b0*/  BSYNC B4 ;  /* 0x0000000000047941 */ /* 0x000fea0003800000 */
.L_x_282:
[----:B------:R-:W-:Y:S01]  /*55c0*/  IMAD.MOV.U32 R43, RZ, RZ, 0x0 ;  /* 0x00000000ff2b7424 */ /* 0x000fe200078e00ff */
[----:B------:R-:W-:Y:S01]  /*55d0*/  MOV R28, R50 ;  /* 0x00000032001c7202 */ /* 0x000fe20000000f00 */
[----:B------:R-:W-:Y:S02]  /*55e0*/  IMAD.MOV.U32 R29, RZ, RZ, R51 ;  /* 0x000000ffff1d7224 */ /* 0x000fe400078e0033 */
[----:B------:R-:W-:Y:S05]  /*55f0*/  RET.REL.NODEC R42 `(_ZN2at6native58_GLOBAL__N__9a069279_25_AdaptiveAveragePooling_cu_ef17039c26adaptive_average_gradinputIdEEvPT_PKS3_iiii) ;  /* 0xffffffa82a807950 */ /* 0x000fea0003c3ffff */
        .weak           $__internal_7_$__cuda_sm20_div_s64
        .type           $__internal_7_$__cuda_sm20_div_s64,@function
        .size           $__internal_7_$__cuda_sm20_div_s64,(.L_x_692 - $__internal_7_$__cuda_sm20_div_s64)
$__internal_7_$__cuda_sm20_div_s64:
[-C--:B------:R-:W-:Y:S01]  /*5600*/  IADD3 R45, P2, RZ, -R30.reuse, RZ ;  /* 0x8000001eff2d7210 */ /* 0x080fe20007f5e0ff */
[----:B------:R-:W-:Y:S01]  /*5610*/  IMAD.MOV.U32 R43, RZ, RZ, RZ ;  /* 0x000000ffff2b7224 */ /* 0x000fe200078e00ff */
[----:B------:R-:W-:Y:S02]  /*5620*/  ISETP.GE.AND P0, PT, R29, RZ, PT ;  /* 0x000000ff1d00720c */ /* 0x000fe40003f06270 */
[-C--:B------:R-:W-:Y:S02]  /*5630*/  IADD3.X R34, RZ, ~R29.reuse, RZ, P2, !PT ;  /* 0x8000001dff227210 */ /* 0x080fe400017fe4ff */
[----:B------:R-:W-:Y:S02]  /*5640*/  SEL R44, R45, R30, !P0 ;  /* 0x0000001e2d2c7207 */ /* 0x000fe40004000000 */
[----:B------:R-:W-:Y:S02]  /*5650*/  SEL R45, R34, R29, !P0 ;  /* 0x0000001d222d7207 */ /* 0x000fe40004000000 */
[----:B------:R-:W-:-:S02]  /*5660*/  ISETP.GE.AND P4, PT, R32, RZ, PT ;  /* 0x000000ff2000720c */ /* 0x000fc40003f86270 */
[----:B------:R-:W0:Y:S08]  /*5670*/  I2F.U64.RP R31, R44 ;  /* 0x0000002c001f7312 */ /* 0x000e300000309000 */
[----:B0-----:R-:W0:Y:S02]  /*5680*/  MUFU.RCP R35, R31 ;  /* 0x0000001f00237308 */ /* 0x001e240000001000 */
[----:B0-----:R-:W-:-:S06]  /*5690*/  VIADD R35, R35, 0x1ffffffe ;  /* 0x1ffffffe23237836 */ /* 0x001fcc0000000000 */
        /* <DEDUP_REMOVED lines=12> */
[----:B------:R-:W-:Y:S02]  /*5760*/  IADD3 R37, P3, R31, R34, RZ ;  /* 0x000000221f257210 */ /* 0x000fe40007f7e0ff */
[----:B------:R-:W-:Y:S01]  /*5770*/  IADD3 R31, P5, RZ, -R42, RZ ;  /* 0x8000002aff1f7210 */ /* 0x000fe20007fbe0ff */
[----:B------:R-:W-:Y:S02]  /*5780*/  IMAD.X R33, R33, 0x1, R47, P0 ;  /* 0x0000000121217824 */ /* 0x000fe400000e062f */
[----:B------:R-:W-:Y:S01]  /*5790*/  IMAD.WIDE.U32 R46, R37, R44, RZ ;  /* 0x0000002c252e7225 */ /* 0x000fe200078e00ff */
[----:B------:R-:W-:Y:S02]  /*57a0*/  SEL R31, R31, R42, !P4 ;  /* 0x0000002a1f1f7207 */ /* 0x000fe40006000000 */
[----:B------:R-:W-:Y:S01]  /*57b0*/  IADD3.X R34, RZ, RZ, R33, P3, P2 ;  /* 0x000000ffff227210 */ /* 0x000fe20001fe4421 */
[----:B------:R-:W-:Y:S01]  /*57c0*/  IMAD R33, R37, R45, R47 ;  /* 0x0000002d25217224 */ /* 0x000fe200078e022f */
[----:B------:R-:W-:-:S03]  /*57d0*/  IADD3 R35, P0, RZ, -R46, RZ ;  /* 0x8000002eff237210 */ /* 0x000fc60007f1e0ff */
[----:B------:R-:W-:Y:S02]  /*57e0*/  IMAD R33, R34, R44, R33 ;  /* 0x0000002c22217224 */ /* 0x000fe400078e0221 */
[----:B------:R-:W-:-:S04]  /*57f0*/  IMAD.HI.U32 R36, R37, R35, RZ ;  /* 0x0000002325247227 */ /* 0x000fc800078e00ff */
[----:B------:R-:W-:-:S04]  /*5800*/  IMAD.X R33, RZ, RZ, ~R33, P0 ;  /* 0x000000ffff217224 */ /* 0x000fc800000e0e21 */
[----:B------:R-:W-:-:S04]  /*5810*/  IMAD.WIDE.U32 R36, P0, R37, R33, R36 ;  /* 0x0000002125247225 */ /* 0x000fc80007800024 */
[----:B------:R-:W-:-:S04]  /*5820*/  IMAD.HI.U32 R35, P2, R34, R35, R36 ;  /* 0x0000002322237227 */ /* 0x000fc80007840024 */
[CC--:B------:R-:W-:Y:S02]  /*5830*/  IMAD R36, R34.reuse, R33.reuse, RZ ;  /* 0x0000002122247224 */ /* 0x0c0fe400078e02ff */
[----:B------:R-:W-:-:S03]  /*5840*/  IMAD.HI.U32 R33, R34, R33, RZ ;  /* 0x0000002122217227 */ /* 0x000fc600078e00ff */
[----:B------:R-:W-:Y:S01]  /*5850*/  IADD3 R36, P3, R36, R35, RZ ;  /* 0x0000002324247210 */ /* 0x000fe20007f7e0ff */
[----:B------:R-:W-:Y:S01]  /*5860*/  IMAD.X R34, R33, 0x1, R34, P0 ;  /* 0x0000000121227824 */ /* 0x000fe200000e0622 */
[----:B------:R-:W-:-:S03]  /*5870*/  IADD3.X R35, RZ, ~R32, RZ, P5, !PT ;  /* 0x80000020ff237210 */ /* 0x000fc60002ffe4ff */
        /* <DEDUP_REMOVED lines=14> */
[-C--:B------:R-:W-:Y:S02]  /*5960*/  IMAD R34, R35, R44.reuse, R34 ;  /* 0x0000002c23227224 */ /* 0x080fe400078e0222 */
[----:B------:R-:W-:Y:S02]  /*5970*/  VIADD R35, R42, 0x1 ;  /* 0x000000012a237836 */ /* 0x000fe40000000000 */
[----:B------:R-:W-:Y:S01]  /*5980*/  IMAD.X R33, R33, 0x1, ~R34, P2 ;  /* 0x0000000121217824 */ /* 0x000fe200010e0e22 */
[----:B------:R-:W-:-:S04]  /*5990*/  IADD3 R34, P2, R31, -R44, RZ ;  /* 0x8000002c1f227210 */ /* 0x000fc80007f5e0ff */
[CC--:B------:R-:W-:Y:S02]  /*59a0*/  ISETP.GE.U32.AND.EX P0, PT, R33.reuse, R45.reuse, PT, P0 ;  /* 0x0000002d2100720c */ /* 0x0c0fe40003f06100 */
[----:B------:R-:W-:Y:S02]  /*59b0*/  IADD3.X R36, R33, ~R45, RZ, P2, !PT ;  /* 0x8000002d21247210 */ /* 0x000fe400017fe4ff */
[----:B------:R-:W-:Y:S02]  /*59c0*/  SEL R31, R34, R31, P0 ;  /* 0x0000001f221f7207 */ /* 0x000fe40000000000 */
[----:B------:R-:W-:Y:S02]  /*59d0*/  SEL R35, R35, R42, P0 ;  /* 0x0000002a23237207 */ /* 0x000fe40000000000 */
[----:B------:R-:W-:Y:S02]  /*59e0*/  SEL R33, R36, R33, P0 ;  /* 0x0000002124217207 */ /* 0x000fe40000000000 */
[----:B------:R-:W-:Y:S01]  /*59f0*/  ISETP.GE.U32.AND P0, PT, R31, R44, PT ;  /* 0x0000002c1f00720c */ /* 0x000fe20003f06070 */
[----:B------:R-:W-:Y:S01]  /*5a00*/  VIADD R34, R35, 0x1 ;  /* 0x0000000123227836 */ /* 0x000fe20000000000 */
[----:B------:R-:W-:-:S02]  /*5a10*/  LOP3.LUT R31, R29, R32, RZ, 0x3c, !PT ;  /* 0x000000201d1f7212 */ /* 0x000fc400078e3cff */
[----:B------:R-:W-:Y:S02]  /*5a20*/  ISETP.GE.U32.AND.EX P0, PT, R33, R45, PT, P0 ;  /* 0x0000002d2100720c */ /* 0x000fe40003f06100 */
[----:B------:R-:W-:Y:S02]  /*5a30*/  ISETP.GE.AND P2, PT, R31, RZ, PT ;  /* 0x000000ff1f00720c */ /* 0x000fe40003f46270 */
[----:B------:R-:W-:Y:S02]  /*5a40*/  SEL R34, R34, R35, P0 ;  /* 0x0000002322227207 */ /* 0x000fe40000000000 */
[----:B------:R-:W-:Y:S02]  /*5a50*/  ISETP.NE.U32.AND P0, PT, R30, RZ, PT ;  /* 0x000000ff1e00720c */ /* 0x000fe40003f05070 */
[-C--:B------:R-:W-:Y:S02]  /*5a60*/  IADD3 R31, RZ, -R34.reuse, RZ ;  /* 0x80000022ff1f7210 */ /* 0x080fe40007ffe0ff */
[----:B------:R-:W-:Y:S01]  /*5a70*/  ISETP.NE.AND.EX P0, PT, R29, RZ, PT, P0 ;  /* 0x000000ff1d00720c */ /* 0x000fe20003f05300 */
[----:B------:R-:W-:Y:S01]  /*5a80*/  IMAD.MOV.U32 R29, RZ, RZ, 0x0 ;  /* 0x00000000ff1d7424 */ /* 0x000fe200078e00ff */
[----:B------:R-:W-:-:S04]  /*5a90*/  SEL R34, R31, R34, !P2 ;  /* 0x000000221f227207 */ /* 0x000fc80005000000 */
[----:B------:R-:W-:Y:S01]  /*5aa0*/  SEL R34, R34, 0xffffffff, P0 ;  /* 0xffffffff22227807 */ /* 0x000fe20000000000 */
[----:B------:R-:W-:Y:S06]  /*5ab0*/  RET.REL.NODEC R28 `(_ZN2at6native58_GLOBAL__N__9a069279_25_AdaptiveAveragePooling_cu_ef17039c26adaptive_average_gradinputIdEEvPT_PKS3_iiii) ;  /* 0xffffffa41c507950 */ /* 0x000fec0003c3ffff */
.L_x_287:
        /* <DEDUP_REMOVED lines=12> */
.L_x_692:


//--------------------- .text._ZN2at6native58_GLOBAL__N__9a069279_25_AdaptiveAveragePooling_cu_ef17039c33atomic_adaptive_average_gradinputIdEEvPT_PKS3_iiii --------------------------
	.section	.text._ZN2at6native58_GLOBAL__N__9a069279_25_AdaptiveAveragePooling_cu_ef17039c33atomic_adaptive_average_gradinputIdEEvPT_PKS3_iiii,"ax",@progbits
	.align	128
.text._ZN2at6native58_GLOBAL__N__9a069279_25_AdaptiveAveragePooling_cu_ef17039c33atomic_adaptive_average_gradinputIdEEvPT_PKS3_iiii:
        .type           _ZN2at6native58_GLOBAL__N__9a069279_25_AdaptiveAveragePooling_cu_ef17039c33atomic_adaptive_average_gradinputIdEEvPT_PKS3_iiii,@function
        .size           _ZN2at6native58_GLOBAL__N__9a069279_25_AdaptiveAveragePooling_cu_ef17039c33atomic_adaptive_average_gradinputIdEEvPT_PKS3_iiii,(.L_x_695 - _ZN2at6native58_GLOBAL__N__9a069279_25_AdaptiveAveragePooling_cu_ef17039c33atomic_adaptive_average_gradinputIdEEvPT_PKS3_iiii)
        .other          _ZN2at6native58_GLOBAL__N__9a069279_25_AdaptiveAveragePooling_cu_ef17039c33atomic_adaptive_average_gradinputIdEEvPT_PKS3_iiii,@"STO_CUDA_ENTRY STV_DEFAULT"
_ZN2at6native58_GLOBAL__N__9a069279_25_AdaptiveAveragePooling_cu_ef17039c33atomic_adaptive_average_gradinputIdEEvPT_PKS3_iiii:
        /* <DEDUP_REMOVED lines=25> */
.L_x_309:
[----:B0-----:R-:W0:Y:S01]  /*0190*/  LDC R0, c[0x0][0x228] ;  /* 0x00008a00ff007b82 */ /* 0x001e220000000800 */
        /* <DEDUP_REMOVED lines=11> */
[----:B0-----:R-:W-:Y:S02]  /*0250*/  IMAD.MOV.U32 R4, RZ, RZ, RZ ;  /* 0x000000ffff047224 */ /* 0x001fe400078e00ff */
[----:B-1----:R-:W-:-:S04]  /*0260*/  IMAD.MOV R8, RZ, RZ, -R5 ;  /* 0x000000ffff087224 */ /* 0x002fc800078e0a05 */
[----:B------:R-:W-:Y:S01]  /*0270*/  IMAD R7, R8, R11, RZ ;  /* 0x0000000b08077224 */ /* 0x000fe200078e02ff */
[----:B------:R-:W-:-:S03]  /*0280*/  IABS R8, R3 ;  /* 0x0000000300087213 */ /* 0x000fc60000000000 */
[----:B------:R-:W-:Y:S01]  /*0290*/  IMAD.HI.U32 R5, R5, R7, R4 ;  /* 0x0000000705057227 */ /* 0x000fe200078e0004 */
[----:B------:R-:W-:-:S04]  /*02a0*/  LOP3.LUT R4, R3, R0, RZ, 0x3c, !PT ;  /* 0x0000000003047212 */ /* 0x000fc800078e3cff */
[----:B------:R-:W-:Y:S01]  /*02b0*/  ISETP.GE.AND P2, PT, R4, RZ, PT ;  /* 0x000000ff0400720c */ /* 0x000fe20003f46270 */
[----:B------:R-:W-:Y:S01]  /*02c0*/  IMAD.HI.U32 R7, R5, R8, RZ ;  /* 0x0000000805077227 */ /* 0x000fe200078e00ff */
[----:B------:R-:W-:-:S03]  /*02d0*/  LOP3.LUT R4, RZ, R0, RZ, 0x33, !PT ;  /* 0x00000000ff047212 */ /* 0x000fc600078e33ff */
[----:B------:R-:W-:-:S04]  /*02e0*/  IMAD.MOV R6, RZ, RZ, -R7 ;  /* 0x000000ffff067224 */ /* 0x000fc800078e0a07 */
[----:B------:R-:W-:-:S05]  /*02f0*/  IMAD R6, R11, R6, R8 ;  /* 0x000000060b067224 */ /* 0x000fca00078e0208 */
[----:B------:R-:W-:-:S13]  /*0300*/  ISETP.GT.U32.AND P1, PT, R11, R6, PT ;  /* 0x000000060b00720c */ /* 0x000fda0003f24070 */
[----:B------:R-:W-:Y:S02]  /*0310*/  @!P1 IMAD.IADD R6, R6, 0x1, -R11 ;  /* 0x0000000106069824 */ /* 0x000fe400078e0a0b */
[----:B------:R-:W-:-:S03]  /*0320*/  @!P1 VIADD R7, R7, 0x1 ;  /* 0x0000000107079836 */ /* 0x000fc60000000000 */
[----:B------:R-:W-:-:S13]  /*0330*/  ISETP.GE.U32.AND P0, PT, R6, R11, PT ;  /* 0x0000000b0600720c */ /* 0x000fda0003f06070 */
[----:B------:R-:W-:Y:S02]  /*0340*/  @P0 IADD3 R7, R7, 0x1, RZ ;  /* 0x0000000107070810 */ /* 0x000fe40007ffe0ff */
        /* <DEDUP_REMOVED lines=26> */
[----:B--23--:R-:W-:Y:S05]  /*04f0*/  @!P1 BRA `(.L_x_289) ;  /* 0x0000000000209947 */ /* 0x00cfea0003800000 */
[----:B------:R-:W-:Y:S01]  /*0500*/  ULDC UR7, c[0x0][0x228] ;  /* 0x00008a0000077ab9 */ /* 0x000fe20000000800 */
[----:B------:R-:W-:Y:S01]  /*0510*/  IMAD.MOV.U32 R23, RZ, RZ, R9 ;  /* 0x000000ffff177224 */ /* 0x000fe200078e0009 */
[----:B------:R-:W-:Y:S01]  /*0520*/  MOV R21, UR7 ;  /* 0x0000000700157c02 */ /* 0x000fe20008000f00 */
[----:B------:R-:W-:Y:S01]  /*0530*/  IMAD.U32 R20, RZ, RZ, UR13 ;  /* 0x0000000dff147e24 */ /* 0x000fe2000f8e00ff */
[----:B------:R-:W-:-:S07]  /*0540*/  MOV R0, 0x560 ;  /* 0x0000056000007802 */ /* 0x000fce0000000f00 */
[----:B------:R-:W-:Y:S05]  /*0550*/  CALL.REL.NOINC `($__internal_9_$__cuda_sm20_div_s64) ;  /* 0x0000001400347944 */ /* 0x000fea0003c00000 */
[----:B------:R-:W-:Y:S01]  /*0560*/  IMAD.MOV.U32 R4, RZ, RZ, R30 ;  /* 0x000000ffff047224 */ /* 0x000fe200078e001e */
[----:B------:R-:W-:Y:S06]  /*0570*/  BRA `(.L_x_290) ;  /* 0x0000000000487947 */ /* 0x000fec0003800000 */
.L_x_289:
        /* <DEDUP_REMOVED lines=18> */
.L_x_290:
[----:B------:R-:W-:Y:S05]  /*06a0*/  BSYNC B0 ;  /* 0x0000000000007941 */ /* 0x000fea0003800000 */
.L_x_288:
[----:B------:R-:W0:Y:S01]  /*06b0*/  LDC R6, c[0x0][0x22c] ;  /* 0x00008b00ff067b82 */ /* 0x000e220000000800 */
[----:B------:R-:W-:Y:S01]  /*06c0*/  BSSY B0, `(.L_x_291) ;  /* 0x00000d4000007945 */ /* 0x000fe20003800000 */
[----:B0-----:R-:W-:-:S13]  /*06d0*/  ISETP.GE.AND P0, PT, R2, R6, PT ;  /* 0x000000060200720c */ /* 0x001fda0003f06270 */
[----:B------:R-:W-:Y:S05]  /*06e0*/  @P0 BRA `(.L_x_292) ;  /* 0x0000000c00440947 */ /* 0x000fea0003800000 */
[----:B------:R-:W-:Y:S01]  /*06f0*/  IADD3 R4, R4, 0x1, -R5 ;  /* 0x0000000104047810 */ /* 0x000fe20007ffe805 */
[----:B------:R-:W-:Y:S01]  /*0700*/  ULDC UR7, c[0x0][0x224] ;  /* 0x0000890000077ab9 */ /* 0x000fe20000000800 */
[----:B------:R-:W-:Y:S02]  /*0710*/  IMAD R6, R3, R6, RZ ;  /* 0x0000000603067224 */ /* 0x000fe400078e02ff */
[----:B------:R0:W1:Y:S01]  /*0720*/  I2F.F64 R12, R4 ;  /* 0x00000004000c7312 */ /* 0x0000620000201c00 */
[----:B------:R-:W-:Y:S02]  /*0730*/  IMAD R0, R5, UR7, RZ ;  /* 0x0000000705007c24 */ /* 0x000fe4000f8e02ff */
[----:B------:R-:W-:Y:S01]  /*0740*/  IMAD.U32 R10, RZ, RZ, UR6 ;  /* 0x00000006ff0a7e24 */ /* 0x000fe2000f8e00ff */
[----:B------:R-:W-:Y:S01]  /*0750*/  SHF.R.S32.HI R7, RZ, 0x1f, R6 ;  /* 0x0000001fff077819 */ /* 0x000fe20000011406 */
[----:B------:R-:W-:Y:S01]  /*0760*/  IMAD.U32 R9, RZ, RZ, UR5 ;  /* 0x00000005ff097e24 */ /* 0x000fe2000f8e00ff */
[----:B------:R-:W-:-:S02]  /*0770*/  IADD3 R5, P1, R6, UR6, RZ ;  /* 0x0000000606057c10 */ /* 0x000fc4000ff3e0ff */
[----:B------:R-:W-:Y:S02]  /*0780*/  IADD3 R6, P0, R0, UR5, RZ ;  /* 0x0000000500067c10 */ /* 0x000fe4000ff1e0ff */
[----:B------:R-:W-:Y:S02]  /*0790*/  SHF.R.S32.HI R8, RZ, 0x1f, R0 ;  /* 0x0000001fff087819 */ /* 0x000fe40000011400 */
[----:B------:R-:W-:Y:S01]  /*07a0*/  LEA.HI.X.SX32 R7, R10, R7, 0x1, P1 ;  /* 0x000000070a077211 */ /* 0x000fe200008f0eff */
[----:B------:R-:W-:Y:S01]  /*07b0*/  IMAD.MOV.U32 R10, RZ, RZ, R2 ;  /* 0x000000ffff0a7224 */ /* 0x000fe200078e0002 */
[----:B0-----:R-:W-:-:S07]  /*07c0*/  LEA.HI.X.SX32 R8, R9, R8, 0x1, P0 ;  /* 0x0000000809087211 */ /* 0x001fce00000f0eff */
.L_x_308:
[----:B0123--:R-:W0:Y:S01]  /*07d0*/  LDC R17, c[0x0][0x22c] ;  /* 0x00008b00ff117b82 */ /* 0x00fe220000000800 */
[----:B------:R-:W-:Y:S01]  /*07e0*/  IABS R16, R10 ;  /* 0x0000000a00107213 */ /* 0x000fe20000000000 */
[----:B------:R-:W-:Y:S01]  /*07f0*/  ULDC UR7, c[0x0][0x224] ;  /* 0x0000890000077ab9 */ /* 0x000fe20000000800 */
[----:B------:R-:W-:Y:S01]  /*0800*/  VIADD R19, R10, 0x1 ;  /* 0x000000010a137836 */ /* 0x000fe20000000000 */
[----:B------:R-:W-:Y:S01]  /*0810*/  BSSY B1, `(.L_x_293) ;  /* 0x000004c000017945 */ /* 0x000fe20003800000 */
[-C--:B0-----:R-:W-:Y:S02]  /*0820*/  IABS R0, R17.reuse ;  /* 0x0000001100007213 */ /* 0x081fe40000000000 */
[----:B------:R-:W-:Y:S02]  /*0830*/  LOP3.LUT R30, RZ, R17, RZ, 0x33, !PT ;  /* 0x00000011ff1e7212 */ /* 0x000fe400078e33ff */
[----:B------:R-:W0:Y:S08]  /*0840*/  I2F.RP R9, R0 ;  /* 0x0000000000097306 */ /* 0x000e300000209400 */
        /* <DEDUP_REMOVED lines=23> */
[----:B------:R-:W-:-:S05]  /*09c0*/  IABS R16, R14 ;  /* 0x0000000e00107213 */ /* 0x000fca0000000000 */
        /* <DEDUP_REMOVED lines=8> */
[----:B------:R-:W-:Y:S01]  /*0a50*/  ISETP.GE.U32.AND P1, PT, R15, R0, PT ;  /* 0x000000000f00720c */ /* 0x000fe20003f26070 */
[----:B------:R-:W-:Y:S01]  /*0a60*/  IMAD.MOV.U32 R15, RZ, RZ, -0x1 ;  /* 0xffffffffff0f7424 */ /* 0x000fe200078e00ff */
[----:B------:R-:W-:Y:S01]  /*0a70*/  LOP3.LUT R0, R14, R17, RZ, 0x3c, !PT ;  /* 0x000000110e007212 */ /* 0x000fe200078e3cff */
[----:B------:R-:W-:-:S03]  /*0a80*/  IMAD.MOV.U32 R14, RZ, RZ, -0x1 ;  /* 0xffffffffff0e7424 */ /* 0x000fc600078e00ff */
[----:B------:R-:W-:Y:S01]  /*0a90*/  ISETP.GE.AND P3, PT, R0, RZ, PT ;  /* 0x000000ff0000720c */ /* 0x000fe20003f66270 */
[----:B------:R-:W-:-:S04]  /*0aa0*/  IMAD.WIDE.U32 R14, R19, UR7, R14 ;  /* 0x00000007130e7c25 */ /* 0x000fc8000f8e000e */
[----:B------:R-:W-:Y:S02]  /*0ab0*/  IMAD R19, R19, UR14, R16 ;  /* 0x0000000e13137c24 */ /* 0x000fe4000f8e0210 */
[----:B------:R-:W-:Y:S02]  /*0ac0*/  @P1 IADD3 R11, R11, 0x1, RZ ;  /* 0x000000010b0b1810 */ /* 0x000fe40007ffe0ff */
[----:B------:R-:W-:-:S04]  /*0ad0*/  IMAD.IADD R23, R15, 0x1, R19 ;  /* 0x000000010f177824 */ /* 0x000fc800078e0213 */
[----:B------:R-:W-:Y:S01]  /*0ae0*/  @!P3 IMAD.MOV R11, RZ, RZ, -R11 ;  /* 0x000000ffff0bb224 */ /* 0x000fe200078e0a0b */
[----:B------:R-:W-:-:S04]  /*0af0*/  LOP3.LUT R0, R23, UR15, RZ, 0xfc, !PT ;  /* 0x0000000f17007c12 */ /* 0x000fc8000f8efcff */
[----:B------:R-:W-:Y:S02]  /*0b00*/  ISETP.NE.U32.AND P1, PT, R0, RZ, PT ;  /* 0x000000ff0000720c */ /* 0x000fe40003f25070 */
[----:B------:R-:W-:-:S05]  /*0b10*/  SEL R28, R30, R11, !P0 ;  /* 0x0000000b1e1c7207 */ /* 0x000fca0004000000 */
[----:B------:R-:W-:-:S06]  /*0b20*/  IMAD R11, R9, UR7, R28 ;  /* 0x00000007090b7c24 */ /* 0x000fcc000f8e021c */
[----:B------:R-:W-:Y:S05]  /*0b30*/  @!P1 BRA `(.L_x_294) ;  /* 0x00000000001c9947 */ /* 0x000fea0003800000 */
[----:B------:R-:W-:Y:S01]  /*0b40*/  ULDC UR7, c[0x0][0x22c] ;  /* 0x00008b0000077ab9 */ /* 0x000fe20000000800 */
[----:B------:R-:W-:Y:S01]  /*0b50*/  IMAD.MOV.U32 R22, RZ, RZ, R14 ;  /* 0x000000ffff167224 */ /* 0x000fe200078e000e */
[----:B------:R-:W-:Y:S01]  /*0b60*/  MOV R0, 0xba0 ;  /* 0x00000ba000007802 */ /* 0x000fe20000000f00 */
[----:B------:R-:W-:Y:S02]  /*0b70*/  IMAD.U32 R20, RZ, RZ, UR15 ;  /* 0x0000000fff147e24 */ /* 0x000fe4000f8e00ff */
[----:B------:R-:W-:-:S07]  /*0b80*/  IMAD.U32 R21, RZ, RZ, UR7 ;  /* 0x00000007ff157e24 */ /* 0x000fce000f8e00ff */
[----:B-1----:R-:W-:Y:S05]  /*0b90*/  CALL.REL.NOINC `($__internal_9_$__cuda_sm20_div_s64) ;  /* 0x0000000c00a47944 */ /* 0x002fea0003c00000 */
[----:B------:R-:W-:Y:S05]  /*0ba0*/  BRA `(.L_x_295) ;  /* 0x0000000000487947 */ /* 0x000fea0003800000 */
.L_x_294:
[----:B------:R-:W0:Y:S08]  /*0bb0*/  I2F.U32.RP R0, R17 ;  /* 0x0000001100007306 */ /* 0x000e300000209000 */
[----:B0-----:R-:W0:Y:S02]  /*0bc0*/  MUFU.RCP R0, R0 ;  /* 0x0000000000007308 */ /* 0x001e240000001000 */
[----:B0-----:R-:W-:-:S06]  /*0bd0*/  IADD3 R18, R0, 0xffffffe, RZ ;  /* 0x0ffffffe00127810 */ /* 0x001fcc0007ffe0ff */
[----:B------:R0:W2:Y:S02]  /*0be0*/  F2I.FTZ.U32.TRUNC.NTZ R19, R18 ;  /* 0x0000001200137305 */ /* 0x0000a4000021f000 */
[----:B0-----:R-:W-:Y:S02]  /*0bf0*/  IMAD.MOV.U32 R18, RZ, RZ, RZ ;  /* 0x000000ffff127224 */ /* 0x001fe400078e00ff */
[----:B--2---:R-:W-:-:S04]  /*0c00*/  IMAD.MOV R16, RZ, RZ, -R19 ;  /* 0x000000ffff107224 */ /* 0x004fc800078e0a13 */
        /* <DEDUP_REMOVED lines=12> */
.L_x_295:
[----:B------:R-:W-:Y:S05]  /*0cd0*/  BSYNC B1 ;  /* 0x0000000000017941 */ /* 0x000fea0003800000 */
.L_x_293:
[----:B------:R-:W-:Y:S01]  /*0ce0*/  IADD3 R0, P0, R10, R5, RZ ;  /* 0x000000050a007210 */ /* 0x000fe20007f1e0ff */
[----:B------:R-:W-:-:S03]  /*0cf0*/  ULDC.64 UR16, c[0x0][0x218] ;  /* 0x0000860000107ab9 */ /* 0x000fc60000000a00 */
[----:B------:R-:W-:Y:S02]  /*0d00*/  LEA.HI.X.SX32 R15, R10, R7, 0x1, P0 ;  /* 0x000000070a0f7211 */ /* 0x000fe400000f0eff */
[----:B------:R-:W-:-:S04]  /*0d10*/  LEA R14, P0, R0, UR16, 0x3 ;  /* 0x00000010000e7c11 */ /* 0x000fc8000f8018ff */
[----:B------:R-:W-:Y:S02]  /*0d20*/  LEA.HI.X R15, R0, UR17, R15, 0x3, P0 ;  /* 0x00000011000f7c11 */ /* 0x000fe400080f1c0f */
[----:B------:R-:W-:Y:S01]  /*0d30*/  IADD3 R29, R30, 0x1, -R11 ;  /* 0x000000011e1d7810 */ /* 0x000fe20007ffe80b */
[----:B------:R-:W-:Y:S01]  /*0d40*/  IMAD.MOV.U32 R18, RZ, RZ, 0x1 ;  /* 0x00000001ff127424 */ /* 0x000fe200078e00ff */
[----:B------:R-:W-:Y:S01]  /*0d50*/  IADD3 R33, P1, R11, R6, RZ ;  /* 0x000000060b217210 */ /* 0x000fe20007f3e0ff */
[----:B------:R-:W-:Y:S01]  /*0d60*/  ULDC.64 UR16, c[0x0][0x210] ;  /* 0x0000840000107ab9 */ /* 0x000fe20000000a00 */
[----:B------:R-:W2:Y:S01]  /*0d70*/  LDG.E.64 R14, desc[UR10][R14.64] ;  /* 0x0000000a0e0e7981 */ /* 0x000ea2000c1e1b00 */
[----:B------:R-:W0:Y:S01]  /*0d80*/  I2F.F64 R16, R29 ;  /* 0x0000001d00107312 */ /* 0x000e220000201c00 */
[----:B------:R-:W-:Y:S01]  /*0d90*/  LEA R32, P2, R33, UR16, 0x3 ;  /* 0x0000001021207c11 */ /* 0x000fe2000f8418ff */
[----:B------:R-:W-:Y:S06]  /*0da0*/  BSSY B1, `(.L_x_296) ;  /* 0x0000014000017945 */ /* 0x000fec0003800000 */
[----:B0-----:R-:W0:Y:S02]  /*0db0*/  MUFU.RCP64H R19, R17 ;  /* 0x0000001100137308 */ /* 0x001e240000001800 */
[----:B0-----:R-:W-:-:S08]  /*0dc0*/  DFMA R20, -R16, R18, 1 ;  /* 0x3ff000001014742b */ /* 0x001fd00000000112 */
[----:B------:R-:W-:-:S08]  /*0dd0*/  DFMA R20, R20, R20, R20 ;  /* 0x000000141414722b */ /* 0x000fd00000000014 */
[----:B------:R-:W-:-:S08]  /*0de0*/  DFMA R20, R18, R20, R18 ;  /* 0x000000141214722b */ /* 0x000fd00000000012 */
[----:B------:R-:W-:-:S08]  /*0df0*/  DFMA R22, -R16, R20, 1 ;  /* 0x3ff000001016742b */ /* 0x000fd00000000114 */
[----:B------:R-:W-:-:S08]  /*0e00*/  DFMA R22, R20, R22, R20 ;  /* 0x000000161416722b */ /* 0x000fd00000000014 */
[----:B--2---:R-:W-:Y:S01]  /*0e10*/  DMUL R20, R14, R22 ;  /* 0x000000160e147228 */ /* 0x004fe20000000000 */
[----:B------:R-:W-:-:S07]  /*0e20*/  FSETP.GEU.AND P3, PT, |R15|, 6.5827683646048100446e-37, PT ;  /* 0x036000000f00780b */ /* 0x000fce0003f6e200 */
[----:B------:R-:W-:-:S08]  /*0e30*/  DFMA R18, -R16, R20, R14 ;  /* 0x000000141012722b */ /* 0x000fd0000000010e */
[----:B------:R-:W-:-:S10]  /*0e40*/  DFMA R20, R22, R18, R20 ;  /* 0x000000121614722b */ /* 0x000fd40000000014 */
[----:B------:R-:W-:-:S05]  /*0e50*/  FFMA R0, RZ, R17, R21 ;  /* 0x00000011ff007223 */ /* 0x000fca0000000015 */
[----:B------:R-:W-:Y:S02]  /*0e60*/  FSETP.GT.AND P0, PT, |R0|, 1.469367938527859385e-39, PT ;  /* 0x001000000000780b */ /* 0x000fe40003f04200 */
[----:B------:R-:W-:-:S04]  /*0e70*/  LEA.HI.X.SX32 R0, R11, R8, 0x1, P1 ;  /* 0x000000080b007211 */ /* 0x000fc800008f0eff */
[----:B------:R-:W-:-:S07]  /*0e80*/  LEA.HI.X R33, R33, UR17, R0, 0x3, P2 ;  /* 0x0000001121217c11 */ /* 0x000fce00090f1c00 */
[----:B------:R-:W-:Y:S05]  /*0e90*/  @P0 BRA P3, `(.L_x_297) ;  /* 0x0000000000100947 */ /* 0x000fea0001800000 */
[----:B------:R-:W-:Y:S01]  /*0ea0*/  IMAD.MOV.U32 R18, RZ, RZ, R14 ;  /* 0x000000ffff127224 */ /* 0x000fe200078e000e */
[----:B------:R-:W-:Y:S01]  /*0eb0*/  MOV R0, 0xee0 ;  /* 0x00000ee000007802 */ /* 0x000fe20000000f00 */
[----:B------:R-:W-:-:S07]  /*0ec0*/  IMAD.MOV.U32 R19, RZ, RZ, R15 ;  /* 0x000000ffff137224 */ /* 0x000fce00078e000f */
[----:B-1----:R-:W-:Y:S05]  /*0ed0*/  CALL.REL.NOINC `($__internal_8_$__cuda_sm20_div_rn_f64_full) ;  /* 0x0000000400607944 */ /* 0x002fea0003c00000 */
.L_x_297:
[----:B------:R-:W-:Y:S05]  /*0ee0*/  BSYNC B1 ;  /* 0x0000000000017941 */ /* 0x000fea0003800000 */
.L_x_296:
[----:B-1----:R-:W0:Y:S01]  /*0ef0*/  MUFU.RCP64H R17, R13 ;  /* 0x0000000d00117308 */ /* 0x002e220000001800 */
[----:B------:R-:W-:Y:S01]  /*0f00*/  IMAD.MOV.U32 R16, RZ, RZ, 0x1 ;  /* 0x00000001ff107424 */ /* 0x000fe200078e00ff */
[----:B------:R-:W-:Y:S01]  /*0f10*/  FSETP.GEU.AND P1, PT, |R21|, 6.5827683646048100446e-37, PT ;  /* 0x036000001500780b */ /* 0x000fe20003f2e200 */
[----:B------:R-:W-:Y:S04]  /*0f20*/  BSSY B1, `(.L_x_298) ;  /* 0x0000014000017945 */ /* 0x000fe80003800000 */
        /* <DEDUP_REMOVED lines=12> */
[----:B------:R-:W-:Y:S01]  /*0ff0*/  MOV R19, R21 ;  /* 0x0000001500137202 */ /* 0x000fe20000000f00 */
[----:B------:R-:W-:Y:S01]  /*1000*/  IMAD.MOV.U32 R16, RZ, RZ, R12 ;  /* 0x000000ffff107224 */ /* 0x000fe200078e000c */
[----:B------:R-:W-:Y:S01]  /*1010*/  MOV R0, 0x1040 ;  /* 0x0000104000007802 */ /* 0x000fe20000000f00 */
[----:B------:R-:W-:-:S07]  /*1020*/  IMAD.MOV.U32 R17, RZ, RZ, R13 ;  /* 0x000000ffff117224 */ /* 0x000fce00078e000d */
[----:B------:R-:W-:Y:S05]  /*1030*/  CALL.REL.NOINC `($__internal_8_$__cuda_sm20_div_rn_f64_full) ;  /* 0x0000000400087944 */ /* 0x000fea0003c00000 */
[----:B------:R-:W-:Y:S02]  /*1040*/  IMAD.MOV.U32 R14, RZ, RZ, R20 ;  /* 0x000000ffff0e7224 */ /* 0x000fe400078e0014 */
[----:B------:R-:W-:-:S07]  /*1050*/  IMAD.MOV.U32 R15, RZ, RZ, R21 ;  /* 0x000000ffff0f7224 */ /* 0x000fce00078e0015 */
.L_x_299:
[----:B------:R-:W-:Y:S05]  /*1060*/  BSYNC B1 ;  /* 0x0000000000017941 */ /* 0x000fea0003800000 */
.L_x_298:
[----:B------:R-:W-:Y:S01]  /*1070*/  ISETP.GE.AND P0, PT, R4, 0x1, PT ;  /* 0x000000010400780c */ /* 0x000fe20003f06270 */
[----:B------:R-:W-:-:S12]  /*1080*/  BSSY B1, `(.L_x_300) ;  /* 0x0000033000017945 */ /* 0x000fd80003800000 */
[----:B------:R-:W-:Y:S05]  /*1090*/  @!P0 BRA `(.L_x_301) ;  /* 0x0000000000c48947 */ /* 0x000fea0003800000 */
[----:B------:R-:W-:Y:S01]  /*10a0*/  IADD3 R9, -R9, RZ, RZ ;  /* 0x000000ff09097210 */ /* 0x000fe20007ffe1ff */
[----:B------:R-:W-:Y:S01]  /*10b0*/  ULDC UR7, c[0x0][0x224] ;  /* 0x0000890000077ab9 */ /* 0x000fe20000000800 */
[----:B------:R-:W-:Y:S01]  /*10c0*/  IMAD.IADD R11, R30, 0x1, -R11 ;  /* 0x000000011e0b7824 */ /* 0x000fe200078e0a0b */
[----:B------:R-:W-:Y:S02]  /*10d0*/  LOP3.LUT R20, R29, 0x3, RZ, 0xc0, !PT ;  /* 0x000000031d147812 */ /* 0x000fe400078ec0ff */
[----:B------:R-:W-:Y:S02]  /*10e0*/  IMAD R9, R9, UR7, R30 ;  /* 0x0000000709097c24 */ /* 0x000fe4000f8e021e */
[----:B------:R-:W-:Y:S01]  /*10f0*/  ISETP.GE.U32.AND P0, PT, R11, 0x3, PT ;  /* 0x000000030b00780c */ /* 0x000fe20003f06070 */
[----:B------:R-:W-:Y:S02]  /*1100*/  IMAD.MOV.U32 R11, RZ, RZ, RZ ;  /* 0x000000ffff0b7224 */ /* 0x000fe400078e00ff */
[----:B------:R-:W-:-:S10]  /*1110*/  IADD3 R28, -R28, R9, -R20 ;  /* 0x000000091c1c7210 */ /* 0x000fd40007ffe914 */
.L_x_307:
[----:B------:R-:W-:Y:S01]  /*1120*/  ISETP.GE.AND P2, PT, R29, 0x1, PT ;  /* 0x000000011d00780c */ /* 0x000fe20003f46270 */
[----:B------:R-:W-:Y:S01]  /*1130*/  VIADD R11, R11, 0x1 ;  /* 0x000000010b0b7836 */ /* 0x000fe20000000000 */
[----:B------:R-:W-:Y:S04]  /*1140*/  BSSY B2, `(.L_x_302) ;  /* 0x0000021000027945 */ /* 0x000fe80003800000 */
[----:B------:R-:W-:-:S07]  /*1150*/  ISETP.GE.AND P1, PT, R11, R4, PT ;  /* 0x000000040b00720c */ /* 0x000fce0003f26270 */
[----:B0123--:R-:W-:Y:S06]  /*1160*/  @!P2 BRA `(.L_x_303) ;  /* 0x000000000078a947 */ /* 0x00ffec0003800000 */
        /* <DEDUP_REMOVED lines=8> */
.L_x_306:
[----:B------:R-:W-:Y:S02]  /*11f0*/  VIADD R0, R0, 0xfffffffc ;  /* 0xfffffffc00007836 */ /* 0x000fe40000000000 */
[----:B0-----:R-:W-:Y:S02]  /*1200*/  IMAD.MOV.U32 R16, RZ, RZ, R18 ;  /* 0x000000ffff107224 */ /* 0x001fe400078e0012 */
[----:B------:R-:W-:Y:S01]  /*1210*/  IMAD.MOV.U32 R17, RZ, RZ, R19 ;  /* 0x000000ffff117224 */ /* 0x000fe200078e0013 */
[----:B------:R-:W-:Y:S02]  /*1220*/  ISETP.NE.AND P2, PT, R0, -0x1, PT ;  /* 0xffffffff0000780c */ /* 0x000fe40003f45270 */
[----:B------:R-:W-:Y:S02]  /*1230*/  IADD3 R18, P4, R16, 0x20, RZ ;  /* 0x0000002010127810 */ /* 0x000fe40007f9e0ff */
[----:B------:R0:W-:Y:S04]  /*1240*/  REDG.E.ADD.F64.RN.STRONG.GPU desc[UR10][R16.64], R14 ;  /* 0x0000000e100079a6 */ /* 0x0001e8000c10ff8a */
[----:B------:R0:W-:Y:S04]  /*1250*/  REDG.E.ADD.F64.RN.STRONG.GPU desc[UR10][R16.64+0x8], R14 ;  /* 0x0000080e100079a6 */ /* 0x0001e8000c10ff8a */
[----:B------:R0:W-:Y:S01]  /*1260*/  REDG.E.ADD.F64.RN.STRONG.GPU desc[UR10][R16.64+0x10], R14 ;  /* 0x0000100e100079a6 */ /* 0x0001e2000c10ff8a */
[----:B------:R-:W-:-:S03]  /*1270*/  IMAD.X R19, RZ, RZ, R17, P4 ;  /* 0x000000ffff137224 */ /* 0x000fc600020e0611 */
[----:B------:R0:W-:Y:S01]  /*1280*/  REDG.E.ADD.F64.RN.STRONG.GPU desc[UR10][R16.64+0x18], R14 ;  /* 0x0000180e100079a6 */ /* 0x0001e2000c10ff8a */
[----:B------:R-:W-:Y:S01]  /*1290*/  IADD3 R9, R9, 0x4, RZ ;  /* 0x0000000409097810 */ /* 0x000fe20007ffe0ff */
[----:B------:R-:W-:Y:S06]  /*12a0*/  @P2 BRA `(.L_x_306) ;  /* 0xfffffffc00d02947 */ /* 0x000fec000383ffff */
.L_x_305:
[----:B------:R-:W-:Y:S05]  /*12b0*/  BSYNC B3 ;  /* 0x0000000000037941 */ /* 0x000fea0003800000 */
.L_x_304:
[----:B------:R-:W-:Y:S05]  /*12c0*/  @!P3 BRA `(.L_x_303) ;  /* 0x000000000020b947 */ /* 0x000fea0003800000 */
[----:B------:R-:W-:Y:S01]  /*12d0*/  ISETP.NE.AND P2, PT, R20, 0x1, PT ;  /* 0x000000011400780c */ /* 0x000fe20003f45270 */
[----:B0-----:R-:W-:-:S05]  /*12e0*/  IMAD.WIDE R16, R9, 0x8, R32 ;  /* 0x0000000809107825 */ /* 0x001fca00078e0220 */
[----:B------:R1:W-:Y:S07]  /*12f0*/  REDG.E.ADD.F64.RN.STRONG.GPU desc[UR10][R16.64], R14 ;  /* 0x0000000e100079a6 */ /* 0x0003ee000c10ff8a */
[----:B------:R-:W-:Y:S05]  /*1300*/  @!P2 BRA `(.L_x_303) ;  /* 0x000000000010a947 */ /* 0x000fea0003800000 */
[----:B------:R-:W-:Y:S01]  /*1310*/  ISETP.NE.AND P2, PT, R20, 0x2, PT ;  /* 0x000000021400780c */ /* 0x000fe20003f45270 */
[----:B------:R2:W-:-:S12]  /*1320*/  REDG.E.ADD.F64.RN.STRONG.GPU desc[UR10][R16.64+0x8], R14 ;  /* 0x0000080e100079a6 */ /* 0x0005d8000c10ff8a */
[----:B------:R-:W-:Y:S05]  /*1330*/  @!P2 BRA `(.L_x_303) ;  /* 0x000000000004a947 */ /* 0x000fea0003800000 */
[----:B------:R3:W-:Y:S02]  /*1340*/  REDG.E.ADD.F64.RN.STRONG.GPU desc[UR10][R16.64+0x10], R14 ;  /* 0x0000100e100079a6 */ /* 0x0007e4000c10ff8a */
.L_x_303:
[----:B------:R-:W-:Y:S05]  /*1350*/  BSYNC B2 ;  /* 0x0000000000027941 */ /* 0x000fea0003800000 */
.L_x_302:
[----:B------:R-:W4:Y:S01]  /*1360*/  LDC R0, c[0x0][0x224] ;  /* 0x00008900ff007b82 */ /* 0x000f220000000800 */
[----:B------:R-:W-:Y:S01]  /*1370*/  IMAD.U32 R9, RZ, RZ, UR14 ;  /* 0x0000000eff097e24 */ /* 0x000fe2000f8e00ff */
[----:B----4-:R-:W-:-:S04]  /*1380*/  LEA R32, P2, R0, R32, 0x3 ;  /* 0x0000002000207211 */ /* 0x010fc800078418ff */
[----:B------:R-:W-:Y:S01]  /*1390*/  LEA.HI.X R33, R0, R33, R9, 0x3, P2 ;  /* 0x0000002100217211 */ /* 0x000fe200010f1c09 */
[----:B------:R-:W-:Y:S08]  /*13a0*/  @!P1 BRA `(.L_x_307) ;  /* 0xfffffffc005c9947 */ /* 0x000ff0000383ffff */
.L_x_301:
[----:B------:R-:W-:Y:S05]  /*13b0*/  BSYNC B1 ;  /* 0x0000000000017941 */ /* 0x000fea0003800000 */
.L_x_300:
[----:B------:R-:W-:Y:S01]  /*13c0*/  VIADD R10, R10, UR12 ;  /* 0x0000000c0a0a7c36 */ /* 0x000fe20008000000 */
[----:B------:R-:W-:-:S04]  /*13d0*/  ULDC UR7, c[0x0][0x22c] ;  /* 0x00008b0000077ab9 */ /* 0x000fc80000000800 */
[----:B------:R-:W-:-:S13]  /*13e0*/  ISETP.GE.AND P0, PT, R10, UR7, PT ;  /* 0x000000070a007c0c */ /* 0x000fda000bf06270 */
[----:B------:R-:W-:Y:S05]  /*13f0*/  @!P0 BRA `(.L_x_308) ;  /* 0xfffffff000f48947 */ /* 0x000fea000383ffff */
.L_x_292:
[----:B------:R-:W-:Y:S05]  /*1400*/  BSYNC B0 ;  /* 0x0000000000007941 */ /* 0x000fea0003800000 */
.L_x_291:
[----:B------:R-:W-:Y:S01]  /*1410*/  VIADD R3, R3, UR4 ;  /* 0x0000000403037c36 */ /* 0x000fe20008000000 */
[----:B------:R-:W-:-:S04]  /*1420*/  ULDC UR7, c[0x0][0x228] ;  /* 0x00008a0000077ab9 */ /* 0x000fc80000000800 */
[----:B------:R-:W-:-:S13]  /*1430*/  ISETP.GE.AND P0, PT, R3, UR7, PT ;  /* 0x0000000703007c0c */ /* 0x000fda000bf06270 */
[----:B------:R-:W-:Y:S05]  /*1440*/  @!P0 BRA `(.L_x_309) ;  /* 0xffffffec00508947 */ /* 0x000fea000383ffff */
[----:B------:R-:W-:Y:S05]  /*1450*/  EXIT ;  /* 0x000000000000794d */ /* 0x000fea0003800000 */
        .weak           $__internal_8_$__cuda_sm20_div_rn_f64_full
        .type           $__internal_8_$__cuda_sm20_div_rn_f64_full,@function
        .size           $__internal_8_$__cuda_sm20_div_rn_f64_full,($__internal_9_$__cuda_sm20_div_s64 - $__internal_8_$__cuda_sm20_div_rn_f64_full)
$__internal_8_$__cuda_sm20_div_rn_f64_full:
        /* <DEDUP_REMOVED lines=10> */
[----:B------:R-:W-:-:S03]  /*1500*/  @!P0 DMUL R14, R16, 8.98846567431157953865e+307 ;  /* 0x7fe00000100e8828 */ /* 0x000fc60000000000 */
[----:B------:R-:W-:Y:S02]  /*1510*/  ISETP.GE.U32.AND P1, PT, R31, R36, PT ;  /* 0x000000241f00720c */ /* 0x000fe40003f26070 */
[----:B------:R-:W-:Y:S01]  /*1520*/  @!P2 LOP3.LUT R22, R17, 0x7ff00000, RZ, 0xc0, !PT ;  /* 0x7ff000001116a812 */ /* 0x000fe200078ec0ff */
[----:B------:R-:W0:Y:S03]  /*1530*/  MUFU.RCP64H R21, R15 ;  /* 0x0000000f00157308 */ /* 0x000e260000001800 */
[----:B------:R-:W-:Y:S02]  /*1540*/  @!P2 ISETP.GE.U32.AND P3, PT, R31, R22, PT ;  /* 0x000000161f00a20c */ /* 0x000fe40003f66070 */
[----:B------:R-:W-:Y:S02]  /*1550*/  @!P0 LOP3.LUT R36, R15, 0x7ff00000, RZ, 0xc0, !PT ;  /* 0x7ff000000f248812 */ /* 0x000fe400078ec0ff */
[----:B------:R-:W-:-:S04]  /*1560*/  @!P2 SEL R23, R34, 0x63400000, !P3 ;  /* 0x634000002217a807 */ /* 0x000fc80005800000 */
[----:B------:R-:W-:-:S04]  /*1570*/  @!P2 LOP3.LUT R26, R23, 0x80000000, R19, 0xf8, !PT ;  /* 0x80000000171aa812 */ /* 0x000fc800078ef813 */
[----:B------:R-:W-:Y:S01]  /*1580*/  @!P2 LOP3.LUT R27, R26, 0x100000, RZ, 0xfc, !PT ;  /* 0x001000001a1ba812 */ /* 0x000fe200078efcff */
[----:B------:R-:W-:Y:S01]  /*1590*/  @!P2 IMAD.MOV.U32 R26, RZ, RZ, RZ ;  /* 0x000000ffff1aa224 */ /* 0x000fe200078e00ff */
[----:B0-----:R-:W-:-:S08]  /*15a0*/  DFMA R24, R20, -R14, 1 ;  /* 0x3ff000001418742b */ /* 0x001fd0000000080e */
[----:B------:R-:W-:-:S08]  /*15b0*/  DFMA R24, R24, R24, R24 ;  /* 0x000000181818722b */ /* 0x000fd00000000018 */
[----:B------:R-:W-:Y:S01]  /*15c0*/  DFMA R24, R20, R24, R20 ;  /* 0x000000181418722b */ /* 0x000fe20000000014 */
[----:B------:R-:W-:Y:S01]  /*15d0*/  SEL R21, R34, 0x63400000, !P1 ;  /* 0x6340000022157807 */ /* 0x000fe20004800000 */
[----:B------:R-:W-:-:S03]  /*15e0*/  IMAD.MOV.U32 R20, RZ, RZ, R18 ;  /* 0x000000ffff147224 */ /* 0x000fc600078e0012 */
[----:B------:R-:W-:-:S03]  /*15f0*/  LOP3.LUT R21, R21, 0x800fffff, R19, 0xf8, !PT ;  /* 0x800fffff15157812 */ /* 0x000fc600078ef813 */
[----:B------:R-:W-:-:S03]  /*1600*/  DFMA R22, R24, -R14, 1 ;  /* 0x3ff000001816742b */ /* 0x000fc6000000080e */
[----:B------:R-:W-:-:S05]  /*1610*/  @!P2 DFMA R20, R20, 2, -R26 ;  /* 0x400000001414a82b */ /* 0x000fca000000081a */
[----:B------:R-:W-:-:S08]  /*1620*/  DFMA R22, R24, R22, R24 ;  /* 0x000000161816722b */ /* 0x000fd00000000018 */
[----:B------:R-:W-:-:S08]  /*1630*/  DMUL R24, R22, R20 ;  /* 0x0000001416187228 */ /* 0x000fd00000000000 */
[----:B------:R-:W-:-:S08]  /*1640*/  DFMA R26, R24, -R14, R20 ;  /* 0x8000000e181a722b */ /* 0x000fd00000000014 */
[----:B------:R-:W-:Y:S01]  /*1650*/  DFMA R26, R22, R26, R24 ;  /* 0x0000001a161a722b */ /* 0x000fe20000000018 */
[----:B------:R-:W-:Y:S01]  /*1660*/  IMAD.MOV.U32 R25, RZ, RZ, R31 ;  /* 0x000000ffff197224 */ /* 0x000fe200078e001f */
[----:B------:R-:W-:-:S05]  /*1670*/  @!P2 LOP3.LUT R25, R21, 0x7ff00000, RZ, 0xc0, !PT ;  /* 0x7ff000001519a812 */ /* 0x000fca00078ec0ff */
[----:B------:R-:W-:-:S05]  /*1680*/  VIADD R22, R25, 0xffffffff ;  /* 0xffffffff19167836 */ /* 0x000fca0000000000 */
[----:B------:R-:W-:Y:S01]  /*1690*/  ISETP.GT.U32.AND P0, PT, R22, 0x7feffffe, PT ;  /* 0x7feffffe1600780c */ /* 0x000fe20003f04070 */
[----:B------:R-:W-:-:S05]  /*16a0*/  VIADD R22, R36, 0xffffffff ;  /* 0xffffffff24167836 */ /* 0x000fca0000000000 */
        /* <DEDUP_REMOVED lines=13> */
[----:B------:R-:W-:Y:S01]  /*1780*/  DFMA R14, R26, -R14, R20 ;  /* 0x8000000e1a0e722b */ /* 0x000fe20000000014 */
[----:B------:R-:W-:-:S09]  /*1790*/  IMAD.MOV.U32 R18, RZ, RZ, RZ ;  /* 0x000000ffff127224 */ /* 0x000fd200078e00ff */
[C---:B------:R-:W-:Y:S02]  /*17a0*/  FSETP.NEU.AND P0, PT, R15.reuse, RZ, PT ;  /* 0x000000ff0f00720b */ /* 0x040fe40003f0d000 */
[----:B------:R-:W-:-:S04]  /*17b0*/  LOP3.LUT R17, R15, 0x80000000, R17, 0x48, !PT ;  /* 0x800000000f117812 */ /* 0x000fc800078e4811 */
[----:B------:R-:W-:-:S07]  /*17c0*/  LOP3.LUT R19, R17, R19, RZ, 0xfc, !PT ;  /* 0x0000001311137212 */ /* 0x000fce00078efcff */
[----:B------:R-:W-:Y:S05]  /*17d0*/  @!P0 BRA `(.L_x_312) ;  /* 0x00000000007c8947 */ /* 0x000fea0003800000 */
[----:B------:R-:W-:Y:S01]  /*17e0*/  IMAD.MOV R15, RZ, RZ, -R24 ;  /* 0x000000ffff0f7224 */ /* 0x000fe200078e0a18 */
[----:B------:R-:W-:Y:S01]  /*17f0*/  DMUL.RP R18, R26, R18 ;  /* 0x000000121a127228 */ /* 0x000fe20000008000 */
[----:B------:R-:W-:-:S06]  /*1800*/  IMAD.MOV.U32 R14, RZ, RZ, RZ ;  /* 0x000000ffff0e7224 */ /* 0x000fcc00078e00ff */
[----:B------:R-:W-:-:S03]  /*1810*/  DFMA R14, R22, -R14, R26 ;  /* 0x8000000e160e722b */ /* 0x000fc6000000001a */
[----:B------:R-:W-:-:S03]  /*1820*/  LOP3.LUT R17, R19, R17, RZ, 0x3c, !PT ;  /* 0x0000001113117212 */ /* 0x000fc600078e3cff */
[----:B------:R-:W-:-:S04]  /*1830*/  IADD3 R14, -R24, -0x43300000, RZ ;  /* 0xbcd00000180e7810 */ /* 0x000fc80007ffe1ff */
[----:B------:R-:W-:-:S04]  /*1840*/  FSETP.NEU.AND P0, PT, |R15|, R14, PT ;  /* 0x0000000e0f00720b */ /* 0x000fc80003f0d200 */
[----:B------:R-:W-:Y:S02]  /*1850*/  FSEL R22, R18, R22, !P0 ;  /* 0x0000001612167208 */ /* 0x000fe40004000000 */
[----:B------:R-:W-:Y:S01]  /*1860*/  FSEL R23, R17, R23, !P0 ;  /* 0x0000001711177208 */ /* 0x000fe20004000000 */
[----:B------:R-:W-:Y:S06]  /*1870*/  BRA `(.L_x_312) ;  /* 0x0000000000547947 */ /* 0x000fec0003800000 */
.L_x_311:
[----:B------:R-:W-:-:S14]  /*1880*/  DSETP.NAN.AND P0, PT, R18, R18, PT ;  /* 0x000000121200722a */ /* 0x000fdc0003f08000 */
[----:B------:R-:W-:Y:S05]  /*1890*/  @P0 BRA `(.L_x_313) ;  /* 0x0000000000440947 */ /* 0x000fea0003800000 */
[----:B------:R-:W-:-:S14]  /*18a0*/  DSETP.NAN.AND P0, PT, R16, R16, PT ;  /* 0x000000101000722a */ /* 0x000fdc0003f08000 */
[----:B------:R-:W-:Y:S05]  /*18b0*/  @P0 BRA `(.L_x_314) ;  /* 0x0000000000300947 */ /* 0x000fea0003800000 */
[----:B------:R-:W-:Y:S01]  /*18c0*/  ISETP.NE.AND P0, PT, R25, R36, PT ;  /* 0x000000241900720c */ /* 0x000fe20003f05270 */
[----:B------:R-:W-:Y:S01]  /*18d0*/  IMAD.MOV.U32 R23, RZ, RZ, -0x80000 ;  /* 0xfff80000ff177424 */ /* 0x000fe200078e00ff */
[----:B------:R-:W-:-:S11]  /*18e0*/  MOV R22, 0x0 ;  /* 0x0000000000167802 */ /* 0x000fd60000000f00 */
[----:B------:R-:W-:Y:S05]  /*18f0*/  @!P0 BRA `(.L_x_312) ;  /* 0x0000000000348947 */ /* 0x000fea0003800000 */
[----:B------:R-:W-:Y:S02]  /*1900*/  ISETP.NE.AND P0, PT, R25, 0x7ff00000, PT ;  /* 0x7ff000001900780c */ /* 0x000fe40003f05270 */
[----:B------:R-:W-:Y:S02]  /*1910*/  LOP3.LUT R23, R19, 0x80000000, R17, 0x48, !PT ;  /* 0x8000000013177812 */ /* 0x000fe400078e4811 */
[----:B------:R-:W-:-:S13]  /*1920*/  ISETP.EQ.OR P0, PT, R36, RZ, !P0 ;  /* 0x000000ff2400720c */ /* 0x000fda0004702670 */
[----:B------:R-:W-:Y:S01]  /*1930*/  @P0 LOP3.LUT R14, R23, 0x7ff00000, RZ, 0xfc, !PT ;  /* 0x7ff00000170e0812 */ /* 0x000fe200078efcff */
[----:B------:R-:W-:Y:S02]  /*1940*/  @!P0 IMAD.MOV.U32 R22, RZ, RZ, RZ ;  /* 0x000000ffff168224 */ /* 0x000fe400078e00ff */
[----:B------:R-:W-:Y:S02]  /*1950*/  @P0 IMAD.MOV.U32 R22, RZ, RZ, RZ ;  /* 0x000000ffff160224 */ /* 0x000fe400078e00ff */
[----:B------:R-:W-:Y:S01]  /*1960*/  @P0 IMAD.MOV.U32 R23, RZ, RZ, R14 ;  /* 0x000000ffff170224 */ /* 0x000fe200078e000e */
[----:B------:R-:W-:Y:S06]  /*1970*/  BRA `(.L_x_312) ;  /* 0x0000000000147947 */ /* 0x000fec0003800000 */
.L_x_314:
[----:B------:R-:W-:Y:S01]  /*1980*/  LOP3.LUT R23, R17, 0x80000, RZ, 0xfc, !PT ;  /* 0x0008000011177812 */ /* 0x000fe200078efcff */
[----:B------:R-:W-:Y:S01]  /*1990*/  IMAD.MOV.U32 R22, RZ, RZ, R16 ;  /* 0x000000ffff167224 */ /* 0x000fe200078e0010 */
[----:B------:R-:W-:Y:S06]  /*19a0*/  BRA `(.L_x_312) ;  /* 0x0000000000087947 */ /* 0x000fec0003800000 */
.L_x_313:
[----:B------:R-:W-:Y:S02]  /*19b0*/  LOP3.LUT R23, R19, 0x80000, RZ, 0xfc, !PT ;  /* 0x0008000013177812 */ /* 0x000fe400078efcff */
[----:B------:R-:W-:-:S07]  /*19c0*/  MOV R22, R18 ;  /* 0x0000001200167202 */ /* 0x000fce0000000f00 */
.L_x_312:
[----:B------:R-:W-:Y:S05]  /*19d0*/  BSYNC B2 ;  /* 0x0000000000027941 */ /* 0x000fea0003800000 */
.L_x_310:
[----:B------:R-:W-:Y:S02]  /*19e0*/  IMAD.MOV.U32 R14, RZ, RZ, R0 ;  /* 0x000000ffff0e7224 */ /* 0x000fe400078e0000 */
[----:B------:R-:W-:Y:S02]  /*19f0*/  IMAD.MOV.U32 R15, RZ, RZ, 0x0 ;  /* 0x00000000ff0f7424 */ /* 0x000fe400078e00ff */
[----:B------:R-:W-:Y:S02]  /*1a00*/  IMAD.MOV.U32 R20, RZ, RZ, R22 ;  /* 0x000000ffff147224 */ /* 0x000fe400078e0016 */
[----:B------:R-:W-:Y:S01]  /*1a10*/  IMAD.MOV.U32 R21, RZ, RZ, R23 ;  /* 0x000000ffff157224 */ /* 0x000fe200078e0017 */
[----:B------:R-:W-:Y:S06]  /*1a20*/  RET.REL.NODEC R14 `(_ZN2at6native58_GLOBAL__N__9a069279_25_AdaptiveAveragePooling_cu_ef17039c33atomic_adaptive_average_gradinputIdEEvPT_PKS3_iiii) ;  /* 0xffffffe40e747950 */ /* 0x000fec0003c3ffff */
        .weak           $__internal_9_$__cuda_sm20_div_s64
        .type           $__internal_9_$__cuda_sm20_div_s64,@function
        .size           $__internal_9_$__cuda_sm20_div_s64,(.L_x_695 - $__internal_9_$__cuda_sm20_div_s64)
$__internal_9_$__cuda_sm20_div_s64:
        /* <DEDUP_REMOVED lines=17> */
[-C--:B------:R-:W-:Y:S02]  /*1b40*/  IMAD R29, R17, R27.reuse, RZ ;  /* 0x0000001b111d7224 */ /* 0x080fe400078e02ff */
[----:B------:R-:W-:-:S04]  /*1b50*/  IMAD.WIDE.U32 R18, P0, R16, R27, R18 ;  /* 0x0000001b10127225 */ /* 0x000fc80007800012 */
[----:B------:R-:W-:-:S04]  /*1b60*/  IMAD.HI.U32 R18, P1, R17, R25, R18 ;  /* 0x0000001911127227 */ /* 0x000fc80007820012 */
[----:B------:R-:W-:Y:S01]  /*1b70*/  IMAD.HI.U32 R25, R17, R27, RZ ;  /* 0x0000001b11197227 */ /* 0x000fe200078e00ff */
[----:B------:R-:W-:-:S03]  /*1b80*/  IADD3 R19, P2, R29, R18, RZ ;  /* 0x000000121d137210 */ /* 0x000fc60007f5e0ff */
[----:B------:R-:W-:Y:S02]  /*1b90*/  IMAD.X R25, R25, 0x1, R17, P0 ;  /* 0x0000000119197824 */ /* 0x000fe400000e0611 */
[----:B------:R-:W-:-:S03]  /*1ba0*/  IMAD.WIDE.U32 R16, R19, R14, RZ ;  /* 0x0000000e13107225 */ /* 0x000fc600078e00ff */
[----:B------:R-:W-:Y:S01]  /*1bb0*/  IADD3.X R25, RZ, RZ, R25, P2, P1 ;  /* 0x000000ffff197210 */ /* 0x000fe200017e2419 */
[----:B------:R-:W-:Y:S01]  /*1bc0*/  IMAD R17, R19, R15, R17 ;  /* 0x0000000f13117224 */ /* 0x000fe200078e0211 */
[----:B------:R-:W-:-:S03]  /*1bd0*/  IADD3 R27, P0, RZ, -R16, RZ ;  /* 0x80000010ff1b7210 */ /* 0x000fc60007f1e0ff */
[----:B------:R-:W-:Y:S02]  /*1be0*/  IMAD R17, R25, R14, R17 ;  /* 0x0000000e19117224 */ /* 0x000fe400078e0211 */
[----:B------:R-:W-:-:S04]  /*1bf0*/  IMAD.HI.U32 R18, R19, R27, RZ ;  /* 0x0000001b13127227 */ /* 0x000fc800078e00ff */
[----:B------:R-:W-:Y:S01]  /*1c00*/  IMAD.X R16, RZ, RZ, ~R17, P0 ;  /* 0x000000ffff107224 */ /* 0x000fe200000e0e11 */
[----:B------:R-:W-:-:S03]  /*1c10*/  IADD3 R17, P4, RZ, -R22, RZ ;  /* 0x80000016ff117210 */ /* 0x000fc60007f9e0ff */
        /* <DEDUP_REMOVED lines=24> */
[----:B------:R-:W-:-:S04]  /*1da0*/  IMAD R16, R29, R14, R17 ;  /* 0x0000000e1d107224 */ /* 0x000fc800078e0211 */
        /* <DEDUP_REMOVED lines=10> */
[----:B------:R-:W-:Y:S02]  /*1e50*/  VIADD R30, R27, 0x1 ;  /* 0x000000011b1e7836 */ /* 0x000fe40000000000 */
[----:B------:R-:W-:Y:S01]  /*1e60*/  IMAD.MOV.U32 R14, RZ, RZ, R0 ;  /* 0x000000ffff0e7224 */ /* 0x000fe200078e0000 */
        /* <DEDUP_REMOVED lines=8> */
[----:B------:R-:W-:Y:S06]  /*1ef0*/  RET.REL.NODEC R14 `(_ZN2at6native58_GLOBAL__N__9a069279_25_AdaptiveAveragePooling_cu_ef17039c33atomic_adaptive_average_gradinputIdEEvPT_PKS3_iiii) ;  /* 0xffffffe00e407950 */ /* 0x000fec0003c3ffff */
.L_x_315:
        /* <DEDUP_REMOVED lines=16> */
.L_x_695:


//--------------------- .text._ZN2at6native58_GLOBAL__N__9a069279_25_AdaptiveAveragePooling_cu_ef17039c31adaptive_average_gradinput_nhwcIiN3c108BFloat16EEEvPT0_PKS5_iiiiiiiiT_S9_S9_S9_ --------------------------
	.section	.text._ZN2at6native58_GLOBAL__N__9a069279_25_AdaptiveAveragePooling_cu_ef17039c31adaptive_average_gradinput_nhwcIiN3c108BFloat16EEEvPT0_PKS5_iiiiiiiiT_S9_S9_S9_,"ax",@progbits
	.align	128
.text._ZN2at6native58_GLOBAL__N__9a069279_25_AdaptiveAveragePooling_cu_ef17039c31adaptive_average_gradinput_nhwcIiN3c108BFloat16EEEvPT0_PKS5_iiiiiiiiT_S9_S9_S9_:
        .type           _ZN2at6native58_GLOBAL__N__9a069279_25_AdaptiveAveragePooling_cu_ef17039c31adaptive_average_gradinput_nhwcIiN3c108BFloat16EEEvPT0_PKS5_iiiiiiiiT_S9_S9_S9_,@function
        .size           _ZN2at6native58_GLOBAL__N__9a069279_25_AdaptiveAveragePooling_cu_ef17039c31adaptive_average_gradinput_nhwcIiN3c108BFloat16EEEvPT0_PKS5_iiiiiiiiT_S9_S9_S9_,(.L_x_698 - _ZN2at6native58_GLOBAL__N__9a069279_25_AdaptiveAveragePooling_cu_ef17039c31adaptive_average_gradinput_nhwcIiN3c108BFloat16EEEvPT0_PKS5_iiiiiiiiT_S9_S9_S9_)
        .other          _ZN2at6native58_GLOBAL__N__9a069279_25_AdaptiveAveragePooling_cu_ef17039c31adaptive_average_gradinput_nhwcIiN3c108BFloat16EEEvPT0_PKS5_iiiiiiiiT_S9_S9_S9_,@"STO_CUDA_ENTRY STV_DEFAULT"
_ZN2at6native58_GLOBAL__N__9a069279_25_AdaptiveAveragePooling_cu_ef17039c31adaptive_average_gradinput_nhwcIiN3c108BFloat16EEEvPT0_PKS5_iiiiiiiiT_S9_S9_S9_:
[----:B------:R-:W0:Y:S01]  /*0000*/  LDC R1, c[0x0][0x28] ;  /* 0x00000a00ff017b82 */ /* 0x000e220000000800 */
[----:B------:R-:W1:Y:S01]  /*0010*/  S2R R7, SR_TID.Z ;  /* 0x0000000000077919 */ /* 0x000e620000002300 */
[----:B------:R-:W-:-:S06]  /*0020*/  ULDC UR7, c[0x0][0x4] ;  /* 0x0000010000077ab9 */ /* 0x000fcc0000000800 */
[----:B------:R-:W2:Y:S01]  /*0030*/  LDC R12, c[0x0][RZ] ;  /* 0x00000000ff0c7b82 */ /* 0x000ea20000000800 */
[----:B------:R-:W-:Y:S01]  /*0040*/  ULDC UR4, c[0x0][0x22c] ;  /* 0x00008b0000047ab9 */ /* 0x000fe20000000800 */
[----:B------:R-:W1:Y:S01]  /*0050*/  S2R R9, SR_TID.Y ;  /* 0x0000000000097919 */ /* 0x000e620000002200 */
[----:B------:R-:W-:Y:S01]  /*0060*/  IMAD.U32 R11, RZ, RZ, UR4 ;  /* 0x00000004ff0b7e24 */ /* 0x000fe2000f8e00ff */
[----:B------:R-:W-:Y:S01]  /*0070*/  ULDC UR8, c[0x0][0x8] ;  /* 0x0000020000087ab9 */ /* 0x000fe20000000800 */
[----:B------:R-:W-:Y:S01]  /*0080*/  ULDC UR9, c[0x0][0x234] ;  /* 0x00008d0000097ab9 */ /* 0x000fe20000000800 */
[----:B------:R-:W3:Y:S01]  /*0090*/  S2R R8, SR_TID.X ;  /* 0x0000000000087919 */ /* 0x000ee20000002100 */
[----:B------:R-:W-:Y:S01]  /*00a0*/  ULDC UR10, c[0x0][0x22c] ;  /* 0x00008b00000a7ab9 */ /* 0x000fe20000000800 */
[----:B------:R-:W-:Y:S01]  /*00b0*/  BSSY B0, `(.L_x_316) ;  /* 0x000010f000007945 */ /* 0x000fe20003800000 */
[----:B0-----:R-:W-:Y:S02]  /*00c0*/  VIADD R1, R1, 0xfffffff8 ;  /* 0xfffffff801017836 */ /* 0x001fe40000000000 */
[----:B--2---:R-:W-:-:S04]  /*00d0*/  IMAD R2, R12, UR7, RZ ;  /* 0x000000070c027c24 */ /* 0x004fc8000f8e02ff */
[----:B------:R-:W-:Y:S02]  /*00e0*/  IMAD R2, R2, UR8, RZ ;  /* 0x0000000802027c24 */ /* 0x000fe4000f8e02ff */
[----:B-1----:R-:W-:-:S04]  /*00f0*/  IMAD R3, R7, UR7, R9 ;  /* 0x0000000707037c24 */ /* 0x002fc8000f8e0209 */
[----:B------:R-:W-:-:S04]  /*0100*/  IMAD R0, R3, R12, RZ ;  /* 0x0000000c03007224 */ /* 0x000fc800078e02ff */
[----:B---3--:R-:W-:-:S05]  /*0110*/  IMAD.IADD R0, R0, 0x1, R8 ;  /* 0x0000000100007824 */ /* 0x008fca00078e0208 */
[----:B------:R-:W-:-:S13]  /*0120*/  ISETP.GE.AND P0, PT, R0, R11, PT ;  /* 0x0000000b0000720c */ /* 0x000fda0003f06270 */
[----:B------:R-:W-:Y:S05]  /*0130*/  @P0 BRA `(.L_x_317) ;  /* 0x0000001000180947 */ /* 0x000fea0003800000 */
[----:B------:R-:W0:Y:S01]  /*0140*/  I2F.U32.RP R6, R2 ;  /* 0x0000000200067306 */ /* 0x000e220000209000 */
[----:B------:R-:W-:Y:S01]  /*0150*/  VIADD R3, R7, UR8 ;  /* 0x0000000807037c36 */ /* 0x000fe20008000000 */
[----:B------:R-:W-:Y:S01]  /*0160*/  ISETP.NE.U32.AND P2, PT, R2, RZ, PT ;  /* 0x000000ff0200720c */ /* 0x000fe20003f45070 */
[----:B------:R-:W-:Y:S01]  /*0170*/  IMAD.MOV R7, RZ, RZ, -R2 ;  /* 0x000000ffff077224 */ /* 0x000fe200078e0a02 */
[----:B------:R-:W-:Y:S01]  /*0180*/  BSSY B1, `(.L_x_318) ;  /* 0x000005a000017945 */ /* 0x000fe20003800000 */
[----:B------:R-:W-:Y:S02]  /*0190*/  IMAD R3, R3, UR7, R9 ;  /* 0x0000000703037c24 */ /* 0x000fe4000f8e0209 */
[----:B------:R-:W-:Y:S02]  /*01a0*/  IMAD.MOV.U32 R21, RZ, RZ, R0 ;  /* 0x000000ffff157224 */ /* 0x000fe400078e0000 */
[----:B------:R-:W-:-:S05]  /*01b0*/  IMAD R3, R3, R12, R8 ;  /* 0x0000000c03037224 */ /* 0x000fca00078e0208 */
[----:B------:R-:W-:Y:S01]  /*01c0*/  LOP3.LUT R3, RZ, R3, RZ, 0x33, !PT ;  /* 0x00000003ff037212 */ /* 0x000fe200078e33ff */
[----:B0-----:R-:W0:Y:S03]  /*01d0*/  MUFU.RCP R6, R6 ;  /* 0x0000000600067308 */ /* 0x001e260000001000 */
[----:B------:R-:W-:Y:S02]  /*01e0*/  IADD3 R3, R3, R11, R2 ;  /* 0x0000000b03037210 */ /* 0x000fe40007ffe002 */
[----:B0-----:R-:W-:-:S04]  /*01f0*/  IADD3 R4, R6, 0xffffffe, RZ ;  /* 0x0ffffffe06047810 */ /* 0x001fc80007ffe0ff */
[----:B------:R0:W1:Y:S02]  /*0200*/  F2I.FTZ.U32.TRUNC.NTZ R5, R4 ;  /* 0x0000000400057305 */ /* 0x000064000021f000 */
[----:B0-----:R-:W-:Y:S02]  /*0210*/  IMAD.MOV.U32 R4, RZ, RZ, RZ ;  /* 0x000000ffff047224 */ /* 0x001fe400078e00ff */
[----:B-1----:R-:W-:-:S04]  /*0220*/  IMAD R7, R7, R5, RZ ;  /* 0x0000000507077224 */ /* 0x002fc800078e02ff */
[----:B------:R-:W-:-:S06]  /*0230*/  IMAD.HI.U32 R6, R5, R7, R4 ;  /* 0x0000000705067227 */ /* 0x000fcc00078e0004 */
[----:B------:R-:W-:-:S05]  /*0240*/  IMAD.HI.U32 R6, R6, R3, RZ ;  /* 0x0000000306067227 */ /* 0x000fca00078e00ff */
[----:B------:R-:W-:-:S05]  /*0250*/  IADD3 R4, -R6, RZ, RZ ;  /* 0x000000ff06047210 */ /* 0x000fca0007ffe1ff */
[----:B------:R-:W-:Y:S02]  /*0260*/  IMAD R3, R2, R4, R3 ;  /* 0x0000000402037224 */ /* 0x000fe400078e0203 */
[----:B------:R-:W-:-:S03]  /*0270*/  VIADD R4, R11, 0xffffffff ;  /* 0xffffffff0b047836 */ /* 0x000fc60000000000 */
[----:B------:R-:W-:-:S13]  /*0280*/  ISETP.GE.U32.AND P0, PT, R3, R2, PT ;  /* 0x000000020300720c */ /* 0x000fda0003f06070 */
[----:B------:R-:W-:Y:S02]  /*0290*/  @P0 IMAD.IADD R3, R3, 0x1, -R2 ;  /* 0x0000000103030824 */ /* 0x000fe400078e0a02 */
[----:B------:R-:W-:-:S03]  /*02a0*/  @P0 VIADD R6, R6, 0x1 ;  /* 0x0000000106060836 */ /* 0x000fc60000000000 */
[----:B------:R-:W-:-:S13]  /*02b0*/  ISETP.GE.U32.AND P1, PT, R3, R2, PT ;  /* 0x000000020300720c */ /* 0x000fda0003f26070 */
[----:B------:R-:W-:Y:S01]  /*02c0*/  @P1 VIADD R6, R6, 0x1 ;  /* 0x0000000106061836 */ /* 0x000fe20000000000 */
[----:B------:R-:W-:-:S04]  /*02d0*/  @!P2 LOP3.LUT R6, RZ, R2, RZ, 0x33, !PT ;  /* 0x00000002ff06a212 */ /* 0x000fc800078e33ff */
[C---:B------:R-:W-:Y:S02]  /*02e0*/  IADD3 R3, R6.reuse, 0x1, RZ ;  /* 0x0000000106037810 */ /* 0x040fe40007ffe0ff */
[----:B------:R-:W-:Y:S02]  /*02f0*/  ISETP.GE.U32.AND P0, PT, R6, 0x3, PT ;  /* 0x000000030600780c */ /* 0x000fe40003f06070 */
[----:B------:R-:W-:-:S13]  /*0300*/  LOP3.LUT P1, R9, R3, 0x3, RZ, 0xc0, !PT ;  /* 0x0000000303097812 */ /* 0x000fda000782c0ff */
[----:B------:R-:W-:Y:S05]  /*0310*/  @!P1 BRA `(.L_x_319) ;  /* 0x0000000400009947 */ /* 0x000fea0003800000 */
[----:B------:R-:W-:Y:S01]  /*0320*/  IABS R3, R11 ;  /* 0x0000000b00037213 */ /* 0x000fe20000000000 */
[----:B------:R-:W0:Y:S01]  /*0330*/  S2R R13, SR_CgaCtaId ;  /* 0x00000000000d7919 */ /* 0x000e220000008800 */
[----:B------:R-:W1:Y:S01]  /*0340*/  LDC R5, c[0x0][0x234] ;  /* 0x00008d00ff057b82 */ /* 0x000e620000000800 */
[----:B------:R-:W-:Y:S01]  /*0350*/  MOV R8, 0x400 ;  /* 0x0000040000087802 */ /* 0x000fe20000000f00 */
[----:B------:R-:W2:Y:S01]  /*0360*/  I2F.RP R10, R3 ;  /* 0x00000003000a7306 */ /* 0x000ea20000209400 */
[----:B------:R-:W-:-:S05]  /*0370*/  IMAD.MOV.U32 R21, RZ, RZ, R0 ;  /* 0x000000ffff157224 */ /* 0x000fca00078e0000 */
[----:B------:R-:W3:Y:S02]  /*0380*/  LDC R11, c[0x0][0x22c] ;  /* 0x00008b00ff0b7b82 */ /* 0x000ee40000000800 */
[----:B--2---:R-:W2:Y:S01]  /*0390*/  MUFU.RCP R10, R10 ;  /* 0x0000000a000a7308 */ /* 0x004ea20000001000 */
[----:B0-----:R-:W-:Y:S01]  /*03a0*/  LEA R8, R13, R8, 0x18 ;  /* 0x000000080d087211 */ /* 0x001fe200078ec0ff */
[----:B--2---:R-:W-:-:S06]  /*03b0*/  VIADD R7, R10, 0xffffffe ;  /* 0x0ffffffe0a077836 */ /* 0x004fcc0000000000 */
[----:B------:R-:W0:Y:S02]  /*03c0*/  F2I.FTZ.U32.TRUNC.NTZ R7, R7 ;  /* 0x0000000700077305 */ /* 0x000e24000021f000 */
[----:B0-----:R-:W-:-:S05]  /*03d0*/  IADD3 R6, RZ, -R7, RZ ;  /* 0x80000007ff067210 */ /* 0x001fca0007ffe0ff */
[----:B------:R-:W-:Y:S02]  /*03e0*/  IMAD R15, R6, R3, RZ ;  /* 0x00000003060f7224 */ /* 0x000fe400078e02ff */
[----:B------:R-:W-:-:S04]  /*03f0*/  IMAD.MOV.U32 R6, RZ, RZ, RZ ;  /* 0x000000ffff067224 */ /* 0x000fc800078e00ff */
[----:B-1-3--:R-:W-:-:S07]  /*0400*/  IMAD.HI.U32 R6, R7, R15, R6 ;  /* 0x0000000f07067227 */ /* 0x00afce00078e0006 */
.L_x_320:
[----:B------:R-:W-:Y:S01]  /*0410*/  IABS R13, R11 ;  /* 0x0000000b000d7213 */ /* 0x000fe20000000000 */
[-C--:B------:R-:W-:Y:S01]  /*0420*/  IMAD R16, R21, R5.reuse, RZ ;  /* 0x0000000515107224 */ /* 0x080fe200078e02ff */
[----:B------:R-:W-:Y:S02]  /*0430*/  IADD3 R9, R9, -0x1, RZ ;  /* 0xffffffff09097810 */ /* 0x000fe40007ffe0ff */
[----:B0-----:R-:W0:Y:S02]  /*0440*/  I2F.RP R15, R13 ;  /* 0x0000000d000f7306 */ /* 0x001e240000209400 */
[----:B------:R-:W-:Y:S02]  /*0450*/  IABS R18, R16 ;  /* 0x0000001000127213 */ /* 0x000fe40000000000 */
[----:B------:R-:W-:Y:S02]  /*0460*/  IADD3 R14, R4, R5, R16 ;  /* 0x00000005040e7210 */ /* 0x000fe40007ffe010 */
[----:B------:R-:W-:Y:S01]  /*0470*/  LOP3.LUT R16, R16, R11, RZ, 0x3c, !PT ;  /* 0x0000000b10107212 */ /* 0x000fe200078e3cff */
[----:B------:R-:W-:Y:S01]  /*0480*/  IMAD.HI.U32 R10, R6, R18, RZ ;  /* 0x00000012060a7227 */ /* 0x000fe200078e00ff */
[----:B------:R-:W-:-:S02]  /*0490*/  IABS R17, R14 ;  /* 0x0000000e00117213 */ /* 0x000fc40000000000 */
[----:B------:R-:W-:Y:S02]  /*04a0*/  LOP3.LUT R14, R14, R11, RZ, 0x3c, !PT ;  /* 0x0000000b0e0e7212 */ /* 0x000fe400078e3cff */
[----:B------:R-:W-:Y:S02]  /*04b0*/  IADD3 R6, -R10, RZ, RZ ;  /* 0x000000ff0a067210 */ /* 0x000fe40007ffe1ff */
[----:B------:R-:W-:Y:S01]  /*04c0*/  ISETP.GE.AND P1, PT, R16, RZ, PT ;  /* 0x000000ff1000720c */ /* 0x000fe20003f26270 */
[----:B0-----:R-:W0:Y:S01]  /*04d0*/  MUFU.RCP R15, R15 ;  /* 0x0000000f000f7308 */ /* 0x001e220000001000 */
[----:B------:R-:W-:Y:S01]  /*04e0*/  ISETP.GE.AND P2, PT, R14, RZ, PT ;  /* 0x000000ff0e00720c */ /* 0x000fe20003f46270 */
[----:B------:R-:W-:Y:S02]  /*04f0*/  IMAD R18, R13, R6, R18 ;  /* 0x000000060d127224 */ /* 0x000fe400078e0212 */
[----:B------:R-:W-:-:S03]  /*0500*/  IMAD.MOV.U32 R6, RZ, RZ, RZ ;  /* 0x000000ffff067224 */ /* 0x000fc600078e00ff */
[----:B------:R-:W-:Y:S01]  /*0510*/  ISETP.GT.U32.AND P5, PT, R3, R18, PT ;  /* 0x000000120300720c */ /* 0x000fe20003fa4070 */
[----:B0-----:R-:W-:-:S12]  /*0520*/  VIADD R7, R15, 0xffffffe ;  /* 0x0ffffffe0f077836 */ /* 0x001fd80000000000 */
[----:B------:R-:W-:Y:S02]  /*0530*/  @!P5 IADD3 R18, R18, -R13, RZ ;  /* 0x8000000d1212d210 */ /* 0x000fe40007ffe0ff */
[----:B------:R-:W-:Y:S01]  /*0540*/  @!P5 IADD3 R10, R10, 0x1, RZ ;  /* 0x000000010a0ad810 */ /* 0x000fe20007ffe0ff */
[----:B------:R-:W0:Y:S01]  /*0550*/  F2I.FTZ.U32.TRUNC.NTZ R7, R7 ;  /* 0x0000000700077305 */ /* 0x000e22000021f000 */
[----:B------:R-:W-:Y:S01]  /*0560*/  ISETP.GE.U32.AND P3, PT, R18, R3, PT ;  /* 0x000000031200720c */ /* 0x000fe20003f66070 */
[----:B------:R-:W-:-:S12]  /*0570*/  IMAD.MOV.U32 R3, RZ, RZ, R13 ;  /* 0x000000ffff037224 */ /* 0x000fd800078e000d */
[----:B------:R-:W-:Y:S01]  /*0580*/  @P3 VIADD R10, R10, 0x1 ;  /* 0x000000010a0a3836 */ /* 0x000fe20000000000 */
[----:B------:R-:W-:Y:S01]  /*0590*/  ISETP.NE.AND P3, PT, R11, RZ, PT ;  /* 0x000000ff0b00720c */ /* 0x000fe20003f65270 */
[----:B0-----:R-:W-:Y:S02]  /*05a0*/  IMAD.MOV R20, RZ, RZ, -R7 ;  /* 0x000000ffff147224 */ /* 0x001fe400078e0a07 */
[----:B------:R-:W-:Y:S01]  /*05b0*/  @!P1 IMAD.MOV R10, RZ, RZ, -R10 ;  /* 0x000000ffff0a9224 */ /* 0x000fe200078e0a0a */
[----:B------:R-:W-:Y:S01]  /*05c0*/  ISETP.NE.AND P1, PT, R9, RZ, PT ;  /* 0x000000ff0900720c */ /* 0x000fe20003f25270 */
[----:B------:R-:W-:-:S04]  /*05d0*/  IMAD R15, R20, R13, RZ ;  /* 0x0000000d140f7224 */ /* 0x000fc800078e02ff */
[----:B------:R-:W-:-:S04]  /*05e0*/  IMAD.HI.U32 R6, R7, R15, R6 ;  /* 0x0000000f07067227 */ /* 0x000fc800078e0006 */
[----:B------:R-:W-:-:S04]  /*05f0*/  IMAD.MOV.U32 R15, RZ, RZ, R17 ;  /* 0x000000ffff0f7224 */ /* 0x000fc800078e0011 */
[----:B------:R-:W-:-:S04]  /*0600*/  IMAD.HI.U32 R7, R6, R15, RZ ;  /* 0x0000000f06077227 */ /* 0x000fc800078e00ff */
[----:B------:R-:W-:-:S04]  /*0610*/  IMAD.MOV R20, RZ, RZ, -R7 ;  /* 0x000000ffff147224 */ /* 0x000fc800078e0a07 */
[----:B------:R-:W-:Y:S01]  /*0620*/  IMAD R18, R13, R20, R15 ;  /* 0x000000140d127224 */ /* 0x000fe200078e020f */
[----:B------:R-:W-:Y:S01]  /*0630*/  LEA R15, R21, R8, 0x2 ;  /* 0x00000008150f7211 */ /* 0x000fe200078e10ff */
[----:B------:R-:W-:-:S03]  /*0640*/  IMAD.IADD R21, R2, 0x1, R21 ;  /* 0x0000000102157824 */ /* 0x000fc600078e0215 */
[----:B------:R-:W-:Y:S01]  /*0650*/  ISETP.GT.U32.AND P6, PT, R3, R18, PT ;  /* 0x000000120300720c */ /* 0x000fe20003fc4070 */
[----:B------:R-:W-:-:S12]  /*0660*/  IMAD R14, R11, 0x4, R15 ;  /* 0x000000040b0e7824 */ /* 0x000fd800078e020f */
[----:B------:R-:W-:Y:S01]  /*0670*/  @!P6 IMAD.IADD R18, R18, 0x1, -R13 ;  /* 0x000000011212e824 */ /* 0x000fe200078e0a0d */
[----:B------:R-:W-:Y:S01]  /*0680*/  LOP3.LUT R13, RZ, R11, RZ, 0x33, !PT ;  /* 0x0000000bff0d7212 */ /* 0x000fe200078e33ff */
[----:B------:R-:W-:-:S03]  /*0690*/  @!P6 VIADD R7, R7, 0x1 ;  /* 0x000000010707e836 */ /* 0x000fc60000000000 */
[----:B------:R-:W-:Y:S02]  /*06a0*/  ISETP.GE.U32.AND P4, PT, R18, R3, PT ;  /* 0x000000031200720c */ /* 0x000fe40003f86070 */
[----:B------:R-:W-:-:S05]  /*06b0*/  SEL R10, R13, R10, !P3 ;  /* 0x0000000a0d0a7207 */ /* 0x000fca0005800000 */
[----:B------:R0:W-:Y:S06]  /*06c0*/  STS [R15], R10 ;  /* 0x0000000a0f007388 */ /* 0x0001ec0000000800 */
[----:B------:R-:W-:-:S04]  /*06d0*/  @P4 VIADD R7, R7, 0x1 ;  /* 0x0000000107074836 */ /* 0x000fc80000000000 */
[----:B------:R-:W-:-:S05]  /*06e0*/  @!P2 IMAD.MOV R7, RZ, RZ, -R7 ;  /* 0x000000ffff07a224 */ /* 0x000fca00078e0a07 */
[----:B------:R-:W-:-:S05]  /*06f0*/  SEL R7, R13, R7, !P3 ;  /* 0x000000070d077207 */ /* 0x000fca0005800000 */
[----:B------:R0:W-:Y:S01]  /*0700*/  STS [R14], R7 ;  /* 0x000000070e007388 */ /* 0x0001e20000000800 */
[----:B------:R-:W-:Y:S05]  /*0710*/  @P1 BRA `(.L_x_320) ;  /* 0xfffffffc003c1947 */ /* 0x000fea000383ffff */
.L_x_319:
[----:B------:R-:W-:Y:S05]  /*0720*/  BSYNC B1 ;  /* 0x0000000000017941 */ /* 0x000fea0003800000 */
.L_x_318:
[----:B------:R-:W-:Y:S05]  /*0730*/  @!P0 BRA `(.L_x_317) ;  /* 0x0000000800988947 */ /* 0x000fea0003800000 */
[-C--:B------:R-:W-:Y:S01]  /*0740*/  IABS R3, R11.reuse ;  /* 0x0000000b00037213 */ /* 0x080fe20000000000 */
[----:B------:R-:W1:Y:S01]  /*0750*/  S2UR UR5, SR_CgaCtaId ;  /* 0x00000000000579c3 */ /* 0x000e620000008800 */
[----:B------:R-:W-:Y:S01]  /*0760*/  UMOV UR4, 0x400 ;  /* 0x0000040000047882 */ /* 0x000fe20000000000 */
[----:B------:R-:W-:Y:S01]  /*0770*/  UIMAD UR6, UR7, UR8, URZ ;  /* 0x00000008070672a4 */ /* 0x000fe2000f8e023f */
[----:B------:R-:W2:Y:S01]  /*0780*/  I2F.RP R8, R3 ;  /* 0x0000000300087306 */ /* 0x000ea20000209400 */
[----:B------:R-:W-:-:S07]  /*0790*/  IADD3 R5, R21, R11, RZ ;  /* 0x0000000b15057210 */ /* 0x000fce0007ffe0ff */
[----:B--2---:R-:W2:Y:S01]  /*07a0*/  MUFU.RCP R8, R8 ;  /* 0x0000000800087308 */ /* 0x004ea20000001000 */
[----:B-1----:R-:W-:-:S06]  /*07b0*/  ULEA UR4, UR5, UR4, 0x18 ;  /* 0x0000000405047291 */ /* 0x002fcc000f8ec03f */
[----:B------:R-:W-:Y:S01]  /*07c0*/  LEA R5, R5, UR4, 0x2 ;  /* 0x0000000405057c11 */ /* 0x000fe2000f8e10ff */
[----:B--2---:R-:W-:Y:S02]  /*07d0*/  VIADD R6, R8, 0xffffffe ;  /* 0x0ffffffe08067836 */ /* 0x004fe40000000000 */
[----:B------:R-:W-:Y:S02]  /*07e0*/  IMAD R8, R12, UR6, RZ ;  /* 0x000000060c087c24 */ /* 0x000fe4000f8e02ff */
[----:B0-----:R0:W1:Y:S02]  /*07f0*/  F2I.FTZ.U32.TRUNC.NTZ R7, R6 ;  /* 0x0000000600077305 */ /* 0x001064000021f000 */
[----:B0-----:R-:W-:Y:S02]  /*0800*/  IMAD.MOV.U32 R6, RZ, RZ, RZ ;  /* 0x000000ffff067224 */ /* 0x001fe400078e00ff */
[----:B-1----:R-:W-:-:S04]  /*0810*/  IMAD.MOV R10, RZ, RZ, -R7 ;  /* 0x000000ffff0a7224 */ /* 0x002fc800078e0a07 */
[----:B------:R-:W-:-:S04]  /*0820*/  IMAD R9, R10, R3, RZ ;  /* 0x000000030a097224 */ /* 0x000fc800078e02ff */
[----:B------:R-:W-:Y:S01]  /*0830*/  IMAD.HI.U32 R6, R7, R9, R6 ;  /* 0x0000000907067227 */ /* 0x000fe200078e0006 */
[----:B------:R-:W-:-:S07]  /*0840*/  LEA R7, R21, UR4, 0x2 ;  /* 0x0000000415077c11 */ /* 0x000fce000f8e10ff */
.L_x_321:
[----:B------:R-:W-:Y:S01]  /*0850*/  IMAD.U32 R11, RZ, RZ, UR10 ;  /* 0x0000000aff0b7e24 */ /* 0x000fe2000f8e00ff */
[----:B------:R-:W-:Y:S01]  /*0860*/  UIMAD UR4, UR7, UR8, URZ ;  /* 0x00000008070472a4 */ /* 0x000fe2000f8e023f */
[----:B--2---:R-:W-:Y:S02]  /*0870*/  IMAD R22, R21, UR9, RZ ;  /* 0x0000000915167c24 */ /* 0x004fe4000f8e02ff */
[----:B------:R-:W-:Y:S01]  /*0880*/  IMAD.IADD R21, R2, 0x1, R21 ;  /* 0x0000000102157824 */ /* 0x000fe200078e0215 */
[----:B------:R-:W-:Y:S02]  /*0890*/  IABS R17, R11 ;  /* 0x0000000b00117213 */ /* 0x000fe40000000000 */
[----:B------:R-:W-:Y:S01]  /*08a0*/  IABS R10, R22 ;  /* 0x00000016000a7213 */ /* 0x000fe20000000000 */
[----:B------:R-:W-:Y:S01]  /*08b0*/  IMAD R18, R21, UR9, RZ ;  /* 0x0000000915127c24 */ /* 0x000fe2000f8e02ff */
[----:B------:R-:W0:Y:S01]  /*08c0*/  I2F.RP R13, R17 ;  /* 0x00000011000d7306 */ /* 0x000e220000209400 */
[----:B------:R-:W-:-:S02]  /*08d0*/  IADD3 R23, R4, UR9, R22 ;  /* 0x0000000904177c10 */ /* 0x000fc4000fffe016 */
[----:B------:R-:W-:Y:S01]  /*08e0*/  IMAD.HI.U32 R24, R6, R10, RZ ;  /* 0x0000000a06187227 */ /* 0x000fe200078e00ff */
[----:B------:R-:W-:Y:S02]  /*08f0*/  IADD3 R21, R2, R21, RZ ;  /* 0x0000001502157210 */ /* 0x000fe40007ffe0ff */
[----:B------:R-:W-:Y:S02]  /*0900*/  IABS R16, R23 ;  /* 0x0000001700107213 */ /* 0x000fe40000000000 */
[----:B------:R-:W-:Y:S01]  /*0910*/  IADD3 R6, -R24, RZ, RZ ;  /* 0x000000ff18067210 */ /* 0x000fe20007ffe1ff */
[----:B------:R-:W-:Y:S01]  /*0920*/  IMAD R20, R21, UR9, RZ ;  /* 0x0000000915147c24 */ /* 0x000fe2000f8e02ff */
[----:B------:R-:W-:Y:S01]  /*0930*/  IADD3 R19, R4, UR9, R18 ;  /* 0x0000000904137c10 */ /* 0x000fe2000fffe012 */
[----:B------:R-:W-:Y:S01]  /*0940*/  IMAD.IADD R21, R2, 0x1, R21 ;  /* 0x0000000102157824 */ /* 0x000fe200078e0215 */
[----:B------:R-:W-:Y:S01]  /*0950*/  LOP3.LUT R22, R22, R11, RZ, 0x3c, !PT ;  /* 0x0000000b16167212 */ /* 0x000fe200078e3cff */
[----:B------:R-:W-:Y:S01]  /*0960*/  IMAD R10, R17, R6, R10 ;  /* 0x00000006110a7224 */ /* 0x000fe200078e020a */
[----:B------:R-:W-:Y:S01]  /*0970*/  IABS R15, R19 ;  /* 0x00000013000f7213 */ /* 0x000fe20000000000 */
[----:B0-----:R-:W0:Y:S01]  /*0980*/  MUFU.RCP R13, R13 ;  /* 0x0000000d000d7308 */ /* 0x001e220000001000 */
[----:B------:R-:W-:-:S02]  /*0990*/  IABS R25, R20 ;  /* 0x0000001400197213 */ /* 0x000fc40000000000 */
[----:B------:R-:W-:Y:S02]  /*09a0*/  ISETP.GT.U32.AND P4, PT, R3, R10, PT ;  /* 0x0000000a0300720c */ /* 0x000fe40003f84070 */
[----:B------:R-:W-:Y:S02]  /*09b0*/  ISETP.GE.AND P2, PT, R22, RZ, PT ;  /* 0x000000ff1600720c */ /* 0x000fe40003f46270 */
[-C--:B------:R-:W-:Y:S02]  /*09c0*/  LOP3.LUT R23, R23, R11.reuse, RZ, 0x3c, !PT ;  /* 0x0000000b17177212 */ /* 0x080fe400078e3cff */
[----:B------:R-:W-:Y:S02]  /*09d0*/  LOP3.LUT R19, R19, R11, RZ, 0x3c, !PT ;  /* 0x0000000b13137212 */ /* 0x000fe400078e3cff */
[----:B------:R-:W-:Y:S01]  /*09e0*/  ISETP.GE.AND P3, PT, R23, RZ, PT ;  /* 0x000000ff1700720c */ /* 0x000fe20003f66270 */
[----:B------:R-:W-:Y:S02]  /*09f0*/  IMAD R23, R21, UR9, RZ ;  /* 0x0000000915177c24 */ /* 0x000fe4000f8e02ff */
[----:B------:R-:W-:-:S02]  /*0a00*/  IMAD.IADD R21, R2, 0x1, R21 ;  /* 0x0000000102157824 */ /* 0x000fc400078e0215 */
[----:B------:R-:W-:Y:S01]  /*0a10*/  @!P4 IMAD.IADD R10, R10, 0x1, -R17 ;  /* 0x000000010a0ac824 */ /* 0x000fe200078e0a11 */
[----:B------:R-:W-:Y:S01]  /*0a20*/  @!P4 IADD3 R24, R24, 0x1, RZ ;  /* 0x000000011818c810 */ /* 0x000fe20007ffe0ff */
[----:B0-----:R-:W-:-:S03]  /*0a30*/  VIADD R8, R13, 0xffffffe ;  /* 0x0ffffffe0d087836 */ /* 0x001fc60000000000 */
[----:B------:R-:W-:Y:S01]  /*0a40*/  ISETP.GE.U32.AND P1, PT, R10, R3, PT ;  /* 0x000000030a00720c */ /* 0x000fe20003f26070 */
[----:B------:R0:W1:Y:S01]  /*0a50*/  F2I.FTZ.U32.TRUNC.NTZ R9, R8 ;  /* 0x0000000800097305 */ /* 0x000062000021f000 */
[----:B------:R-:W-:Y:S02]  /*0a60*/  IMAD.MOV.U32 R3, RZ, RZ, R17 ;  /* 0x000000ffff037224 */ /* 0x000fe400078e0011 */
[----:B0-----:R-:W-:-:S09]  /*0a70*/  IMAD.MOV.U32 R8, RZ, RZ, RZ ;  /* 0x000000ffff087224 */ /* 0x001fd200078e00ff */
[----:B------:R-:W-:Y:S02]  /*0a80*/  @P1 VIADD R24, R24, 0x1 ;  /* 0x0000000118181836 */ /* 0x000fe40000000000 */
[----:B-1----:R-:W-:-:S03]  /*0a90*/  IMAD.MOV R14, RZ, RZ, -R9 ;  /* 0x000000ffff0e7224 */ /* 0x002fc600078e0a09 */
[----:B------:R-:W-:Y:S01]  /*0aa0*/  @!P2 IADD3 R24, -R24, RZ, RZ ;  /* 0x000000ff1818a210 */ /* 0x000fe20007ffe1ff */
[----:B------:R-:W-:Y:S01]  /*0ab0*/  IMAD R13, R14, R17, RZ ;  /* 0x000000110e0d7224 */ /* 0x000fe200078e02ff */
[----:B------:R-:W-:Y:S02]  /*0ac0*/  IABS R14, R18 ;  /* 0x00000012000e7213 */ /* 0x000fe40000000000 */
[----:B------:R-:W-:Y:S01]  /*0ad0*/  LOP3.LUT R18, R18, R11, RZ, 0x3c, !PT ;  /* 0x0000000b12127212 */ /* 0x000fe200078e3cff */
[----:B------:R-:W-:-:S06]  /*0ae0*/  IMAD.HI.U32 R6, R9, R13, R8 ;  /* 0x0000000d09067227 */ /* 0x000fcc00078e0008 */
[----:B------:R-:W-:-:S04]  /*0af0*/  IMAD.HI.U32 R8, R6, R16, RZ ;  /* 0x0000001006087227 */ /* 0x000fc800078e00ff */
[----:B------:R-:W-:Y:S02]  /*0b00*/  IMAD.MOV R9, RZ, RZ, -R8 ;  /* 0x000000ffff097224 */ /* 0x000fe400078e0a08 */
[----:B------:R-:W-:-:S04]  /*0b10*/  IMAD.HI.U32 R10, R6, R15, RZ ;  /* 0x0000000f060a7227 */ /* 0x000fc800078e00ff */
[----:B------:R-:W-:Y:S02]  /*0b20*/  IMAD R16, R17, R9, R16 ;  /* 0x0000000911107224 */ /* 0x000fe400078e0210 */
[----:B------:R-:W-:-:S03]  /*0b30*/  IMAD.HI.U32 R9, R6, R14, RZ ;  /* 0x0000000e06097227 */ /* 0x000fc600078e00ff */
[----:B------:R-:W-:Y:S01]  /*0b40*/  ISETP.GT.U32.AND P6, PT, R3, R16, PT ;  /* 0x000000100300720c */ /* 0x000fe20003fc4070 */
[----:B------:R-:W-:Y:S01]  /*0b50*/  IMAD.HI.U32 R13, R6, R25, RZ ;  /* 0x00000019060d7227 */ /* 0x000fe200078e00ff */
[----:B------:R-:W-:-:S03]  /*0b60*/  IADD3 R27, -R9, RZ, RZ ;  /* 0x000000ff091b7210 */ /* 0x000fc60007ffe1ff */
[----:B------:R-:W-:Y:S02]  /*0b70*/  IMAD.MOV R26, RZ, RZ, -R10 ;  /* 0x000000ffff1a7224 */ /* 0x000fe400078e0a0a */
[C---:B------:R-:W-:Y:S01]  /*0b80*/  IMAD R14, R17.reuse, R27, R14 ;  /* 0x0000001b110e7224 */ /* 0x040fe200078e020e */
[----:B------:R-:W-:Y:S01]  /*0b90*/  IABS R27, R23 ;  /* 0x00000017001b7213 */ /* 0x000fe20000000000 */
[----:B------:R-:W-:Y:S02]  /*0ba0*/  IMAD.MOV R22, RZ, RZ, -R13 ;  /* 0x000000ffff167224 */ /* 0x000fe400078e0a0d */
[----:B------:R-:W-:Y:S01]  /*0bb0*/  IMAD R15, R17, R26, R15 ;  /* 0x0000001a110f7224 */ /* 0x000fe200078e020f */
[----:B------:R-:W-:Y:S01]  /*0bc0*/  ISETP.GT.U32.AND P0, PT, R3, R14, PT ;  /* 0x0000000e0300720c */ /* 0x000fe20003f04070 */
[----:B------:R-:W-:Y:S01]  /*0bd0*/  IMAD R25, R17, R22, R25 ;  /* 0x0000001611197224 */ /* 0x000fe200078e0219 */
[----:B------:R-:W-:Y:S01]  /*0be0*/  IADD3 R22, R4, UR9, R20 ;  /* 0x0000000904167c10 */ /* 0x000fe2000fffe014 */
[----:B------:R-:W-:Y:S01]  /*0bf0*/  @!P6 IMAD.IADD R16, R16, 0x1, -R17 ;  /* 0x000000011010e824 */ /* 0x000fe200078e0a11 */
[C---:B------:R-:W-:Y:S01]  /*0c00*/  ISETP.GT.U32.AND P4, PT, R3.reuse, R15, PT ;  /* 0x0000000f0300720c */ /* 0x040fe20003f84070 */
[----:B------:R-:W-:Y:S01]  /*0c10*/  @!P6 VIADD R8, R8, 0x1 ;  /* 0x000000010808e836 */ /* 0x000fe20000000000 */
[----:B------:R-:W-:-:S02]  /*0c20*/  ISETP.GT.U32.AND P5, PT, R3, R25, PT ;  /* 0x000000190300720c */ /* 0x000fc40003fa4070 */
[----:B------:R-:W-:Y:S02]  /*0c30*/  ISETP.GE.U32.AND P1, PT, R16, R3, PT ;  /* 0x000000031000720c */ /* 0x000fe40003f26070 */
[----:B------:R-:W-:Y:S02]  /*0c40*/  IABS R26, R22 ;  /* 0x00000016001a7213 */ /* 0x000fe40000000000 */
[-C--:B------:R-:W-:Y:S01]  /*0c50*/  LOP3.LUT R20, R20, R11.reuse, RZ, 0x3c, !PT ;  /* 0x0000000b14147212 */ /* 0x080fe200078e3cff */
[--C-:B------:R-:W-:Y:S01]  /*0c60*/  @!P0 IMAD.IADD R14, R14, 0x1, -R17.reuse ;  /* 0x000000010e0e8824 */ /* 0x100fe200078e0a11 */
[----:B------:R-:W-:Y:S01]  /*0c70*/  LOP3.LUT R22, R22, R11, RZ, 0x3c, !PT ;  /* 0x0000000b16167212 */ /* 0x000fe200078e3cff */
[----:B------:R-:W-:Y:S02]  /*0c80*/  @!P0 VIADD R9, R9, 0x1 ;  /* 0x0000000109098836 */ /* 0x000fe40000000000 */
[----:B------:R-:W-:Y:S01]  /*0c90*/  @!P4 IMAD.IADD R15, R15, 0x1, -R17 ;  /* 0x000000010f0fc824 */ /* 0x000fe200078e0a11 */
[----:B------:R-:W-:Y:S01]  /*0ca0*/  ISETP.GE.U32.AND P2, PT, R14, R3, PT ;  /* 0x000000030e00720c */ /* 0x000fe20003f46070 */
[----:B------:R-:W-:-:S03]  /*0cb0*/  IMAD.HI.U32 R14, R6, R26, RZ ;  /* 0x0000001a060e7227 */ /* 0x000fc600078e00ff */
[----:B------:R-:W-:Y:S01]  /*0cc0*/  ISETP.GE.U32.AND P6, PT, R15, R3, PT ;  /* 0x000000030f00720c */ /* 0x000fe20003fc6070 */
[----:B------:R-:W-:Y:S01]  /*0cd0*/  @!P5 IMAD.IADD R25, R25, 0x1, -R17 ;  /* 0x000000011919d824 */ /* 0x000fe200078e0a11 */
[----:B------:R-:W-:Y:S01]  /*0ce0*/  IADD3 R16, -R14, RZ, RZ ;  /* 0x000000ff0e107210 */ /* 0x000fe20007ffe1ff */
[----:B------:R-:W-:Y:S02]  /*0cf0*/  @P1 VIADD R8, R8, 0x1 ;  /* 0x0000000108081836 */ /* 0x000fe40000000000 */
[----:B------:R-:W-:Y:S01]  /*0d00*/  IMAD.HI.U32 R15, R6, R27, RZ ;  /* 0x0000001b060f7227 */ /* 0x000fe200078e00ff */
[----:B------:R-:W-:Y:S02]  /*0d10*/  ISETP.GE.U32.AND P1, PT, R25, R3, PT ;  /* 0x000000031900720c */ /* 0x000fe40003f26070 */
[----:B------:R-:W-:Y:S01]  /*0d20*/  IADD3 R25, R4, UR9, R23 ;  /* 0x0000000904197c10 */ /* 0x000fe2000fffe017 */
[----:B------:R-:W-:Y:S01]  /*0d30*/  IMAD R26, R17, R16, R26 ;  /* 0x00000010111a7224 */ /* 0x000fe200078e021a */
[----:B------:R-:W-:Y:S01]  /*0d40*/  @P2 IADD3 R9, R9, 0x1, RZ ;  /* 0x0000000109092810 */ /* 0x000fe20007ffe0ff */
[----:B------:R-:W-:Y:S01]  /*0d50*/  IMAD.MOV R16, RZ, RZ, -R15 ;  /* 0x000000ffff107224 */ /* 0x000fe200078e0a0f */
[----:B------:R-:W-:Y:S01]  /*0d60*/  IABS R28, R25 ;  /* 0x00000019001c7213 */ /* 0x000fe20000000000 */
[----:B------:R-:W-:Y:S01]  /*0d70*/  @!P4 VIADD R10, R10, 0x1 ;  /* 0x000000010a0ac836 */ /* 0x000fe20000000000 */
[----:B------:R-:W-:Y:S01]  /*0d80*/  ISETP.GT.U32.AND P0, PT, R3, R26, PT ;  /* 0x0000001a0300720c */ /* 0x000fe20003f04070 */
[----:B------:R-:W-:Y:S01]  /*0d90*/  IMAD R27, R17, R16, R27 ;  /* 0x00000010111b7224 */ /* 0x000fe200078e021b */
[----:B------:R-:W-:Y:S01]  /*0da0*/  LOP3.LUT R23, R23, R11, RZ, 0x3c, !PT ;  /* 0x0000000b17177212 */ /* 0x000fe200078e3cff */
[----:B------:R-:W-:Y:S01]  /*0db0*/  IMAD.HI.U32 R16, R6, R28, RZ ;  /* 0x0000001c06107227 */ /* 0x000fe200078e00ff */
[----:B------:R-:W-:-:S02]  /*0dc0*/  @P6 IADD3 R10, R10, 0x1, RZ ;  /* 0x000000010a0a6810 */ /* 0x000fc40007ffe0ff */
[----:B------:R-:W-:Y:S01]  /*0dd0*/  ISETP.GT.U32.AND P2, PT, R3, R27, PT ;  /* 0x0000001b0300720c */ /* 0x000fe20003f44070 */
[----:B------:R-:W-:Y:S01]  /*0de0*/  IMAD.MOV R29, RZ, RZ, -R16 ;  /* 0x000000ffff1d7224 */ /* 0x000fe200078e0a10 */
[----:B------:R-:W-:Y:S01]  /*0df0*/  LOP3.LUT R25, R25, R11, RZ, 0x3c, !PT ;  /* 0x0000000b19197212 */ /* 0x000fe200078e3cff */
[----:B------:R-:W-:Y:S02]  /*0e00*/  @!P5 VIADD R13, R13, 0x1 ;  /* 0x000000010d0dd836 */ /* 0x000fe40000000000 */
[----:B------:R-:W-:Y:S02]  /*0e10*/  IMAD R28, R17, R29, R28 ;  /* 0x0000001d111c7224 */ /* 0x000fe400078e021c */
[--C-:B------:R-:W-:Y:S01]  /*0e20*/  @!P0 IMAD.IADD R26, R26, 0x1, -R17.reuse ;  /* 0x000000011a1a8824 */ /* 0x100fe200078e0a11 */
[----:B------:R-:W-:Y:S01]  /*0e30*/  @!P0 IADD3 R14, R14, 0x1, RZ ;  /* 0x000000010e0e8810 */ /* 0x000fe20007ffe0ff */
[----:B------:R-:W-:Y:S01]  /*0e40*/  @P1 VIADD R13, R13, 0x1 ;  /* 0x000000010d0d1836 */ /* 0x000fe20000000000 */
[----:B------:R-:W-:Y:S01]  /*0e50*/  ISETP.GT.U32.AND P6, PT, R3, R28, PT ;  /* 0x0000001c0300720c */ /* 0x000fe20003fc4070 */
[----:B------:R-:W-:Y:S01]  /*0e60*/  @!P3 IMAD.MOV R8, RZ, RZ, -R8 ;  /* 0x000000ffff08b224 */ /* 0x000fe200078e0a08 */
[-C--:B------:R-:W-:Y:S01]  /*0e70*/  ISETP.GE.U32.AND P4, PT, R26, R3.reuse, PT ;  /* 0x000000031a00720c */ /* 0x080fe20003f86070 */
[----:B------:R-:W-:Y:S01]  /*0e80*/  @!P2 IMAD.IADD R27, R27, 0x1, -R17 ;  /* 0x000000011b1ba824 */ /* 0x000fe200078e0a11 */
[----:B------:R-:W-:Y:S01]  /*0e90*/  ISETP.GE.AND P1, PT, R18, RZ, PT ;  /* 0x000000ff1200720c */ /* 0x000fe20003f26270 */
[----:B------:R-:W-:Y:S01]  /*0ea0*/  @!P2 VIADD R15, R15, 0x1 ;  /* 0x000000010f0fa836 */ /* 0x000fe20000000000 */
[----:B------:R-:W-:Y:S01]  /*0eb0*/  ISETP.GE.AND P0, PT, R19, RZ, PT ;  /* 0x000000ff1300720c */ /* 0x000fe20003f06270 */
[----:B------:R-:W-:Y:S01]  /*0ec0*/  IMAD R29, R12, UR4, RZ ;  /* 0x000000040c1d7c24 */ /* 0x000fe2000f8e02ff */
[----:B------:R-:W-:-:S02]  /*0ed0*/  ISETP.GE.U32.AND P5, PT, R27, R3, PT ;  /* 0x000000031b00720c */ /* 0x000fc40003fa6070 */
[----:B------:R-:W-:Y:S01]  /*0ee0*/  ISETP.GE.AND P3, PT, R23, RZ, PT ;  /* 0x000000ff1700720c */ /* 0x000fe20003f66270 */
[C---:B------:R-:W-:Y:S02]  /*0ef0*/  IMAD R19, R29.reuse, 0x4, R7 ;  /* 0x000000041d137824 */ /* 0x040fe400078e0207 */
[----:B------:R-:W-:Y:S01]  /*0f00*/  @!P6 IMAD.IADD R28, R28, 0x1, -R17 ;  /* 0x000000011c1ce824 */ /* 0x000fe200078e0a11 */
[----:B------:R-:W-:Y:S01]  /*0f10*/  LOP3.LUT R17, RZ, R11, RZ, 0x33, !PT ;  /* 0x0000000bff117212 */ /* 0x000fe200078e33ff */
[----:B------:R-:W-:Y:S01]  /*0f20*/  @!P6 VIADD R16, R16, 0x1 ;  /* 0x000000011010e836 */ /* 0x000fe20000000000 */
[----:B------:R-:W-:Y:S01]  /*0f30*/  ISETP.GE.AND P6, PT, R22, RZ, PT ;  /* 0x000000ff1600720c */ /* 0x000fe20003fc6270 */
[----:B------:R-:W-:Y:S01]  /*0f40*/  @P4 VIADD R14, R14, 0x1 ;  /* 0x000000010e0e4836 */ /* 0x000fe20000000000 */
[----:B------:R-:W-:Y:S01]  /*0f50*/  ISETP.GE.U32.AND P2, PT, R28, R3, PT ;  /* 0x000000031c00720c */ /* 0x000fe20003f46070 */
[----:B------:R-:W-:Y:S01]  /*0f60*/  IMAD R18, R29, 0x4, R5 ;  /* 0x000000041d127824 */ /* 0x000fe200078e0205 */
[----:B------:R-:W-:Y:S01]  /*0f70*/  ISETP.GE.AND P4, PT, R20, RZ, PT ;  /* 0x000000ff1400720c */ /* 0x000fe20003f86270 */
[----:B------:R-:W-:Y:S01]  /*0f80*/  @!P0 IMAD.MOV R10, RZ, RZ, -R10 ;  /* 0x000000ffff0a8224 */ /* 0x000fe200078e0a0a */
[----:B------:R-:W-:Y:S01]  /*0f90*/  @P5 IADD3 R15, R15, 0x1, RZ ;  /* 0x000000010f0f5810 */ /* 0x000fe20007ffe0ff */
[----:B------:R-:W-:Y:S01]  /*0fa0*/  IMAD R23, R29, 0x4, R18 ;  /* 0x000000041d177824 */ /* 0x000fe200078e0212 */
[----:B------:R-:W-:-:S02]  /*0fb0*/  ISETP.NE.AND P5, PT, R11, RZ, PT ;  /* 0x000000ff0b00720c */ /* 0x000fc40003fa5270 */
[----:B------:R-:W-:Y:S01]  /*0fc0*/  @!P1 IADD3 R9, -R9, RZ, RZ ;  /* 0x000000ff09099210 */ /* 0x000fe20007ffe1ff */
[----:B------:R-:W-:Y:S01]  /*0fd0*/  @!P3 IMAD.MOV R15, RZ, RZ, -R15 ;  /* 0x000000ffff0fb224 */ /* 0x000fe200078e0a0f */
[----:B------:R-:W-:Y:S02]  /*0fe0*/  SEL R24, R17, R24, !P5 ;  /* 0x0000001811187207 */ /* 0x000fe40006800000 */
[----:B------:R-:W-:Y:S02]  /*0ff0*/  @!P6 IADD3 R14, -R14, RZ, RZ ;  /* 0x000000ff0e0ee210 */ /* 0x000fe40007ffe1ff */
[----:B------:R-:W-:Y:S01]  /*1000*/  @P2 IADD3 R16, R16, 0x1, RZ ;  /* 0x0000000110102810 */ /* 0x000fe20007ffe0ff */
[----:B------:R-:W-:Y:S01]  /*1010*/  @!P4 IMAD.MOV R13, RZ, RZ, -R13 ;  /* 0x000000ffff0dc224 */ /* 0x000fe200078e0a0d */
[----:B------:R-:W-:Y:S01]  /*1020*/  ISETP.GE.AND P2, PT, R25, RZ, PT ;  /* 0x000000ff1900720c */ /* 0x000fe20003f46270 */
[----:B------:R0:W-:Y:S01]  /*1030*/  STS [R7], R24 ;  /* 0x0000001807007388 */ /* 0x0001e20000000800 */
[----:B------:R-:W-:-:S02]  /*1040*/  SEL R8, R17, R8, !P5 ;  /* 0x0000000811087207 */ /* 0x000fc40006800000 */
[----:B------:R-:W-:Y:S02]  /*1050*/  LEA R22, R29, R19, 0x2 ;  /* 0x000000131d167211 */ /* 0x000fe400078e10ff */
[C---:B------:R-:W-:Y:S01]  /*1060*/  SEL R20, R17.reuse, R9, !P5 ;  /* 0x0000000911147207 */ /* 0x040fe20006800000 */
[----:B------:R1:W-:Y:S01]  /*1070*/  STS [R5], R8 ;  /* 0x0000000805007388 */ /* 0x0003e20000000800 */
[----:B------:R-:W-:Y:S01]  /*1080*/  SEL R9, R17, R10, !P5 ;  /* 0x0000000a11097207 */ /* 0x000fe20006800000 */
[----:B------:R-:W-:Y:S01]  /*1090*/  IMAD R10, R29, 0x4, R22 ;  /* 0x000000041d0a7824 */ /* 0x000fe200078e0216 */
[C---:B------:R-:W-:Y:S01]  /*10a0*/  SEL R13, R17.reuse, R13, !P5 ;  /* 0x0000000d110d7207 */ /* 0x040fe20006800000 */
[----:B------:R2:W-:Y:S01]  /*10b0*/  STS [R19], R20 ;  /* 0x0000001413007388 */ /* 0x0005e20000000800 */
[C---:B------:R-:W-:Y:S01]  /*10c0*/  SEL R14, R17.reuse, R14, !P5 ;  /* 0x0000000e110e7207 */ /* 0x040fe20006800000 */
[----:B------:R-:W-:Y:S01]  /*10d0*/  @!P2 IMAD.MOV R16, RZ, RZ, -R16 ;  /* 0x000000ffff10a224 */ /* 0x000fe200078e0a10 */
[----:B------:R-:W-:Y:S01]  /*10e0*/  SEL R15, R17, R15, !P5 ;  /* 0x0000000f110f7207 */ /* 0x000fe20006800000 */
[----:B------:R2:W-:Y:S01]  /*10f0*/  STS [R18], R9 ;  /* 0x0000000912007388 */ /* 0x0005e20000000800 */
[----:B------:R-:W-:Y:S01]  /*1100*/  ISETP.GE.AND P0, PT, R21, R11, PT ;  /* 0x0000000b1500720c */ /* 0x000fe20003f06270 */
[----:B0-----:R-:W-:Y:S01]  /*1110*/  IMAD R7, R29, 0x4, R10 ;  /* 0x000000041d077824 */ /* 0x001fe200078e020a */
[----:B------:R-:W-:Y:S01]  /*1120*/  SEL R16, R17, R16, !P5 ;  /* 0x0000001011107207 */ /* 0x000fe20006800000 */
[----:B------:R2:W-:Y:S01]  /*1130*/  STS [R22], R13 ;  /* 0x0000000d16007388 */ /* 0x0005e20000000800 */
[----:B------:R-:W-:-:S03]  /*1140*/  LEA R17, R29, R23, 0x2 ;  /* 0x000000171d117211 */ /* 0x000fc600078e10ff */
[----:B------:R2:W-:Y:S01]  /*1150*/  STS [R23], R14 ;  /* 0x0000000e17007388 */ /* 0x0005e20000000800 */
[----:B-1----:R-:W-:-:S03]  /*1160*/  LEA R5, R29, R17, 0x2 ;  /* 0x000000111d057211 */ /* 0x002fc600078e10ff */
[----:B------:R2:W-:Y:S04]  /*1170*/  STS [R10], R15 ;  /* 0x0000000f0a007388 */ /* 0x0005e80000000800 */
[----:B------:R2:W-:Y:S01]  /*1180*/  STS [R17], R16 ;  /* 0x0000001011007388 */ /* 0x0005e20000000800 */
[----:B------:R-:W-:Y:S05]  /*1190*/  @!P0 BRA `(.L_x_321) ;  /* 0xfffffff400ac8947 */ /* 0x000fea000383ffff */
.L_x_317:
[----:B------:R-:W-:Y:S05]  /*11a0*/  BSYNC B0 ;  /* 0x0000000000007941 */ /* 0x000fea0003800000 */
.L_x_316:
[----:B------:R-:W2:Y:S01]  /*11b0*/  LDC R6, c[0x0][0x14] ;  /* 0x00000500ff067b82 */ /* 0x000ea20000000800 */
[----:B------:R-:W-:Y:S01]  /*11c0*/  UMOV UR4, 0x400 ;  /* 0x0000040000047882 */ /* 0x000fe20000000000 */
[----:B------:R-:W-:Y:S01]  /*11d0*/  ULDC UR6, c[0x0][0x234] ;  /* 0x00008d0000067ab9 */ /* 0x000fe20000000800 */
[----:B------:R-:W-:Y:S05]  /*11e0*/  BSSY B0, `(.L_x_322) ;  /* 0x0000058000007945 */ /* 0x000fea0003800000 */
[----:B0-----:R-:W0:Y:S08]  /*11f0*/  LDC R7, c[0x0][0x10] ;  /* 0x00000400ff077b82 */ /* 0x001e300000000800 */
[----:B------:R-:W1:Y:S01]  /*1200*/  LDC R3, c[0x0][0x220] ;  /* 0x00008800ff037b82 */ /* 0x000e620000000800 */
[----:B--2---:R-:W2:Y:S07]  /*1210*/  I2F.U32.RP R10, R6 ;  /* 0x00000006000a7306 */ /* 0x004eae0000209000 */
[----:B------:R-:W3:Y:S01]  /*1220*/  LDC R21, c[0x0][0x230] ;  /* 0x00008c00ff157b82 */ /* 0x000ee20000000800 */
[----:B0-----:R-:W0:Y:S07]  /*1230*/  I2F.U32.RP R13, R7 ;  /* 0x00000007000d7306 */ /* 0x001e2e0000209000 */
[----:B------:R-:W4:Y:S01]  /*1240*/  S2UR UR5, SR_CgaCtaId ;  /* 0x00000000000579c3 */ /* 0x000f220000008800 */
[----:B--2---:R-:W2:Y:S07]  /*1250*/  MUFU.RCP R10, R10 ;  /* 0x0000000a000a7308 */ /* 0x004eae0000001000 */
[----:B------:R-:W4:Y:S01]  /*1260*/  LDC.64 R4, c[0x0][0x228] ;  /* 0x00008a00ff047b82 */ /* 0x000f220000000a00 */
[----:B0-----:R-:W0:Y:S01]  /*1270*/  MUFU.RCP R13, R13 ;  /* 0x0000000d000d7308 */ /* 0x001e220000001000 */
[----:B---3--:R-:W-:-:S07]  /*1280*/  ISETP.GE.AND P0, PT, R0, R21, PT ;  /* 0x000000150000720c */ /* 0x008fce0003f06270 */
[----:B-1----:R-:W1:Y:S01]  /*1290*/  I2F.U32.RP R3, R3 ;  /* 0x0000000300037306 */ /* 0x002e620000209000 */
[----:B--2---:R-:W-:Y:S01]  /*12a0*/  VIADD R8, R10, 0xffffffe ;  /* 0x0ffffffe0a087836 */ /* 0x004fe20000000000 */
[----:B----4-:R-:W-:-:S03]  /*12b0*/  ULEA UR4, UR5, UR4, 0x18 ;  /* 0x0000000405047291 */ /* 0x010fc6000f8ec03f */
[----:B------:R-:W-:-:S03]  /*12c0*/  ULDC UR5, c[0x0][0x228] ;  /* 0x00008a0000057ab9 */ /* 0x000fc60000000800 */
[----:B------:R-:W2:Y:S01]  /*12d0*/  F2I.FTZ.U32.TRUNC.NTZ R9, R8 ;  /* 0x0000000800097305 */ /* 0x000ea2000021f000 */
[----:B0-----:R-:W-:Y:S01]  /*12e0*/  VIADD R14, R13, 0xffffffe ;  /* 0x0ffffffe0d0e7836 */ /* 0x001fe20000000000 */
[----:B------:R-:W-:-:S06]  /*12f0*/  LEA R11, R11, UR4, 0x3 ;  /* 0x000000040b0b7c11 */ /* 0x000fcc000f8e18ff */
[----:B-1----:R-:W0:Y:S01]  /*1300*/  MUFU.RCP R3, R3 ;  /* 0x0000000300037308 */ /* 0x002e220000001000 */
[----:B--2---:R-:W-:-:S07]  /*1310*/  IADD3 R10, RZ, -R9, RZ ;  /* 0x80000009ff0a7210 */ /* 0x004fce0007ffe0ff */
[----:B------:R1:W2:Y:S01]  /*1320*/  F2I.FTZ.U32.TRUNC.NTZ R15, R14 ;  /* 0x0000000e000f7305 */ /* 0x0002a2000021f000 */
[----:B------:R-:W-:Y:S05]  /*1330*/  @P0 BRA `(.L_x_323) ;  /* 0x0000000400080947 */ /* 0x000fea0003800000 */
[----:B------:R-:W-:Y:S01]  /*1340*/  IABS R19, R21 ;  /* 0x0000001500137213 */ /* 0x000fe20000000000 */
[----:B------:R-:W3:Y:S01]  /*1350*/  LDC R13, c[0x0][0x230] ;  /* 0x00008c00ff0d7b82 */ /* 0x000ee20000000800 */
[----:B------:R-:W-:Y:S01]  /*1360*/  IADD3 R18, R21, -0x1, RZ ;  /* 0xffffffff15127810 */ /* 0x000fe20007ffe0ff */
[----:B------:R-:W-:Y:S01]  /*1370*/  IMAD.MOV.U32 R21, RZ, RZ, R0 ;  /* 0x000000ffff157224 */ /* 0x000fe200078e0000 */
[----:B------:R-:W4:Y:S08]  /*1380*/  I2F.RP R20, R19 ;  /* 0x0000001300147306 */ /* 0x000f300000209400 */
[----:B----4-:R-:W4:Y:S02]  /*1390*/  MUFU.RCP R20, R20 ;  /* 0x0000001400147308 */ /* 0x010f240000001000 */
[----:B----4-:R-:W-:-:S06]  /*13a0*/  VIADD R17, R20, 0xffffffe ;  /* 0x0ffffffe14117836 */ /* 0x010fcc0000000000 */
[----:B------:R-:W4:Y:S02]  /*13b0*/  F2I.FTZ.U32.TRUNC.NTZ R17, R17 ;  /* 0x0000001100117305 */ /* 0x000f24000021f000 */
[----:B----4-:R-:W-:-:S04]  /*13c0*/  IMAD.MOV R16, RZ, RZ, -R17 ;  /* 0x000000ffff107224 */ /* 0x010fc800078e0a11 */
[----:B------:R-:W-:Y:S02]  /*13d0*/  IMAD R23, R16, R19, RZ ;  /* 0x0000001310177224 */ /* 0x000fe400078e02ff */
[----:B------:R-:W-:-:S04]  /*13e0*/  IMAD.MOV.U32 R16, RZ, RZ, RZ ;  /* 0x000000ffff107224 */ /* 0x000fc800078e00ff */
[----:B---3--:R-:W-:-:S07]  /*13f0*/  IMAD.HI.U32 R16, R17, R23, R16 ;  /* 0x0000001711107227 */ /* 0x008fce00078e0010 */
.L_x_324:
[----:B------:R-:W-:Y:S01]  /*1400*/  IABS R20, R13 ;  /* 0x0000000d00147213 */ /* 0x000fe20000000000 */
[C---:B---3--:R-:W-:Y:S01]  /*1410*/  IMAD R24, R21.reuse, UR5, RZ ;  /* 0x0000000515187c24 */ /* 0x048fe2000f8e02ff */
[----:B------:R-:W-:Y:S02]  /*1420*/  IADD3 R23, R21, 0x1, RZ ;  /* 0x0000000115177810 */ /* 0x000fe40007ffe0ff */
[----:B------:R-:W3:Y:S03]  /*1430*/  I2F.RP R27, R20 ;  /* 0x00000014001b7306 */ /* 0x000ee60000209400 */
[----:B------:R-:W-:-:S05]  /*1440*/  IMAD R23, R23, UR5, R18 ;  /* 0x0000000517177c24 */ /* 0x000fca000f8e0212 */
[----:B------:R-:W-:Y:S02]  /*1450*/  IABS R25, R23 ;  /* 0x0000001700197213 */ /* 0x000fe40000000000 */
[----:B------:R-:W-:-:S03]  /*1460*/  LOP3.LUT R23, R23, R13, RZ, 0x3c, !PT ;  /* 0x0000000d17177212 */ /* 0x000fc600078e3cff */
[----:B------:R-:W-:Y:S01]  /*1470*/  IMAD.HI.U32 R22, R16, R25, RZ ;  /* 0x0000001910167227 */ /* 0x000fe200078e00ff */
[----:B------:R-:W-:Y:S01]  /*1480*/  ISETP.GE.AND P3, PT, R23, RZ, PT ;  /* 0x000000ff1700720c */ /* 0x000fe20003f66270 */
[----:B---3--:R-:W3:Y:S02]  /*1490*/  MUFU.RCP R27, R27 ;  /* 0x0000001b001b7308 */ /* 0x008ee40000001000 */
[----:B------:R-:W-:-:S04]  /*14a0*/  IMAD.MOV R26, RZ, RZ, -R22 ;  /* 0x000000ffff1a7224 */ /* 0x000fc800078e0a16 */
[----:B------:R-:W-:Y:S01]  /*14b0*/  IMAD R25, R20, R26, R25 ;  /* 0x0000001a14197224 */ /* 0x000fe200078e0219 */
[----:B------:R-:W-:Y:S02]  /*14c0*/  IABS R26, R24 ;  /* 0x00000018001a7213 */ /* 0x000fe40000000000 */
[----:B------:R-:W-:Y:S02]  /*14d0*/  LOP3.LUT R24, R24, R13, RZ, 0x3c, !PT ;  /* 0x0000000d18187212 */ /* 0x000fe400078e3cff */
[----:B------:R-:W-:Y:S02]  /*14e0*/  ISETP.GT.U32.AND P2, PT, R19, R25, PT ;  /* 0x000000191300720c */ /* 0x000fe40003f44070 */
[----:B------:R-:W-:Y:S01]  /*14f0*/  ISETP.GE.AND P5, PT, R24, RZ, PT ;  /* 0x000000ff1800720c */ /* 0x000fe20003fa6270 */
[----:B------:R-:W-:Y:S02]  /*1500*/  VIADD R24, R21, UR6 ;  /* 0x0000000615187c36 */ /* 0x000fe40008000000 */
[----:B------:R-:W-:-:S02]  /*1510*/  IMAD.IADD R21, R2, 0x1, R21 ;  /* 0x0000000102157824 */ /* 0x000fc400078e0215 */
[----:B---3--:R-:W-:Y:S01]  /*1520*/  VIADD R17, R27, 0xffffffe ;  /* 0x0ffffffe1b117836 */ /* 0x008fe20000000000 */
[----:B------:R-:W-:-:S05]  /*1530*/  LEA R24, R24, R11, 0x1 ;  /* 0x0000000b18187211 */ /* 0x000fca00078e08ff */
[----:B------:R-:W3:Y:S01]  /*1540*/  F2I.FTZ.U32.TRUNC.NTZ R17, R17 ;  /* 0x0000001100117305 */ /* 0x000ee2000021f000 */
[----:B------:R-:W-:Y:S01]  /*1550*/  @!P2 IMAD.IADD R25, R25, 0x1, -R20 ;  /* 0x000000011919a824 */ /* 0x000fe200078e0a14 */
[----:B------:R-:W-:-:S04]  /*1560*/  @!P2 IADD3 R22, R22, 0x1, RZ ;  /* 0x000000011616a810 */ /* 0x000fc80007ffe0ff */
[----:B------:R-:W-:Y:S01]  /*1570*/  ISETP.GE.U32.AND P0, PT, R25, R19, PT ;  /* 0x000000131900720c */ /* 0x000fe20003f06070 */
[----:B------:R-:W-:Y:S01]  /*1580*/  IMAD.MOV.U32 R19, RZ, RZ, R20 ;  /* 0x000000ffff137224 */ /* 0x000fe200078e0014 */
[----:B---3--:R-:W-:-:S11]  /*1590*/  IADD3 R16, RZ, -R17, RZ ;  /* 0x80000011ff107210 */ /* 0x008fd60007ffe0ff */
[----:B------:R-:W-:Y:S01]  /*15a0*/  @P0 VIADD R22, R22, 0x1 ;  /* 0x0000000116160836 */ /* 0x000fe20000000000 */
[----:B------:R-:W-:Y:S01]  /*15b0*/  ISETP.NE.AND P0, PT, R13, RZ, PT ;  /* 0x000000ff0d00720c */ /* 0x000fe20003f05270 */
[----:B------:R-:W-:Y:S02]  /*15c0*/  IMAD R27, R16, R20, RZ ;  /* 0x00000014101b7224 */ /* 0x000fe400078e02ff */
[----:B------:R-:W-:Y:S02]  /*15d0*/  IMAD.MOV.U32 R16, RZ, RZ, RZ ;  /* 0x000000ffff107224 */ /* 0x000fe400078e00ff */
[----:B------:R-:W-:Y:S02]  /*15e0*/  @!P3 IMAD.MOV R22, RZ, RZ, -R22 ;  /* 0x000000ffff16b224 */ /* 0x000fe400078e0a16 */
[----:B------:R-:W-:-:S06]  /*15f0*/  IMAD.HI.U32 R16, R17, R27, R16 ;  /* 0x0000001b11107227 */ /* 0x000fcc00078e0010 */
[----:B------:R-:W-:-:S05]  /*1600*/  IMAD.HI.U32 R17, R16, R26, RZ ;  /* 0x0000001a10117227 */ /* 0x000fca00078e00ff */
[----:B------:R-:W-:-:S05]  /*1610*/  IADD3 R27, -R17, RZ, RZ ;  /* 0x000000ff111b7210 */ /* 0x000fca0007ffe1ff */
[----:B------:R-:W-:-:S05]  /*1620*/  IMAD R26, R20, R27, R26 ;  /* 0x0000001b141a7224 */ /* 0x000fca00078e021a */
[----:B------:R-:W-:-:S13]  /*1630*/  ISETP.GT.U32.AND P4, PT, R19, R26, PT ;  /* 0x0000001a1300720c */ /* 0x000fda0003f84070 */
[----:B------:R-:W-:Y:S01]  /*1640*/  @!P4 IMAD.IADD R26, R26, 0x1, -R20 ;  /* 0x000000011a1ac824 */ /* 0x000fe200078e0a14 */
[----:B------:R-:W-:Y:S01]  /*1650*/  LOP3.LUT R20, RZ, R13, RZ, 0x33, !PT ;  /* 0x0000000dff147212 */ /* 0x000fe200078e33ff */
[----:B------:R-:W-:-:S03]  /*1660*/  @!P4 VIADD R17, R17, 0x1 ;  /* 0x000000011111c836 */ /* 0x000fc60000000000 */
[----:B------:R-:W-:Y:S02]  /*1670*/  ISETP.GE.U32.AND P1, PT, R26, R19, PT ;  /* 0x000000131a00720c */ /* 0x000fe40003f26070 */
[----:B------:R-:W-:-:S11]  /*1680*/  SEL R22, R20, R22, !P0 ;  /* 0x0000001614167207 */ /* 0x000fd60004000000 */
[----:B------:R-:W-:-:S05]  /*1690*/  @P1 IADD3 R17, R17, 0x1, RZ ;  /* 0x0000000111111810 */ /* 0x000fca0007ffe0ff */
[----:B------:R-:W-:-:S05]  /*16a0*/  @!P5 IMAD.MOV R17, RZ, RZ, -R17 ;  /* 0x000000ffff11d224 */ /* 0x000fca00078e0a11 */
[----:B------:R-:W-:Y:S02]  /*16b0*/  SEL R17, R20, R17, !P0 ;  /* 0x0000001114117207 */ /* 0x000fe40004000000 */
[----:B------:R-:W-:Y:S02]  /*16c0*/  ISETP.GE.AND P0, PT, R21, R13, PT ;  /* 0x0000000d1500720c */ /* 0x000fe40003f06270 */
[----:B------:R-:W-:-:S04]  /*16d0*/  IADD3 R17, R22, -R17, RZ ;  /* 0x8000001116117210 */ /* 0x000fc80007ffe0ff */
[----:B------:R-:W-:-:S06]  /*16e0*/  I2FP.F32.S32 R17, R17 ;  /* 0x0000001100117245 */ /* 0x000fcc0000201400 */
[----:B------:R-:W3:Y:S02]  /*16f0*/  F2F.BF16.F32 R17, R17 ;  /* 0x0000001100117304 */ /* 0x000ee40000202000 */
[----:B---3--:R-:W-:-:S06]  /*1700*/  IMAD.U32 R20, R17, 0x10000, RZ ;  /* 0x0001000011147824 */ /* 0x008fcc00078e00ff */
[----:B------:R-:W3:Y:S02]  /*1710*/  MUFU.RCP R20, R20 ;  /* 0x0000001400147308 */ /* 0x000ee40000001000 */
[----:B---3--:R-:W-:-:S05]  /*1720*/  FADD.FTZ R22, R20, -RZ ;  /* 0x800000ff14167221 */ /* 0x008fca0000010000 */
[----:B------:R-:W-:-:S05]  /*1730*/  F2FP.BF16.F32.PACK_AB R22, RZ, R22 ;  /* 0x00000016ff16723e */ /* 0x000fca00000010ff */
[----:B------:R3:W-:Y:S01]  /*1740*/  STS.U16 [R24], R22 ;  /* 0x0000001618007388 */ /* 0x0007e20000000400 */
[----:B------:R-:W-:Y:S05]  /*1750*/  @!P0 BRA `(.L_x_324) ;  /* 0xfffffffc00288947 */ /* 0x000fea000383ffff */
.L_x_323:
[----:B------:R-:W-:Y:S05]  /*1760*/  BSYNC B0 ;  /* 0x0000000000007941 */ /* 0x000fea0003800000 */
.L_x_322:
[----:B------:R-:W-:Y:S01]  /*1770*/  ULDC UR5, c[0x0][0x234] ;  /* 0x00008d0000057ab9 */ /* 0x000fe20000000800 */
[----:B0-----:R-:W-:Y:S01]  /*1780*/  VIADD R16, R3, 0xffffffe ;  /* 0x0ffffffe03107836 */ /* 0x001fe20000000000 */
[----:B------:R-:W-:Y:S01]  /*1790*/  MOV R3, UR5 ;  /* 0x0000000500037c02 */ /* 0x000fe20008000f00 */
[----:B------:R-:W-:Y:S01]  /*17a0*/  IMAD R13, R10, R6, RZ ;  /* 0x000000060a0d7224 */ /* 0x000fe200078e02ff */
[----:B------:R-:W-:Y:S01]  /*17b0*/  ULDC UR6, c[0x0][0x234] ;  /* 0x00008d0000067ab9 */ /* 0x000fe20000000800 */
[----:B------:R0:W4:Y:S01]  /*17c0*/  F2I.FTZ.U32.TRUNC.NTZ R17, R16 ;  /* 0x0000001000117305 */ /* 0x000122000021f000 */
[----:B------:R-:W-:Y:S01]  /*17d0*/  ISETP.GE.AND P0, PT, R0, R3, PT ;  /* 0x000000030000720c */ /* 0x000fe20003f06270 */
[----:B------:R-:W-:Y:S01]  /*17e0*/  IMAD.MOV.U32 R8, RZ, RZ, RZ ;  /* 0x000000ffff087224 */ /* 0x000fe200078e00ff */
[----:B------:R-:W-:Y:S01]  /*17f0*/  ULDC UR5, c[0x0][0x22c] ;  /* 0x00008b0000057ab9 */ /* 0x000fe20000000800 */
[----:B--2---:R-:W-:Y:S01]  /*1800*/  IMAD.MOV R10, RZ, RZ, -R15 ;  /* 0x000000ffff0a7224 */ /* 0x004fe200078e0a0f */
[----:B------:R-:W-:Y:S01]  /*1810*/  BSSY B0, `(.L_x_325) ;  /* 0x0000046000007945 */ /* 0x000fe20003800000 */
[----:B------:R-:W-:Y:S01]  /*1820*/  IMAD.HI.U32 R8, R9, R13, R8 ;  /* 0x0000000d09087227 */ /* 0x000fe200078e0008 */
[----:B------:R-:W-:-:S02]  /*1830*/  IADD3 R28, R6, -0x1, R4 ;  /* 0xffffffff061c7810 */ /* 0x000fc40007ffe004 */
[----:B------:R-:W-:-:S05]  /*1840*/  MOV R9, R10 ;  /* 0x0000000a00097202 */ /* 0x000fca0000000f00 */
[----:B0-----:R-:W-:Y:S05]  /*1850*/  @P0 BRA `(.L_x_326) ;  /* 0x0000000400040947 */ /* 0x001fea0003800000 */
[----:B------:R-:W-:Y:S01]  /*1860*/  IABS R20, R3 ;  /* 0x0000000300147213 */ /* 0x000fe20000000000 */
[----:B------:R-:W-:Y:S01]  /*1870*/  IMAD.MOV.U32 R18, RZ, RZ, RZ ;  /* 0x000000ffff127224 */ /* 0x000fe200078e00ff */
[----:B------:R-:W-:Y:S01]  /*1880*/  IADD3 R10, R3, -0x1, RZ ;  /* 0xffffffff030a7810 */ /* 0x000fe20007ffe0ff */
[----:B------:R-:W-:Y:S01]  /*1890*/  IMAD.MOV.U32 R13, RZ, RZ, R0 ;  /* 0x000000ffff0d7224 */ /* 0x000fe200078e0000 */
[----:B------:R-:W0:Y:S08]  /*18a0*/  I2F.RP R21, R20 ;  /* 0x0000001400157306 */ /* 0x000e300000209400 */
[----:B0-----:R-:W0:Y:S02]  /*18b0*/  MUFU.RCP R21, R21 ;  /* 0x0000001500157308 */ /* 0x001e240000001000 */
[----:B0-----:R-:W-:-:S06]  /*18c0*/  VIADD R19, R21, 0xffffffe ;  /* 0x0ffffffe15137836 */ /* 0x001fcc0000000000 */
[----:B------:R-:W0:Y:S02]  /*18d0*/  F2I.FTZ.U32.TRUNC.NTZ R19, R19 ;  /* 0x0000001300137305 */ /* 0x000e24000021f000 */
[----:B0-----:R-:W-:-:S04]  /*18e0*/  IMAD.MOV R23, RZ, RZ, -R19 ;  /* 0x000000ffff177224 */ /* 0x001fc800078e0a13 */
[----:B------:R-:W-:-:S04]  /*18f0*/  IMAD R23, R23, R20, RZ ;  /* 0x0000001417177224 */ /* 0x000fc800078e02ff */
[----:B------:R-:W-:-:S07]  /*1900*/  IMAD.HI.U32 R18, R19, R23, R18 ;  /* 0x0000001713127227 */ /* 0x000fce00078e0012 */
.L_x_327:
[----:B------:R-:W-:Y:S01]  /*1910*/  MOV R3, UR6 ;  /* 0x0000000600037c02 */ /* 0x000fe20008000f00 */
[C---:B0-----:R-:W-:Y:S02]  /*1920*/  VIADD R23, R13.reuse, 0x1 ;  /* 0x000000010d177836 */ /* 0x041fe40000000000 */
[----:B---3--:R-:W-:Y:S01]  /*1930*/  IMAD R24, R13, UR5, RZ ;  /* 0x000000050d187c24 */ /* 0x008fe2000f8e02ff */
[----:B------:R-:W-:Y:S01]  /*1940*/  IABS R21, R3 ;  /* 0x0000000300157213 */ /* 0x000fe20000000000 */
[----:B------:R-:W-:-:S03]  /*1950*/  IMAD R23, R23, UR5, R10 ;  /* 0x0000000517177c24 */ /* 0x000fc6000f8e020a */
[----:B------:R-:W0:Y:S02]  /*1960*/  I2F.RP R27, R21 ;  /* 0x00000015001b7306 */ /* 0x000e240000209400 */
[----:B------:R-:W-:Y:S02]  /*1970*/  IABS R25, R23 ;  /* 0x0000001700197213 */ /* 0x000fe40000000000 */
[----:B------:R-:W-:-:S03]  /*1980*/  LOP3.LUT R23, R23, R3, RZ, 0x3c, !PT ;  /* 0x0000000317177212 */ /* 0x000fc600078e3cff */
[----:B------:R-:W-:Y:S01]  /*1990*/  IMAD.HI.U32 R22, R18, R25, RZ ;  /* 0x0000001912167227 */ /* 0x000fe200078e00ff */
[----:B------:R-:W-:Y:S02]  /*19a0*/  ISETP.GE.AND P3, PT, R23, RZ, PT ;  /* 0x000000ff1700720c */ /* 0x000fe40003f66270 */
[----:B------:R-:W-:Y:S01]  /*19b0*/  LEA R23, R13, R11, 0x1 ;  /* 0x0000000b0d177211 */ /* 0x000fe200078e08ff */
[----:B------:R-:W-:Y:S01]  /*19c0*/  IMAD.IADD R13, R2, 0x1, R13 ;  /* 0x00000001020d7824 */ /* 0x000fe200078e020d */
[----:B------:R-:W-:Y:S01]  /*19d0*/  IADD3 R26, -R22, RZ, RZ ;  /* 0x000000ff161a7210 */ /* 0x000fe20007ffe1ff */
[----:B0-----:R-:W0:Y:S04]  /*19e0*/  MUFU.RCP R27, R27 ;  /* 0x0000001b001b7308 */ /* 0x001e280000001000 */
[----:B------:R-:W-:Y:S01]  /*19f0*/  IMAD R25, R21, R26, R25 ;  /* 0x0000001a15197224 */ /* 0x000fe200078e0219 */
[----:B------:R-:W-:-:S02]  /*1a00*/  IABS R26, R24 ;  /* 0x00000018001a7213 */ /* 0x000fc40000000000 */
[----:B------:R-:W-:Y:S02]  /*1a10*/  LOP3.LUT R24, R24, R3, RZ, 0x3c, !PT ;  /* 0x0000000318187212 */ /* 0x000fe400078e3cff */
[----:B------:R-:W-:Y:S02]  /*1a20*/  ISETP.GT.U32.AND P2, PT, R20, R25, PT ;  /* 0x000000191400720c */ /* 0x000fe40003f44070 */
[----:B------:R-:W-:Y:S01]  /*1a30*/  ISETP.GE.AND P5, PT, R24, RZ, PT ;  /* 0x000000ff1800720c */ /* 0x000fe20003fa6270 */
[----:B0-----:R-:W-:-:S10]  /*1a40*/  VIADD R19, R27, 0xffffffe ;  /* 0x0ffffffe1b137836 */ /* 0x001fd40000000000 */
[----:B------:R-:W-:Y:S01]  /*1a50*/  @!P2 IADD3 R25, R25, -R21, RZ ;  /* 0x800000151919a210 */ /* 0x000fe20007ffe0ff */
[----:B------:R-:W-:Y:S01]  /*1a60*/  @!P2 VIADD R22, R22, 0x1 ;  /* 0x000000011616a836 */ /* 0x000fe20000000000 */
[----:B------:R-:W0:Y:S02]  /*1a70*/  F2I.FTZ.U32.TRUNC.NTZ R19, R19 ;  /* 0x0000001300137305 */ /* 0x000e24000021f000 */
[----:B------:R-:W-:Y:S01]  /*1a80*/  ISETP.GE.U32.AND P0, PT, R25, R20, PT ;  /* 0x000000141900720c */ /* 0x000fe20003f06070 */
[----:B------:R-:W-:-:S12]  /*1a90*/  IMAD.MOV.U32 R20, RZ, RZ, R21 ;  /* 0x000000ffff147224 */ /* 0x000fd800078e0015 */
[----:B------:R-:W-:Y:S01]  /*1aa0*/  @P0 IADD3 R22, R22, 0x1, RZ ;  /* 0x0000000116160810 */ /* 0x000fe20007ffe0ff */
[----:B0-----:R-:W-:Y:S01]  /*1ab0*/  IMAD.MOV R18, RZ, RZ, -R19 ;  /* 0x000000ffff127224 */ /* 0x001fe200078e0a13 */
[----:B------:R-:W-:-:S03]  /*1ac0*/  ISETP.NE.AND P0, PT, R3, RZ, PT ;  /* 0x000000ff0300720c */ /* 0x000fc60003f05270 */
[----:B------:R-:W-:Y:S02]  /*1ad0*/  IMAD R27, R18, R21, RZ ;  /* 0x00000015121b7224 */ /* 0x000fe400078e02ff */
[----:B------:R-:W-:Y:S02]  /*1ae0*/  IMAD.MOV.U32 R18, RZ, RZ, RZ ;  /* 0x000000ffff127224 */ /* 0x000fe400078e00ff */
[----:B------:R-:W-:Y:S02]  /*1af0*/  @!P3 IMAD.MOV R22, RZ, RZ, -R22 ;  /* 0x000000ffff16b224 */ /* 0x000fe400078e0a16 */
[----:B------:R-:W-:-:S06]  /*1b00*/  IMAD.HI.U32 R18, R19, R27, R18 ;  /* 0x0000001b13127227 */ /* 0x000fcc00078e0012 */
[----:B------:R-:W-:-:S04]  /*1b10*/  IMAD.HI.U32 R19, R18, R26, RZ ;  /* 0x0000001a12137227 */ /* 0x000fc800078e00ff */
[----:B------:R-:W-:-:S04]  /*1b20*/  IMAD.MOV R27, RZ, RZ, -R19 ;  /* 0x000000ffff1b7224 */ /* 0x000fc800078e0a13 */
[----:B------:R-:W-:-:S05]  /*1b30*/  IMAD R26, R21, R27, R26 ;  /* 0x0000001b151a7224 */ /* 0x000fca00078e021a */
[----:B------:R-:W-:-:S13]  /*1b40*/  ISETP.GT.U32.AND P4, PT, R20, R26, PT ;  /* 0x0000001a1400720c */ /* 0x000fda0003f84070 */
[----:B------:R-:W-:Y:S01]  /*1b50*/  @!P4 IADD3 R26, R26, -R21, RZ ;  /* 0x800000151a1ac210 */ /* 0x000fe20007ffe0ff */
[----:B------:R-:W-:Y:S01]  /*1b60*/  @!P4 VIADD R19, R19, 0x1 ;  /* 0x000000011313c836 */ /* 0x000fe20000000000 */
[----:B------:R-:W-:Y:S02]  /*1b70*/  LOP3.LUT R21, RZ, R3, RZ, 0x33, !PT ;  /* 0x00000003ff157212 */ /* 0x000fe400078e33ff */
[----:B------:R-:W-:Y:S02]  /*1b80*/  ISETP.GE.U32.AND P1, PT, R26, R20, PT ;  /* 0x000000141a00720c */ /* 0x000fe40003f26070 */
[----:B------:R-:W-:-:S11]  /*1b90*/  SEL R22, R21, R22, !P0 ;  /* 0x0000001615167207 */ /* 0x000fd60004000000 */
[----:B------:R-:W-:-:S05]  /*1ba0*/  @P1 VIADD R19, R19, 0x1 ;  /* 0x0000000113131836 */ /* 0x000fca0000000000 */
[----:B------:R-:W-:-:S04]  /*1bb0*/  @!P5 IADD3 R19, -R19, RZ, RZ ;  /* 0x000000ff1313d210 */ /* 0x000fc80007ffe1ff */
[----:B------:R-:W-:Y:S02]  /*1bc0*/  SEL R19, R21, R19, !P0 ;  /* 0x0000001315137207 */ /* 0x000fe40004000000 */
[----:B------:R-:W-:-:S03]  /*1bd0*/  ISETP.GE.AND P0, PT, R13, R3, PT ;  /* 0x000000030d00720c */ /* 0x000fc60003f06270 */
[----:B------:R-:W-:-:S05]  /*1be0*/  IMAD.IADD R19, R22, 0x1, -R19 ;  /* 0x0000000116137824 */ /* 0x000fca00078e0a13 */
[----:B------:R-:W-:-:S06]  /*1bf0*/  I2FP.F32.S32 R19, R19 ;  /* 0x0000001300137245 */ /* 0x000fcc0000201400 */
[----:B------:R-:W0:Y:S02]  /*1c00*/  F2F.BF16.F32 R19, R19 ;  /* 0x0000001300137304 */ /* 0x000e240000202000 */
[----:B0-----:R-:W-:-:S06]  /*1c10*/  IMAD.U32 R21, R19, 0x10000, RZ ;  /* 0x0001000013157824 */ /* 0x001fcc00078e00ff */
[----:B------:R-:W0:Y:S02]  /*1c20*/  MUFU.RCP R21, R21 ;  /* 0x0000001500157308 */ /* 0x000e240000001000 */
[----:B0-----:R-:W-:-:S05]  /*1c30*/  FADD.FTZ R22, R21, -RZ ;  /* 0x800000ff15167221 */ /* 0x001fca0000010000 */
[----:B------:R-:W-:-:S05]  /*1c40*/  F2FP.BF16.F32.PACK_AB R22, RZ, R22 ;  /* 0x00000016ff16723e */ /* 0x000fca00000010ff */
[----:B------:R0:W-:Y:S01]  /*1c50*/  STS.U16 [R23], R22 ;  /* 0x0000001617007388 */ /* 0x0001e20000000400 */
[----:B------:R-:W-:Y:S05]  /*1c60*/  @!P0 BRA `(.L_x_327) ;  /* 0xfffffffc00288947 */ /* 0x000fea000383ffff */
.L_x_326:
[----:B------:R-:W-:Y:S05]  /*1c70*/  BSYNC B0 ;  /* 0x0000000000007941 */ /* 0x000fea0003800000 */
.L_x_325:
[----:B------:R-:W2:Y:S01]  /*1c80*/  LDC R21, c[0x0][0x220] ;  /* 0x00008800ff157b82 */ /* 0x000ea20000000800 */
[----:B-1----:R-:W-:Y:S01]  /*1c90*/  HFMA2.MMA R14, -RZ, RZ, 0, 0 ;  /* 0x00000000ff0e7435 */ /* 0x002fe200000001ff */
[----:B------:R-:W-:Y:S01]  /*1ca0*/  IMAD R13, R9, R7, RZ ;  /* 0x00000007090d7224 */ /* 0x000fe200078e02ff */
[----:B------:R-:W-:Y:S01]  /*1cb0*/  IADD3 R10, R7, -0x1, R5 ;  /* 0xffffffff070a7810 */ /* 0x000fe20007ffe005 */
[----:B----4-:R-:W-:Y:S01]  /*1cc0*/  IMAD.MOV R16, RZ, RZ, -R17 ;  /* 0x000000ffff107224 */ /* 0x010fe200078e0a11 */
[----:B------:R-:W-:Y:S01]  /*1cd0*/  ULDC UR9, c[0x0][0x23c] ;  /* 0x00008f0000097ab9 */ /* 0x000fe20000000800 */
[----:B------:R-:W-:Y:S01]  /*1ce0*/  IMAD.HI.U32 R9, R8, R28, RZ ;  /* 0x0000001c08097227 */ /* 0x000fe200078e00ff */
[----:B------:R-:W-:Y:S01]  /*1cf0*/  ULDC UR10, c[0x0][0x230] ;  /* 0x00008c00000a7ab9 */ /* 0x000fe20000000800 */
[----:B------:R-:W1:Y:S01]  /*1d00*/  S2UR UR5, SR_CTAID.X ;  /* 0x00000000000579c3 */ /* 0x000e620000002500 */
[----:B------:R-:W-:Y:S01]  /*1d10*/  BSSY B0, `(.L_x_328) ;  /* 0x000001b000007945 */ /* 0x000fe20003800000 */
[----:B------:R-:W-:-:S02]  /*1d20*/  IMAD.MOV R19, RZ, RZ, -R9 ;  /* 0x000000ffff137224 */ /* 0x000fc400078e0a09 */
[----:B------:R-:W-:-:S04]  /*1d30*/  IMAD.HI.U32 R15, R15, R13, R14 ;  /* 0x0000000d0f0f7227 */ /* 0x000fc800078e000e */
[----:B------:R-:W-:Y:S01]  /*1d40*/  IMAD.MOV.U32 R13, RZ, RZ, R16 ;  /* 0x000000ffff0d7224 */ /* 0x000fe200078e0010 */
[----:B------:R-:W-:Y:S01]  /*1d50*/  MOV R16, RZ ;  /* 0x000000ff00107202 */ /* 0x000fe20000000f00 */
[----:B------:R-:W-:-:S04]  /*1d60*/  IMAD.HI.U32 R8, R15, R10, RZ ;  /* 0x0000000a0f087227 */ /* 0x000fc800078e00ff */
[----:B------:R-:W-:Y:S02]  /*1d70*/  IMAD R15, R6, R19, R28 ;  /* 0x00000013060f7224 */ /* 0x000fe400078e021c */
[----:B--2---:R-:W-:Y:S02]  /*1d80*/  IMAD R13, R13, R21, RZ ;  /* 0x000000150d0d7224 */ /* 0x004fe400078e02ff */
[----:B------:R-:W-:Y:S01]  /*1d90*/  IMAD.MOV R18, RZ, RZ, -R8 ;  /* 0x000000ffff127224 */ /* 0x000fe200078e0a08 */
[----:B------:R-:W-:Y:S01]  /*1da0*/  ISETP.GE.U32.AND P3, PT, R15, R6, PT ;  /* 0x000000060f00720c */ /* 0x000fe20003f66070 */
[----:B------:R-:W-:Y:S01]  /*1db0*/  IMAD.HI.U32 R14, R17, R13, R16 ;  /* 0x0000000d110e7227 */ /* 0x000fe200078e0010 */
[----:B------:R-:W-:-:S03]  /*1dc0*/  IADD3 R13, R3, UR10, RZ ;  /* 0x0000000a030d7c10 */ /* 0x000fc6000fffe0ff */
[----:B------:R-:W-:Y:S02]  /*1dd0*/  IMAD R17, R2, UR9, RZ ;  /* 0x0000000902117c24 */ /* 0x000fe4000f8e02ff */
[----:B-1----:R-:W-:-:S03]  /*1de0*/  IMAD.HI.U32 R14, R14, UR5, RZ ;  /* 0x000000050e0e7c27 */ /* 0x002fc6000f8e00ff */
[----:B------:R-:W-:Y:S01]  /*1df0*/  ISETP.GE.U32.AND P0, PT, R0, R17, PT ;  /* 0x000000110000720c */ /* 0x000fe20003f06070 */
[----:B------:R-:W-:Y:S02]  /*1e00*/  IMAD R18, R7, R18, R10 ;  /* 0x0000001207127224 */ /* 0x000fe400078e020a */
[----:B------:R-:W-:Y:S02]  /*1e10*/  IMAD.MOV R10, RZ, RZ, -R14 ;  /* 0x000000ffff0a7224 */ /* 0x000fe400078e0a0e */
[----:B------:R-:W-:Y:S01]  /*1e20*/  @P3 IMAD.IADD R15, R15, 0x1, -R6 ;  /* 0x000000010f0f3824 */ /* 0x000fe200078e0a06 */
[----:B------:R-:W-:Y:S01]  /*1e30*/  ISETP.GE.U32.AND P2, PT, R18, R7, PT ;  /* 0x000000071200720c */ /* 0x000fe20003f46070 */
[----:B------:R-:W-:-:S06]  /*1e40*/  IMAD R10, R21, R10, UR5 ;  /* 0x00000005150a7e24 */ /* 0x000fcc000f8e020a */
[----:B------:R-:W-:Y:S06]  /*1e50*/  @P0 BRA `(.L_x_329) ;  /* 0x0000000000180947 */ /* 0x000fec0003800000 */
.L_x_330:
[----:B------:R-:W-:Y:S02]  /*1e60*/  IMAD.IADD R16, R0, 0x1, R13 ;  /* 0x0000000100107824 */ /* 0x000fe400078e020d */
[----:B------:R-:W-:-:S03]  /*1e70*/  IMAD.IADD R0, R2, 0x1, R0 ;  /* 0x0000000102007824 */ /* 0x000fc600078e0200 */
[----:B------:R-:W-:Y:S02]  /*1e80*/  LEA R16, R16, R11, 0x1 ;  /* 0x0000000b10107211 */ /* 0x000fe400078e08ff */
[----:B------:R-:W-:-:S03]  /*1e90*/  ISETP.GE.U32.AND P0, PT, R0, R17, PT ;  /* 0x000000110000720c */ /* 0x000fc60003f06070 */
[----:B------:R1:W-:Y:S10]  /*1ea0*/  STS.U16 [R16], RZ ;  /* 0x000000ff10007388 */ /* 0x0003f40000000400 */
[----:B-1----:R-:W-:Y:S05]  /*1eb0*/  @!P0 BRA `(.L_x_330) ;  /* 0xfffffffc00e88947 */ /* 0x002fea000383ffff */
.L_x_329:
[----:B------:R-:W-:Y:S05]  /*1ec0*/  BSYNC B0 ;  /* 0x0000000000007941 */ /* 0x000fea0003800000 */
.L_x_328:
[----:B------:R-:W1:Y:S01]  /*1ed0*/  S2R R19, SR_TID.Z ;  /* 0x0000000000137919 */ /* 0x000e620000002300 */
[----:B------:R-:W2:Y:S01]  /*1ee0*/  LDC R21, c[0x0][0x220] ;  /* 0x00008800ff157b82 */ /* 0x000ea20000000800 */
[----:B------:R-:W-:Y:S01]  /*1ef0*/  ISETP.GE.U32.AND P4, PT, R15, R6, PT ;  /* 0x000000060f00720c */ /* 0x000fe20003f86070 */
[----:B------:R-:W-:Y:S01]  /*1f00*/  @P2 IMAD.IADD R18, R18, 0x1, -R7 ;  /* 0x0000000112122824 */ /* 0x000fe200078e0a07 */
[----:B------:R-:W-:Y:S01]  /*1f10*/  ISETP.NE.U32.AND P5, PT, R6, RZ, PT ;  /* 0x000000ff0600720c */ /* 0x000fe20003fa5070 */
[----:B------:R-:W4:Y:S01]  /*1f20*/  S2R R20, SR_TID.Y ;  /* 0x0000000000147919 */ /* 0x000f220000002200 */
[----:B------:R-:W-:Y:S02]  /*1f30*/  @P3 IADD3 R9, R9, 0x1, RZ ;  /* 0x0000000109093810 */ /* 0x000fe40007ffe0ff */
[----:B------:R-:W-:Y:S01]  /*1f40*/  ISETP.GE.U32.AND P0, PT, R18, R7, PT ;  /* 0x000000071200720c */ /* 0x000fe20003f06070 */
[----:B------:R-:W1:Y:S08]  /*1f50*/  S2UR UR5, SR_CTAID.Z ;  /* 0x00000000000579c3 */ /* 0x000e700000002700 */
[----:B------:R-:W-:Y:S01]  /*1f60*/  BAR.SYNC.DEFER_BLOCKING 0x0 ;  /* 0x0000000000007b1d */ /* 0x000fe20000010000 */
[----:B------:R-:W-:-:S02]  /*1f70*/  ISETP.NE.U32.AND P3, PT, R7, RZ, PT ;  /* 0x000000ff0700720c */ /* 0x000fc40003f65070 */
[----:B------:R-:W-:Y:S01]  /*1f80*/  @P2 IADD3 R8, R8, 0x1, RZ ;  /* 0x0000000108082810 */ /* 0x000fe20007ffe0ff */
[----:B------:R-:W-:Y:S01]  /*1f90*/  @P4 VIADD R9, R9, 0x1 ;  /* 0x0000000109094836 */ /* 0x000fe20000000000 */
[----:B------:R-:W-:-:S03]  /*1fa0*/  @!P5 LOP3.LUT R9, RZ, R6, RZ, 0x33, !PT ;  /* 0x00000006ff09d212 */ /* 0x000fc600078e33ff */
[----:B------:R-:W4:Y:S01]  /*1fb0*/  S2UR UR6, SR_CTAID.Y ;  /* 0x00000000000679c3 */ /* 0x000f220000002600 */
[----:B------:R-:W-:-:S05]  /*1fc0*/  @P0 VIADD R8, R8, 0x1 ;  /* 0x0000000108080836 */ /* 0x000fca0000000000 */
[----:B------:R-:W-:Y:S02]  /*1fd0*/  @!P3 LOP3.LUT R8, RZ, R7, RZ, 0x33, !PT ;  /* 0x00000007ff08b212 */ /* 0x000fe400078e33ff */
[-C--:B--2---:R-:W-:Y:S02]  /*1fe0*/  ISETP.GE.U32.AND P1, PT, R10, R21.reuse, PT ;  /* 0x000000150a00720c */ /* 0x084fe40003f26070 */
[----:B------:R-:W-:Y:S02]  /*1ff0*/  ISETP.NE.U32.AND P0, PT, R21, RZ, PT ;  /* 0x000000ff1500720c */ /* 0x000fe40003f05070 */
[----:B------:R-:W-:Y:S01]  /*2000*/  LOP3.LUT R15, RZ, R21, RZ, 0x33, !PT ;  /* 0x00000015ff0f7212 */ /* 0x000fe200078e33ff */
[----:B-1----:R-:W-:-:S05]  /*2010*/  IMAD R0, R9, UR5, R19 ;  /* 0x0000000509007c24 */ /* 0x002fca000f8e0213 */
[----:B------:R-:W-:-:S03]  /*2020*/  VIADDMNMX R2, R0, R9, R4, PT ;  /* 0x0000000900027246 */ /* 0x000fc60003800104 */
[----:B------:R-:W-:Y:S02]  /*2030*/  @P1 IMAD.IADD R10, R10, 0x1, -R21 ;  /* 0x000000010a0a1824 */ /* 0x000fe400078e0a15 */
[----:B------:R-:W-:Y:S01]  /*2040*/  @P1 VIADD R14, R14, 0x1 ;  /* 0x000000010e0e1836 */ /* 0x000fe20000000000 */
[----:B------:R-:W-:Y:S01]  /*2050*/  ISETP.GE.AND P1, PT, R0, R2, PT ;  /* 0x000000020000720c */ /* 0x000fe20003f26270 */
[----:B------:R1:W-:Y:S01]  /*2060*/  STL [R1], R2 ;  /* 0x0000000201007387 */ /* 0x0003e20000100800 */
[----:B------:R-:W-:Y:S01]  /*2070*/  ISETP.GE.U32.AND P2, PT, R10, R21, PT ;  /* 0x000000150a00720c */ /* 0x000fe20003f46070 */
[----:B----4-:R-:W-:-:S12]  /*2080*/  IMAD R29, R8, UR6, R20 ;  /* 0x00000006081d7c24 */ /* 0x010fd8000f8e0214 */
[----:B------:R-:W-:Y:S01]  /*2090*/  @P2 IADD3 R14, R14, 0x1, RZ ;  /* 0x000000010e0e2810 */ /* 0x000fe20007ffe0ff */
[----:B-1----:R-:W-:Y:S06]  /*20a0*/  @P1 EXIT ;  /* 0x000000000000194d */ /* 0x002fec0003800000 */
[----:B------:R-:W1:Y:S01]  /*20b0*/  S2R R16, SR_TID.X ;  /* 0x0000000000107919 */ /* 0x000e620000002100 */
[----:B------:R-:W-:Y:S01]  /*20c0*/  IMAD R19, R19, UR7, R20 ;  /* 0x0000000713137c24 */ /* 0x000fe2000f8e0214 */
[----:B------:R-:W-:Y:S01]  /*20d0*/  ULDC UR5, c[0x0][0x224] ;  /* 0x0000890000057ab9 */ /* 0x000fe20000000800 */
[----:B------:R-:W-:Y:S01]  /*20e0*/  IMAD.IADD R9, R10, 0x1, -R21 ;  /* 0x000000010a097824 */ /* 0x000fe200078e0a15 */
[----:B------:R-:W-:Y:S01]  /*20f0*/  SEL R7, R15, R14, !P0 ;  /* 0x0000000e0f077207 */ /* 0x000fe20004000000 */
[----:B------:R-:W-:Y:S02]  /*2100*/  IMAD R19, R19, R12, RZ ;  /* 0x0000000c13137224 */ /* 0x000fe400078e02ff */
[----:B------:R-:W-:Y:S01]  /*2110*/  IMAD R4, R4, UR5, RZ ;  /* 0x0000000504047c24 */ /* 0x000fe2000f8e02ff */
[----:B------:R-:W-:Y:S01]  /*2120*/  @P0 SEL R15, R9, R10, P2 ;  /* 0x0000000a090f0207 */ /* 0x000fe20001000000 */
[----:B------:R-:W-:Y:S01]  /*2130*/  ULDC UR5, c[0x0][0x240] ;  /* 0x0000900000057ab9 */ /* 0x000fe20000000800 */
[----:B------:R-:W-:Y:S01]  /*2140*/  VIADDMNMX R9, R29, R8, R5, PT ;  /* 0x000000081d097246 */ /* 0x000fe20003800105 */
[----:B------:R-:W-:-:S02]  /*2150*/  IMAD R4, R4, R5, RZ ;  /* 0x0000000504047224 */ /* 0x000fc400078e02ff */
[----:B------:R-:W-:Y:S02]  /*2160*/  IMAD R10, R19, UR9, R13 ;  /* 0x00000009130a7c24 */ /* 0x000fe4000f8e020d */
[C---:B------:R-:W-:Y:S02]  /*2170*/  IMAD R5, R15.reuse, R4, RZ ;  /* 0x000000040f057224 */ /* 0x040fe400078e02ff */
[----:B------:R-:W-:Y:S01]  /*2180*/  IMAD R4, R15, UR5, RZ ;  /* 0x000000050f047c24 */ /* 0x000fe2000f8e02ff */
[----:B-1----:R-:W-:Y:S01]  /*2190*/  IADD3 R3, R16, UR10, R3 ;  /* 0x0000000a10037c10 */ /* 0x002fe2000fffe003 */
[----:B------:R-:W-:Y:S01]  /*21a0*/  IMAD R8, R7, R12, R16 ;  /* 0x0000000c07087224 */ /* 0x000fe200078e0210 */
[----:B------:R-:W-:Y:S01]  /*21b0*/  ULDC.64 UR10, c[0x0][0x208] ;  /* 0x00008200000a7ab9 */ /* 0x000fe20000000a00 */
[----:B------:R-:W-:Y:S02]  /*21c0*/  IMAD.MOV.U32 R7, RZ, RZ, R0 ;  /* 0x000000ffff077224 */ /* 0x000fe400078e0000 */
[----:B------:R-:W-:-:S05]  /*21d0*/  IMAD R6, R19, UR9, R3 ;  /* 0x0000000913067c24 */ /* 0x000fca000f8e0203 */
[----:B------:R-:W-:-:S07]  /*21e0*/  LEA R6, R6, R11, 0x1 ;  /* 0x0000000b06067211 */ /* 0x000fce00078e08ff */
.L_x_347:
[----:B-1----:R-:W1:Y:S01]  /*21f0*/  LDC R0, c[0x0][0x228] ;  /* 0x00008a00ff007b82 */ /* 0x002e620000000800 */
[----:B------:R-:W-:Y:S01]  /*2200*/  ULDC UR5, c[0x0][0x230] ;  /* 0x00008c0000057ab9 */ /* 0x000fe20000000800 */
[----:B------:R-:W-:Y:S01]  /*2210*/  BSSY B0, `(.L_x_331) ;  /* 0x0000093000007945 */ /* 0x000fe20003800000 */
[----:B------:R-:W-:Y:S01]  /*2220*/  IMAD R15, R7, UR5, RZ ;  /* 0x00000005070f7c24 */ /* 0x000fe2000f8e02ff */
[----:B-1----:R-:W-:-:S04]  /*2230*/  IABS R13, R0 ;  /* 0x00000000000d7213 */ /* 0x002fc80000000000 */
[----:B------:R-:W-:Y:S01]  /*2240*/  IADD3 R17, R0, UR5, R15 ;  /* 0x0000000500117c10 */ /* 0x000fe2000fffe00f */
[----:B------:R-:W1:Y:S03]  /*2250*/  I2F.RP R14, R13 ;  /* 0x0000000d000e7306 */ /* 0x000e660000209400 */
[----:B------:R-:W-:-:S04]  /*2260*/  IADD3 R17, R17, -0x1, RZ ;  /* 0xffffffff11117810 */ /* 0x000fc80007ffe0ff */
[----:B------:R-:W-:Y:S02]  /*2270*/  IABS R18, R17 ;  /* 0x0000001100127213 */ /* 0x000fe40000000000 */
[----:B------:R-:W-:-:S04]  /*2280*/  LOP3.LUT R17, R17, R0, RZ, 0x3c, !PT ;  /* 0x0000000011117212 */ /* 0x000fc800078e3cff */
[----:B------:R-:W-:Y:S01]  /*2290*/  ISETP.GE.AND P1, PT, R17, RZ, PT ;  /* 0x000000ff1100720c */ /* 0x000fe20003f26270 */
[----:B-1----:R-:W1:Y:S02]  /*22a0*/  MUFU.RCP R14, R14 ;  /* 0x0000000e000e7308 */ /* 0x002e640000001000 */
[----:B-1----:R-:W-:-:S06]  /*22b0*/  VIADD R2, R14, 0xffffffe ;  /* 0x0ffffffe0e027836 */ /* 0x002fcc0000000000 */
[----:B------:R1:W2:Y:S02]  /*22c0*/  F2I.FTZ.U32.TRUNC.NTZ R3, R2 ;  /* 0x0000000200037305 */ /* 0x0002a4000021f000 */
[----:B-1----:R-:W-:Y:S02]  /*22d0*/  IMAD.MOV.U32 R2, RZ, RZ, RZ ;  /* 0x000000ffff027224 */ /* 0x002fe400078e00ff */
[----:B0-2---:R-:W-:-:S04]  /*22e0*/  IMAD.MOV R16, RZ, RZ, -R3 ;  /* 0x000000ffff107224 */ /* 0x005fc800078e0a03 */
[----:B------:R-:W-:Y:S01]  /*22f0*/  IMAD R19, R16, R13, RZ ;  /* 0x0000000d10137224 */ /* 0x000fe200078e02ff */
[----:B------:R-:W-:Y:S02]  /*2300*/  IABS R16, R15 ;  /* 0x0000000f00107213 */ /* 0x000fe40000000000 */
[----:B------:R-:W-:Y:S01]  /*2310*/  LOP3.LUT R15, R15, R0, RZ, 0x3c, !PT ;  /* 0x000000000f0f7212 */ /* 0x000fe200078e3cff */
[----:B------:R-:W-:-:S03]  /*2320*/  IMAD.HI.U32 R2, R3, R19, R2 ;  /* 0x0000001303027227 */ /* 0x000fc600078e0002 */
[----:B------:R-:W-:-:S03]  /*2330*/  ISETP.GE.AND P0, PT, R15, RZ, PT ;  /* 0x000000ff0f00720c */ /* 0x000fc60003f06270 */
[----:B------:R-:W-:-:S04]  /*2340*/  IMAD.HI.U32 R14, R2, R18, RZ ;  /* 0x00000012020e7227 */ /* 0x000fc800078e00ff */
[----:B------:R-:W-:Y:S01]  /*2350*/  IMAD.HI.U32 R3, R2, R16, RZ ;  /* 0x0000001002037227 */ /* 0x000fe200078e00ff */
[----:B------:R-:W-:-:S03]  /*2360*/  IADD3 R19, -R14, RZ, RZ ;  /* 0x000000ff0e137210 */ /* 0x000fc60007ffe1ff */
[----:B------:R-:W-:-:S04]  /*2370*/  IMAD.MOV R2, RZ, RZ, -R3 ;  /* 0x000000ffff027224 */ /* 0x000fc800078e0a03 */
[C---:B------:R-:W-:Y:S02]  /*2380*/  IMAD R2, R13.reuse, R2, R16 ;  /* 0x000000020d027224 */ /* 0x040fe400078e0210 */
[----:B------:R-:W-:-:S03]  /*2390*/  IMAD R16, R13, R19, R18 ;  /* 0x000000130d107224 */ /* 0x000fc600078e0212 */
[C---:B------:R-:W-:Y:S02]  /*23a0*/  ISETP.GT.U32.AND P4, PT, R13.reuse, R2, PT ;  /* 0x000000020d00720c */ /* 0x040fe40003f84070 */
[----:B------:R-:W-:-:S11]  /*23b0*/  ISETP.GT.U32.AND P5, PT, R13, R16, PT ;  /* 0x000000100d00720c */ /* 0x000fd60003fa4070 */
[--C-:B------:R-:W-:Y:S01]  /*23c0*/  @!P4 IMAD.IADD R2, R2, 0x1, -R13.reuse ;  /* 0x000000010202c824 */ /* 0x100fe200078e0a0d */
[----:B------:R-:W-:Y:S01]  /*23d0*/  @!P4 IADD3 R3, R3, 0x1, RZ ;  /* 0x000000010303c810 */ /* 0x000fe20007ffe0ff */
[----:B------:R-:W-:Y:S02]  /*23e0*/  @!P5 IMAD.IADD R16, R16, 0x1, -R13 ;  /* 0x000000011010d824 */ /* 0x000fe400078e0a0d */
[----:B------:R-:W-:Y:S01]  /*23f0*/  @!P5 VIADD R14, R14, 0x1 ;  /* 0x000000010e0ed836 */ /* 0x000fe20000000000 */
[-C--:B------:R-:W-:Y:S02]  /*2400*/  ISETP.GE.U32.AND P2, PT, R2, R13.reuse, PT ;  /* 0x0000000d0200720c */ /* 0x080fe40003f46070 */
[----:B------:R-:W-:-:S11]  /*2410*/  ISETP.GE.U32.AND P3, PT, R16, R13, PT ;  /* 0x0000000d1000720c */ /* 0x000fd60003f66070 */
[----:B------:R-:W-:Y:S01]  /*2420*/  @P2 VIADD R3, R3, 0x1 ;  /* 0x0000000103032836 */ /* 0x000fe20000000000 */
[----:B------:R-:W-:Y:S02]  /*2430*/  ISETP.NE.AND P2, PT, R0, RZ, PT ;  /* 0x000000ff0000720c */ /* 0x000fe40003f45270 */
[----:B------:R-:W-:Y:S01]  /*2440*/  @P3 IADD3 R14, R14, 0x1, RZ ;  /* 0x000000010e0e3810 */ /* 0x000fe20007ffe0ff */
[----:B------:R-:W-:Y:S01]  /*2450*/  @!P0 IMAD.MOV R3, RZ, RZ, -R3 ;  /* 0x000000ffff038224 */ /* 0x000fe200078e0a03 */
[----:B------:R-:W-:Y:S02]  /*2460*/  ISETP.GE.AND P3, PT, R29, R9, PT ;  /* 0x000000091d00720c */ /* 0x000fe40003f66270 */
[----:B------:R-:W-:Y:S01]  /*2470*/  LOP3.LUT R0, RZ, R0, RZ, 0x33, !PT ;  /* 0x00000000ff007212 */ /* 0x000fe200078e33ff */
[----:B------:R-:W-:-:S03]  /*2480*/  @!P1 IMAD.MOV R14, RZ, RZ, -R14 ;  /* 0x000000ffff0e9224 */ /* 0x000fc600078e0a0e */
[C---:B------:R-:W-:Y:S02]  /*2490*/  SEL R3, R0.reuse, R3, !P2 ;  /* 0x0000000300037207 */ /* 0x040fe40005000000 */
[----:B------:R-:W-:-:S05]  /*24a0*/  SEL R2, R0, R14, !P2 ;  /* 0x0000000e00027207 */ /* 0x000fca0005000000 */
[----:B------:R-:W-:Y:S05]  /*24b0*/  @P3 BRA `(.L_x_332) ;  /* 0x0000000400a03947 */ /* 0x000fea0003800000 */
[----:B------:R-:W-:-:S07]  /*24c0*/  MOV R0, R29 ;  /* 0x0000001d00007202 */ /* 0x000fce0000000f00 */
.L_x_346:
[----:B------:R-:W-:Y:S01]  /*24d0*/  ISETP.GE.AND P0, PT, R3, R2, PT ;  /* 0x000000020300720c */ /* 0x000fe20003f06270 */
[----:B------:R-:W-:-:S12]  /*24e0*/  BSSY B1, `(.L_x_333) ;  /* 0x0000046000017945 */ /* 0x000fd80003800000 */
[----:B01----:R-:W-:Y:S05]  /*24f0*/  @P0 BRA `(.L_x_334) ;  /* 0x0000000400100947 */ /* 0x003fea0003800000 */
[----:B------:R-:W1:Y:S01]  /*2500*/  LDC R16, c[0x0][0x22c] ;  /* 0x00008b00ff107b82 */ /* 0x000e620000000800 */
[----:B------:R-:W-:Y:S01]  /*2510*/  LEA R13, R0, UR4, 0x2 ;  /* 0x00000004000d7c11 */ /* 0x000fe2000f8e10ff */
[----:B------:R-:W-:-:S04]  /*2520*/  IMAD.MOV.U32 R17, RZ, RZ, R3 ;  /* 0x000000ffff117224 */ /* 0x000fc800078e0003 */
[----:B-1----:R-:W-:-:S05]  /*2530*/  IMAD R16, R16, 0x4, R13 ;  /* 0x0000000410107824 */ /* 0x002fca00078e020d */
[----:B------:R1:W2:Y:S02]  /*2540*/  LDS R14, [R16] ;  /* 0x00000000100e7984 */ /* 0x0002a40000000800 */
.L_x_342:
[----:B------:R-:W2:Y:S01]  /*2550*/  LDS R19, [R13] ;  /* 0x000000000d137984 */ /* 0x000ea20000000800 */
[----:B------:R-:W-:Y:S01]  /*2560*/  BSSY B2, `(.L_x_335) ;  /* 0x000003a000027945 */ /* 0x000fe20003800000 */
[----:B--2---:R-:W-:-:S13]  /*2570*/  ISETP.GE.AND P0, PT, R19, R14, PT ;  /* 0x0000000e1300720c */ /* 0x004fda0003f06270 */
[----:B0-----:R-:W-:Y:S05]  /*2580*/  @P0 BRA `(.L_x_336) ;  /* 0x0000000000dc0947 */ /* 0x001fea0003800000 */
[----:B------:R-:W-:Y:S02]  /*2590*/  ULDC UR5, c[0x0][0x248] ;  /* 0x0000920000057ab9 */ /* 0x000fe40000000800 */
[C---:B------:R-:W-:Y:S01]  /*25a0*/  IMAD R15, R17.reuse, UR5, RZ ;  /* 0x00000005110f7c24 */ /* 0x040fe2000f8e02ff */
[----:B------:R-:W-:Y:S02]  /*25b0*/  ULDC UR5, c[0x0][0x234] ;  /* 0x00008d0000057ab9 */ /* 0x000fe40000000800 */
[----:B------:R-:W-:Y:S02]  /*25c0*/  IADD3 R20, R17, UR5, RZ ;  /* 0x0000000511147c10 */ /* 0x000fe4000fffe0ff */
[----:B------:R-:W-:Y:S02]  /*25d0*/  IADD3 R18, P0, R4, R15, RZ ;  /* 0x0000000f04127210 */ /* 0x000fe40007f1e0ff */
[----:B------:R-:W-:Y:S01]  /*25e0*/  SHF.R.S32.HI R21, RZ, 0x1f, R15 ;  /* 0x0000001fff157819 */ /* 0x000fe2000001140f */
[----:B------:R-:W-:-:S03]  /*25f0*/  IMAD R20, R20, 0x2, R11 ;  /* 0x0000000214147824 */ /* 0x000fc600078e020b */
[----:B------:R-:W-:-:S07]  /*2600*/  LEA.HI.X.SX32 R21, R4, R21, 0x1, P0 ;  /* 0x0000001504157211 */ /* 0x000fce00000f0eff */
.L_x_341:
[----:B------:R-:W-:Y:S01]  /*2610*/  IMAD R15, R19, 0x2, R11 ;  /* 0x00000002130f7824 */ /* 0x000fe200078e020b */
[----:B0-----:R-:W0:Y:S01]  /*2620*/  LDS.U16 R23, [R20] ;  /* 0x0000000014177984 */ /* 0x001e220000000400 */
[----:B---3--:R-:W2:Y:S01]  /*2630*/  LDC R22, c[0x0][0x224] ;  /* 0x00008900ff167b82 */ /* 0x008ea20000000800 */
[----:B------:R-:W-:Y:S03]  /*2640*/  BSSY B3, `(.L_x_337) ;  /* 0x0000028000037945 */ /* 0x000fe60003800000 */
[----:B------:R-:W3:Y:S01]  /*2650*/  LDS.U16 R15, [R15] ;  /* 0x000000000f0f7984 */ /* 0x000ee20000000400 */
[----:B--2---:R-:W-:Y:S02]  /*2660*/  ISETP.GE.AND P0, PT, R8, R22, PT ;  /* 0x000000160800720c */ /* 0x004fe40003f06270 */
[----:B0-----:R-:W-:Y:S01]  /*2670*/  SHF.L.U32 R24, R23, 0x10, RZ ;  /* 0x0000001017187819 */ /* 0x001fe200000006ff */
[----:B---3--:R-:W-:-:S04]  /*2680*/  IMAD.U32 R23, R15, 0x10000, RZ ;  /* 0x000100000f177824 */ /* 0x008fc800078e00ff */
[----:B------:R-:W-:-:S06]  /*2690*/  FMUL.FTZ R28, R23, R24 ;  /* 0x00000018171c7220 */ /* 0x000fcc0000410000 */
[----:B------:R-:W-:Y:S05]  /*26a0*/  @P0 BRA `(.L_x_338) ;  /* 0x0000000000840947 */ /* 0x000fea0003800000 */
[----:B------:R-:W0:Y:S01]  /*26b0*/  F2F.BF16.F32 R26, R28 ;  /* 0x0000001c001a7304 */ /* 0x000e220000202000 */
[----:B------:R-:W-:Y:S01]  /*26c0*/  ULDC UR5, c[0x0][0x24c] ;  /* 0x0000930000057ab9 */ /* 0x000fe20000000800 */
[----:B------:R-:W-:Y:S01]  /*26d0*/  BSSY B4, `(.L_x_339) ;  /* 0x000001d000047945 */ /* 0x000fe20003800000 */
[----:B------:R-:W-:Y:S01]  /*26e0*/  IMAD R27, R19, UR5, RZ ;  /* 0x00000005131b7c24 */ /* 0x000fe2000f8e02ff */
[----:B------:R-:W-:Y:S01]  /*26f0*/  MOV R25, R8 ;  /* 0x0000000800197202 */ /* 0x000fe20000000f00 */
[----:B------:R-:W-:-:S03]  /*2700*/  IMAD.MOV.U32 R24, RZ, RZ, R6 ;  /* 0x000000ffff187224 */ /* 0x000fc600078e0006 */
[----:B------:R-:W-:-:S04]  /*2710*/  IADD3 R23, P0, R27, R18, RZ ;  /* 0x000000121b177210 */ /* 0x000fc80007f1e0ff */
[----:B------:R-:W-:Y:S01]  /*2720*/  LEA.HI.X.SX32 R27, R27, R21, 0x1, P0 ;  /* 0x000000151b1b7211 */ /* 0x000fe200000f0eff */
[----:B0-----:R-:W-:-:S08]  /*2730*/  IMAD.U32 R26, R26, 0x10000, RZ ;  /* 0x000100001a1a7824 */ /* 0x001fd000078e00ff */
.L_x_340:
[----:B------:R-:W-:Y:S01]  /*2740*/  ULDC UR5, c[0x0][0x244] ;  /* 0x0000910000057ab9 */ /* 0x000fe20000000800 */
[----:B------:R-:W-:Y:S01]  /*2750*/  ULDC.64 UR12, c[0x0][0x218] ;  /* 0x00008600000c7ab9 */ /* 0x000fe20000000a00 */
[----:B------:R-:W-:Y:S01]  /*2760*/  IMAD R28, R25, UR5, RZ ;  /* 0x00000005191c7c24 */ /* 0x000fe2000f8e02ff */
[----:B------:R-:W-:-:S04]  /*2770*/  ULDC UR5, c[0x0][0x238] ;  /* 0x00008e0000057ab9 */ /* 0x000fc80000000800 */
[----:B------:R-:W-:-:S04]  /*2780*/  IADD3 R15, P0, R28, R23, RZ ;  /* 0x000000171c0f7210 */ /* 0x000fc80007f1e0ff */
[----:B------:R-:W-:Y:S02]  /*2790*/  LEA.HI.X.SX32 R28, R28, R27, 0x1, P0 ;  /* 0x0000001b1c1c7211 */ /* 0x000fe400000f0eff */
[----:B------:R-:W-:-:S04]  /*27a0*/  LEA R14, P0, R15, UR12, 0x1 ;  /* 0x0000000c0f0e7c11 */ /* 0x000fc8000f8008ff */
[----:B------:R-:W-:-:S05]  /*27b0*/  LEA.HI.X R15, R15, UR13, R28, 0x1, P0 ;  /* 0x0000000d0f0f7c11 */ /* 0x000fca00080f0c1c */
[----:B------:R0:W2:Y:S01]  /*27c0*/  LDG.E.U16.CONSTANT R14, desc[UR10][R14.64] ;  /* 0x0000000a0e0e7981 */ /* 0x0000a2000c1e9500 */
[----:B------:R-:W-:-:S05]  /*27d0*/  IMAD R25, R12, UR5, R25 ;  /* 0x000000050c197c24 */ /* 0x000fca000f8e0219 */
[----:B------:R-:W-:Y:S01]  /*27e0*/  ISETP.GE.AND P0, PT, R25, R22, PT ;  /* 0x000000161900720c */ /* 0x000fe20003f06270 */
[----:B0-----:R-:W0:Y:S02]  /*27f0*/  LDS.U16 R15, [R24] ;  /* 0x00000000180f7984 */ /* 0x001e240000000400 */
[----:B0-----:R-:W-:Y:S01]  /*2800*/  SHF.L.U32 R15, R15, 0x10, RZ ;  /* 0x000000100f0f7819 */ /* 0x001fe200000006ff */
[----:B--2---:R-:W-:-:S04]  /*2810*/  IMAD.U32 R14, R14, 0x10000, RZ ;  /* 0x000100000e0e7824 */ /* 0x004fc800078e00ff */
[----:B------:R-:W-:-:S06]  /*2820*/  FMUL.FTZ R14, R14, R26 ;  /* 0x0000001a0e0e7220 */ /* 0x000fcc0000410000 */
[----:B------:R-:W0:Y:S02]  /*2830*/  F2F.BF16.F32 R14, R14 ;  /* 0x0000000e000e7304 */ /* 0x000e240000202000 */
[----:B0-----:R-:W-:-:S04]  /*2840*/  IMAD.U32 R14, R14, 0x10000, RZ ;  /* 0x000100000e0e7824 */ /* 0x001fc800078e00ff */
[----:B------:R-:W-:-:S05]  /*2850*/  FADD.FTZ R28, R15, R14 ;  /* 0x0000000e0f1c7221 */ /* 0x000fca0000010000 */
[----:B------:R-:W-:-:S05]  /*2860*/  F2FP.BF16.F32.PACK_AB R28, RZ, R28 ;  /* 0x0000001cff1c723e */ /* 0x000fca00000010ff */
[----:B------:R0:W-:Y:S02]  /*2870*/  STS.U16 [R24], R28 ;  /* 0x0000001c18007388 */ /* 0x0001e40000000400 */
[----:B0-----:R-:W-:Y:S01]  /*2880*/  IMAD R24, R12, 0x2, R24 ;  /* 0x000000020c187824 */ /* 0x001fe200078e0218 */
[----:B------:R-:W-:Y:S06]  /*2890*/  @!P0 BRA `(.L_x_340) ;  /* 0xfffffffc00a88947 */ /* 0x000fec000383ffff */
[----:B------:R-:W-:Y:S05]  /*28a0*/  BSYNC B4 ;  /* 0x0000000000047941 */ /* 0x000fea0003800000 */
.L_x_339:
[----:B------:R0:W2:Y:S02]  /*28b0*/  LDS R14, [R16] ;  /* 0x00000000100e7984 */ /* 0x0000a40000000800 */
.L_x_338:
[----:B------:R-:W-:Y:S05]  /*28c0*/  BSYNC B3 ;  /* 0x0000000000037941 */ /* 0x000fea0003800000 */
.L_x_337:
[----:B------:R-:W-:-:S04]  /*28d0*/  IADD3 R19, R19, 0x1, RZ ;  /* 0x0000000113137810 */ /* 0x000fc80007ffe0ff */
[----:B--2---:R-:W-:-:S13]  /*28e0*/  ISETP.GE.AND P0, PT, R19, R14, PT ;  /* 0x0000000e1300720c */ /* 0x004fda0003f06270 */
[----:B------:R-:W-:Y:S05]  /*28f0*/  @!P0 BRA `(.L_x_341) ;  /* 0xfffffffc00448947 */ /* 0x000fea000383ffff */
.L_x_336:
[----:B------:R-:W-:Y:S05]  /*2900*/  BSYNC B2 ;  /* 0x0000000000027941 */ /* 0x000fea0003800000 */
.L_x_335:
[----:B------:R-:W-:-:S05]  /*2910*/  VIADD R17, R17, 0x1 ;  /* 0x0000000111117836 */ /* 0x000fca0000000000 */
[----:B------:R-:W-:-:S13]  /*2920*/  ISETP.GE.AND P0, PT, R17, R2, PT ;  /* 0x000000021100720c */ /* 0x000fda0003f06270 */
[----:B------:R-:W-:Y:S05]  /*2930*/  @!P0 BRA `(.L_x_342) ;  /* 0xfffffffc00048947 */ /* 0x000fea000383ffff */
.L_x_334:
[----:B------:R-:W-:Y:S05]  /*2940*/  BSYNC B1 ;  /* 0x0000000000017941 */ /* 0x000fea0003800000 */
.L_x_333:
[----:B------:R-:W2:Y:S01]  /*2950*/  LDC R13, c[0x0][0x224] ;  /* 0x00008900ff0d7b82 */ /* 0x000ea20000000800 */
[----:B------:R-:W-:Y:S01]  /*2960*/  BSSY B1, `(.L_x_343) ;  /* 0x000001a000017945 */ /* 0x000fe20003800000 */
[----:B--2---:R-:W-:-:S13]  /*2970*/  ISETP.GE.AND P0, PT, R8, R13, PT ;  /* 0x0000000d0800720c */ /* 0x004fda0003f06270 */
[----:B------:R-:W-:Y:S05]  /*2980*/  @P0 BRA `(.L_x_344) ;  /* 0x00000000005c0947 */ /* 0x000fea0003800000 */
[----:B------:R-:W2:Y:S01]  /*2990*/  LDC R19, c[0x0][0x238] ;  /* 0x00008e00ff137b82 */ /* 0x000ea20000000800 */
[----:B------:R-:W4:Y:S01]  /*29a0*/  S2R R21, SR_TID.X ;  /* 0x0000000000157919 */ /* 0x000f220000002100 */
[----:B------:R-:W-:Y:S01]  /*29b0*/  ULDC UR5, c[0x0][0x22c] ;  /* 0x00008b0000057ab9 */ /* 0x000fe20000000800 */
[----:B------:R-:W-:Y:S02]  /*29c0*/  IMAD.MOV.U32 R20, RZ, RZ, R8 ;  /* 0x000000ffff147224 */ /* 0x000fe400078e0008 */
[----:B01----:R-:W-:-:S03]  /*29d0*/  IMAD R16, R7, UR5, R0 ;  /* 0x0000000507107c24 */ /* 0x003fc6000f8e0200 */
[----:B------:R-:W0:Y:S01]  /*29e0*/  LDC.64 R14, c[0x0][0x210] ;  /* 0x00008400ff0e7b82 */ /* 0x000e220000000a00 */
[----:B------:R-:W-:-:S05]  /*29f0*/  IMAD R16, R16, R13, RZ ;  /* 0x0000000d10107224 */ /* 0x000fca00078e02ff */
[----:B------:R-:W-:Y:S02]  /*2a00*/  IADD3 R18, P0, R5, R16, RZ ;  /* 0x0000001005127210 */ /* 0x000fe40007f1e0ff */
[----:B------:R-:W-:-:S04]  /*2a10*/  SHF.R.S32.HI R16, RZ, 0x1f, R16 ;  /* 0x0000001fff107819 */ /* 0x000fc80000011410 */
[----:B------:R-:W-:-:S07]  /*2a20*/  LEA.HI.X.SX32 R23, R5, R16, 0x1, P0 ;  /* 0x0000001005177211 */ /* 0x000fce00000f0eff */
.L_x_345:
[----:B-1--4-:R-:W-:Y:S01]  /*2a30*/  IADD3 R16, R10, R21, RZ ;  /* 0x000000150a107210 */ /* 0x012fe20007ffe0ff */
[----:B------:R-:W-:Y:S01]  /*2a40*/  IMAD.IADD R21, R12, 0x1, R21 ;  /* 0x000000010c157824 */ /* 0x000fe200078e0215 */
[----:B------:R-:W-:-:S03]  /*2a50*/  IADD3 R17, P0, R20, R18, RZ ;  /* 0x0000001214117210 */ /* 0x000fc60007f1e0ff */
[----:B---3--:R-:W-:Y:S01]  /*2a60*/  IMAD R22, R16, 0x2, R11 ;  /* 0x0000000210167824 */ /* 0x008fe200078e020b */
[----:B------:R-:W-:Y:S01]  /*2a70*/  LEA.HI.X.SX32 R24, R20, R23, 0x1, P0 ;  /* 0x0000001714187211 */ /* 0x000fe200000f0eff */
[----:B--2---:R-:W-:Y:S01]  /*2a80*/  IMAD R20, R12, R19, R20 ;  /* 0x000000130c147224 */ /* 0x004fe200078e0214 */
[C---:B0-----:R-:W-:Y:S02]  /*2a90*/  LEA R16, P0, R17.reuse, R14, 0x1 ;  /* 0x0000000e11107211 */ /* 0x041fe400078008ff */
[----:B------:R-:W0:Y:S02]  /*2aa0*/  LDS.U16 R25, [R22] ;  /* 0x0000000016197984 */ /* 0x000e240000000400 */
[----:B------:R-:W-:Y:S02]  /*2ab0*/  LEA.HI.X R17, R17, R15, R24, 0x1, P0 ;  /* 0x0000000f11117211 */ /* 0x000fe400000f0c18 */
[----:B------:R1:W-:Y:S01]  /*2ac0*/  STS.U16 [R22], RZ ;  /* 0x000000ff16007388 */ /* 0x0003e20000000400 */
[----:B------:R-:W-:-:S03]  /*2ad0*/  ISETP.GE.AND P0, PT, R20, R13, PT ;  /* 0x0000000d1400720c */ /* 0x000fc60003f06270 */
[----:B0-----:R1:W-:Y:S10]  /*2ae0*/  STG.E.U16 desc[UR10][R16.64], R25 ;  /* 0x0000001910007986 */ /* 0x0013f4000c10150a */
[----:B------:R-:W-:Y:S05]  /*2af0*/  @!P0 BRA `(.L_x_345) ;  /* 0xfffffffc00cc8947 */ /* 0x000fea000383ffff */
.L_x_344:
[----:B------:R-:W-:Y:S05]  /*2b00*/  BSYNC B1 ;  /* 0x0000000000017941 */ /* 0x000fea0003800000 */
.L_x_343:
[----:B------:R-:W-:-:S04]  /*2b10*/  IADD3 R0, R0, UR7, RZ ;  /* 0x0000000700007c10 */ /* 0x000fc8000fffe0ff */
[----:B------:R-:W-:-:S13]  /*2b20*/  ISETP.GE.AND P0, PT, R0, R9, PT ;  /* 0x000000090000720c */ /* 0x000fda0003f06270 */
[----:B------:R-:W-:Y:S05]  /*2b30*/  @!P0 BRA `(.L_x_346) ;  /* 0xfffffff800648947 */ /* 0x000fea000383ffff */
.L_x_332:
[----:B------:R-:W-:Y:S05]  /*2b40*/  BSYNC B0 ;  /* 0x0000000000007941 */ /* 0x000fea0003800000 */
.L_x_331:
[----:B------:R-:W2:Y:S01]  /*2b50*/  LDL R13, [R1] ;  /* 0x00000000010d7983 */ /* 0x000ea20000100800 */
[----:B------:R-:W-:-:S05]  /*2b60*/  VIADD R7, R7, UR8 ;  /* 0x0000000807077c36 */ /* 0x000fca0008000000 */
[----:B--2---:R-:W-:-:S13]  /*2b70*/  ISETP.GE.AND P0, PT, R7, R13, PT ;  /* 0x0000000d0700720c */ /* 0x004fda0003f06270 */
[----:B------:R-:W-:Y:S05]  /*2b80*/  @!P0 BRA `(.L_x_347) ;  /* 0xfffffff400988947 */ /* 0x000fea000383ffff */
[----:B------:R-:W-:Y:S05]  /*2b90*/  EXIT ;  /* 0x000000000000794d */ /* 0x000fea0003800000 */
.L_x_348:
        /* <DEDUP_REMOVED lines=14> */
.L_x_698:


//--------------------- .text._ZN2at6native58_GLOBAL__N__9a069279_25_AdaptiveAveragePooling_cu_ef17039c31adaptive_average_gradinput_nhwcIiN3c104HalfEEEvPT0_PKS5_iiiiiiiiT_S9_S9_S9_ --------------------------
	.section	.text._ZN2at6native58_GLOBAL__N__9a069279_25_AdaptiveAveragePooling_cu_ef17039c31adaptive_average_gradinput_nhwcIiN3c104HalfEEEvPT0_PKS5_iiiiiiiiT_S9_S9_S9_,"ax",@progbits
	.align	128
.text._ZN2at6native58_GLOBAL__N__9a069279_25_AdaptiveAveragePooling_cu_ef17039c31adaptive_average_gradinput_nhwcIiN3c104HalfEEEvPT0_PKS5_iiiiiiiiT_S9_S9_S9_:
        .type           _ZN2at6native58_GLOBAL__N__9a069279_25_AdaptiveAveragePooling_cu_ef17039c31adaptive_average_gradinput_nhwcIiN3c104HalfEEEvPT0_PKS5_iiiiiiiiT_S9_S9_S9_,@function
        .size           _ZN2at6native58_GLOBAL__N__9a069279_25_AdaptiveAveragePooling_cu_ef17039c31adaptive_average_gradinput_nhwcIiN3c104HalfEEEvPT0_PKS5_iiiiiiiiT_S9_S9_S9_,(.L_x_699 - _ZN2at6native58_GLOBAL__N__9a069279_25_AdaptiveAveragePooling_cu_ef17039c31adaptive_average_gradinput_nhwcIiN3c104HalfEEEvPT0_PKS5_iiiiiiiiT_S9_S9_S9_)
        .other          _ZN2at6native58_GLOBAL__N__9a069279_25_AdaptiveAveragePooling_cu_ef17039c31adaptive_average_gradinput_nhwcIiN3c104HalfEEEvPT0_PKS5_iiiiiiiiT_S9_S9_S9_,@"STO_CUDA_ENTRY STV_DEFAULT"
_ZN2at6native58_GLOBAL__N__9a069279_25_AdaptiveAveragePooling_cu_ef17039c31adaptive_average_gradinput_nhwcIiN3c104HalfEEEvPT0_PKS5_iiiiiiiiT_S9_S9_S9_:
        /* <DEDUP_REMOVED lines=65> */
.L_x_353:
        /* <DEDUP_REMOVED lines=49> */
.L_x_352:
[----:B------:R-:W-:Y:S05]  /*0720*/  BSYNC B1 ;  /* 0x0000000000017941 */ /* 0x000fea0003800000 */
.L_x_351:
        /* <DEDUP_REMOVED lines=18> */
.L_x_354:
        /* <DEDUP_REMOVED lines=26> */
[----:B------:R-:W-:Y:S01]  /*09f0*/  IMAD R23, R21, UR9, RZ ;  /* 0x0000000915177c24 */ /* 0x000fe2000f8e02ff */
[----:B------:R-:W-:-:S03]  /*0a00*/  IADD3 R21, R2, R21, RZ ;  /* 0x0000001502157210 */ /* 0x000fc60007ffe0ff */
        /* <DEDUP_REMOVED lines=66> */
[----:B------:R-:W-:Y:S01]  /*0e30*/  @P1 IADD3 R13, R13, 0x1, RZ ;  /* 0x000000010d0d1810 */ /* 0x000fe20007ffe0ff */
[----:B------:R-:W-:Y:S01]  /*0e40*/  @!P0 VIADD R14, R14, 0x1 ;  /* 0x000000010e0e8836 */ /* 0x000fe20000000000 */
[----:B------:R-:W-:Y:S01]  /*0e50*/  ISETP.GT.U32.AND P6, PT, R3, R28, PT ;  /* 0x0000001c0300720c */ /* 0x000fe20003fc4070 */
[----:B------:R-:W-:Y:S01]  /*0e60*/  @!P3 IMAD.MOV R8, RZ, RZ, -R8 ;  /* 0x000000ffff08b224 */ /* 0x000fe200078e0a08 */
[----:B------:R-:W-:Y:S01]  /*0e70*/  ISETP.GE.U32.AND P4, PT, R26, R3, PT ;  /* 0x000000031a00720c */ /* 0x000fe20003f86070 */
[----:B------:R-:W-:Y:S01]  /*0e80*/  @!P2 IMAD.IADD R27, R27, 0x1, -R17 ;  /* 0x000000011b1ba824 */ /* 0x000fe200078e0a11 */
[----:B------:R-:W-:Y:S01]  /*0e90*/  @!P2 IADD3 R15, R15, 0x1, RZ ;  /* 0x000000010f0fa810 */ /* 0x000fe20007ffe0ff */
[----:B------:R-:W-:Y:S01]  /*0ea0*/  IMAD R29, R12, UR4, RZ ;  /* 0x000000040c1d7c24 */ /* 0x000fe2000f8e02ff */
[----:B------:R-:W-:-:S02]  /*0eb0*/  ISETP.GE.AND P1, PT, R18, RZ, PT ;  /* 0x000000ff1200720c */ /* 0x000fc40003f26270 */
[-C--:B------:R-:W-:Y:S01]  /*0ec0*/  ISETP.GE.U32.AND P5, PT, R27, R3.reuse, PT ;  /* 0x000000031b00720c */ /* 0x080fe20003fa6070 */
[----:B------:R-:W-:Y:S01]  /*0ed0*/  IMAD R18, R29, 0x4, R5 ;  /* 0x000000041d127824 */ /* 0x000fe200078e0205 */
[----:B------:R-:W-:Y:S02]  /*0ee0*/  ISETP.GE.AND P0, PT, R19, RZ, PT ;  /* 0x000000ff1300720c */ /* 0x000fe40003f06270 */
[----:B------:R-:W-:Y:S01]  /*0ef0*/  ISETP.GE.AND P3, PT, R23, RZ, PT ;  /* 0x000000ff1700720c */ /* 0x000fe20003f66270 */
[----:B------:R-:W-:Y:S01]  /*0f00*/  @!P6 IMAD.IADD R28, R28, 0x1, -R17 ;  /* 0x000000011c1ce824 */ /* 0x000fe200078e0a11 */
[----:B------:R-:W-:Y:S01]  /*0f10*/  @!P6 IADD3 R16, R16, 0x1, RZ ;  /* 0x000000011010e810 */ /* 0x000fe20007ffe0ff */
[----:B------:R-:W-:Y:S01]  /*0f20*/  @P4 VIADD R14, R14, 0x1 ;  /* 0x000000010e0e4836 */ /* 0x000fe20000000000 */
[----:B------:R-:W-:Y:S02]  /*0f30*/  ISETP.GE.AND P4, PT, R20, RZ, PT ;  /* 0x000000ff1400720c */ /* 0x000fe40003f86270 */
[----:B------:R-:W-:Y:S01]  /*0f40*/  ISETP.GE.U32.AND P2, PT, R28, R3, PT ;  /* 0x000000031c00720c */ /* 0x000fe20003f46070 */
[----:B------:R-:W-:Y:S01]  /*0f50*/  @!P1 IMAD.MOV R9, RZ, RZ, -R9 ;  /* 0x000000ffff099224 */ /* 0x000fe200078e0a09 */
[----:B------:R-:W-:Y:S01]  /*0f60*/  ISETP.GE.AND P6, PT, R22, RZ, PT ;  /* 0x000000ff1600720c */ /* 0x000fe20003fc6270 */
[----:B------:R-:W-:Y:S01]  /*0f70*/  @P5 VIADD R15, R15, 0x1 ;  /* 0x000000010f0f5836 */ /* 0x000fe20000000000 */
[----:B------:R-:W-:-:S02]  /*0f80*/  ISETP.NE.AND P5, PT, R11, RZ, PT ;  /* 0x000000ff0b00720c */ /* 0x000fc40003fa5270 */
[----:B------:R-:W-:Y:S02]  /*0f90*/  LOP3.LUT R17, RZ, R11, RZ, 0x33, !PT ;  /* 0x0000000bff117212 */ /* 0x000fe400078e33ff */
[----:B------:R-:W-:Y:S02]  /*0fa0*/  LEA R19, R29, R7, 0x2 ;  /* 0x000000071d137211 */ /* 0x000fe400078e10ff */
[----:B------:R-:W-:Y:S01]  /*0fb0*/  @!P0 IADD3 R10, -R10, RZ, RZ ;  /* 0x000000ff0a0a8210 */ /* 0x000fe20007ffe1ff */
[----:B------:R-:W-:Y:S01]  /*0fc0*/  @!P4 IMAD.MOV R13, RZ, RZ, -R13 ;  /* 0x000000ffff0dc224 */ /* 0x000fe200078e0a0d */
[----:B------:R-:W-:Y:S01]  /*0fd0*/  SEL R24, R17, R24, !P5 ;  /* 0x0000001811187207 */ /* 0x000fe20006800000 */
[----:B------:R-:W-:Y:S01]  /*0fe0*/  @P2 VIADD R16, R16, 0x1 ;  /* 0x0000000110102836 */ /* 0x000fe20000000000 */
[----:B------:R-:W-:Y:S01]  /*0ff0*/  ISETP.GE.AND P2, PT, R25, RZ, PT ;  /* 0x000000ff1900720c */ /* 0x000fe20003f46270 */
[----:B------:R-:W-:Y:S01]  /*1000*/  @!P6 IMAD.MOV R14, RZ, RZ, -R14 ;  /* 0x000000ffff0ee224 */ /* 0x000fe200078e0a0e */
[----:B------:R-:W-:Y:S01]  /*1010*/  SEL R8, R17, R8, !P5 ;  /* 0x0000000811087207 */ /* 0x000fe20006800000 */
[----:B------:R-:W-:Y:S01]  /*1020*/  IMAD R22, R29, 0x4, R19 ;  /* 0x000000041d167824 */ /* 0x000fe200078e0213 */
[----:B------:R-:W-:Y:S01]  /*1030*/  @!P3 IADD3 R15, -R15, RZ, RZ ;  /* 0x000000ff0f0fb210 */ /* 0x000fe20007ffe1ff */
[----:B------:R0:W-:Y:S01]  /*1040*/  STS [R7], R24 ;  /* 0x0000001807007388 */ /* 0x0001e20000000800 */
[----:B------:R-:W-:-:S02]  /*1050*/  SEL R20, R17, R9, !P5 ;  /* 0x0000000911147207 */ /* 0x000fc40006800000 */
[----:B------:R-:W-:Y:S01]  /*1060*/  LEA R23, R29, R18, 0x2 ;  /* 0x000000121d177211 */ /* 0x000fe200078e10ff */
[----:B------:R1:W-:Y:S01]  /*1070*/  STS [R5], R8 ;  /* 0x0000000805007388 */ /* 0x0003e20000000800 */
[----:B------:R-:W-:Y:S01]  /*1080*/  SEL R9, R17, R10, !P5 ;  /* 0x0000000a11097207 */ /* 0x000fe20006800000 */
[----:B------:R-:W-:Y:S01]  /*1090*/  IMAD R10, R29, 0x4, R22 ;  /* 0x000000041d0a7824 */ /* 0x000fe200078e0216 */
[C---:B------:R-:W-:Y:S01]  /*10a0*/  SEL R13, R17.reuse, R13, !P5 ;  /* 0x0000000d110d7207 */ /* 0x040fe20006800000 */
[----:B------:R-:W-:Y:S01]  /*10b0*/  @!P2 IMAD.MOV R16, RZ, RZ, -R16 ;  /* 0x000000ffff10a224 */ /* 0x000fe200078e0a10 */
[C---:B------:R-:W-:Y:S01]  /*10c0*/  SEL R14, R17.reuse, R14, !P5 ;  /* 0x0000000e110e7207 */ /* 0x040fe20006800000 */
[----:B------:R2:W-:Y:S01]  /*10d0*/  STS [R19], R20 ;  /* 0x0000001413007388 */ /* 0x0005e20000000800 */
[----:B------:R-:W-:Y:S01]  /*10e0*/  SEL R15, R17, R15, !P5 ;  /* 0x0000000f110f7207 */ /* 0x000fe20006800000 */
[----:B0-----:R-:W-:Y:S01]  /*10f0*/  IMAD R7, R29, 0x4, R10 ;  /* 0x000000041d077824 */ /* 0x001fe200078e020a */
[----:B------:R-:W-:Y:S01]  /*1100*/  SEL R16, R17, R16, !P5 ;  /* 0x0000001011107207 */ /* 0x000fe20006800000 */
[----:B------:R-:W-:Y:S01]  /*1110*/  IMAD R17, R29, 0x4, R23 ;  /* 0x000000041d117824 */ /* 0x000fe200078e0217 */
[----:B------:R2:W-:Y:S01]  /*1120*/  STS [R18], R9 ;  /* 0x0000000912007388 */ /* 0x0005e20000000800 */
[----:B------:R-:W-:-:S02]  /*1130*/  ISETP.GE.AND P0, PT, R21, R11, PT ;  /* 0x0000000b1500720c */ /* 0x000fc40003f06270 */
[----:B-1----:R-:W-:Y:S01]  /*1140*/  IMAD R5, R29, 0x4, R17 ;  /* 0x000000041d057824 */ /* 0x002fe200078e0211 */
[----:B------:R2:W-:Y:S04]  /*1150*/  STS [R22], R13 ;  /* 0x0000000d16007388 */ /* 0x0005e80000000800 */
[----:B------:R2:W-:Y:S04]  /*1160*/  STS [R23], R14 ;  /* 0x0000000e17007388 */ /* 0x0005e80000000800 */
[----:B------:R2:W-:Y:S04]  /*1170*/  STS [R10], R15 ;  /* 0x0000000f0a007388 */ /* 0x0005e80000000800 */
[----:B------:R2:W-:Y:S01]  /*1180*/  STS [R17], R16 ;  /* 0x0000001011007388 */ /* 0x0005e20000000800 */
[----:B------:R-:W-:Y:S05]  /*1190*/  @!P0 BRA `(.L_x_354) ;  /* 0xfffffff400ac8947 */ /* 0x000fea000383ffff */
.L_x_350:
[----:B------:R-:W-:Y:S05]  /*11a0*/  BSYNC B0 ;  /* 0x0000000000007941 */ /* 0x000fea0003800000 */
.L_x_349:
        /* <DEDUP_REMOVED lines=15> */
[----:B--2---:R-:W-:Y:S01]  /*12a0*/  IADD3 R8, R10, 0xffffffe, RZ ;  /* 0x0ffffffe0a087810 */ /* 0x004fe20007ffe0ff */
[----:B----4-:R-:W-:-:S03]  /*12b0*/  ULEA UR4, UR5, UR4, 0x18 ;  /* 0x0000000405047291 */ /* 0x010fc6000f8ec03f */
[----:B------:R-:W-:-:S03]  /*12c0*/  ULDC UR5, c[0x0][0x228] ;  /* 0x00008a0000057ab9 */ /* 0x000fc60000000800 */
[----:B------:R-:W2:Y:S01]  /*12d0*/  F2I.FTZ.U32.TRUNC.NTZ R9, R8 ;  /* 0x0000000800097305 */ /* 0x000ea2000021f000 */
[----:B0-----:R-:W-:Y:S01]  /*12e0*/  VIADD R14, R13, 0xffffffe ;  /* 0x0ffffffe0d0e7836 */ /* 0x001fe20000000000 */
[----:B------:R-:W-:-:S06]  /*12f0*/  LEA R11, R11, UR4, 0x3 ;  /* 0x000000040b0b7c11 */ /* 0x000fcc000f8e18ff */
[----:B-1----:R-:W0:Y:S01]  /*1300*/  MUFU.RCP R3, R3 ;  /* 0x0000000300037308 */ /* 0x002e220000001000 */
[----:B--2---:R-:W-:-:S07]  /*1310*/  IMAD.MOV R10, RZ, RZ, -R9 ;  /* 0x000000ffff0a7224 */ /* 0x004fce00078e0a09 */
[----:B------:R1:W2:Y:S01]  /*1320*/  F2I.FTZ.U32.TRUNC.NTZ R15, R14 ;  /* 0x0000000e000f7305 */ /* 0x0002a2000021f000 */
[----:B------:R-:W-:Y:S05]  /*1330*/  @P0 BRA `(.L_x_356) ;  /* 0x0000000400080947 */ /* 0x000fea0003800000 */
[----:B------:R-:W-:Y:S01]  /*1340*/  IABS R19, R21 ;  /* 0x0000001500137213 */ /* 0x000fe20000000000 */
[----:B------:R-:W3:Y:S01]  /*1350*/  LDC R13, c[0x0][0x230] ;  /* 0x00008c00ff0d7b82 */ /* 0x000ee20000000800 */
[----:B------:R-:W-:Y:S02]  /*1360*/  VIADD R18, R21, 0xffffffff ;  /* 0xffffffff15127836 */ /* 0x000fe40000000000 */
[----:B------:R-:W4:Y:S01]  /*1370*/  I2F.RP R20, R19 ;  /* 0x0000001300147306 */ /* 0x000f220000209400 */
[----:B------:R-:W-:-:S07]  /*1380*/  IMAD.MOV.U32 R21, RZ, RZ, R0 ;  /* 0x000000ffff157224 */ /* 0x000fce00078e0000 */
[----:B----4-:R-:W4:Y:S02]  /*1390*/  MUFU.RCP R20, R20 ;  /* 0x0000001400147308 */ /* 0x010f240000001000 */
[----:B----4-:R-:W-:-:S06]  /*13a0*/  IADD3 R17, R20, 0xffffffe, RZ ;  /* 0x0ffffffe14117810 */ /* 0x010fcc0007ffe0ff */
[----:B------:R-:W4:Y:S02]  /*13b0*/  F2I.FTZ.U32.TRUNC.NTZ R17, R17 ;  /* 0x0000001100117305 */ /* 0x000f24000021f000 */
[----:B----4-:R-:W-:-:S04]  /*13c0*/  IMAD.MOV R16, RZ, RZ, -R17 ;  /* 0x000000ffff107224 */ /* 0x010fc800078e0a11 */
[----:B------:R-:W-:Y:S01]  /*13d0*/  IMAD R23, R16, R19, RZ ;  /* 0x0000001310177224 */ /* 0x000fe200078e02ff */
[----:B------:R-:W-:-:S10]  /*13e0*/  HFMA2.MMA R16, -RZ, RZ, 0, 0 ;  /* 0x00000000ff107435 */ /* 0x000fd400000001ff */
[----:B---3--:R-:W-:-:S07]  /*13f0*/  IMAD.HI.U32 R16, R17, R23, R16 ;  /* 0x0000001711107227 */ /* 0x008fce00078e0010 */
.L_x_357:
[----:B---3--:R-:W-:Y:S01]  /*1400*/  IABS R20, R13 ;  /* 0x0000000d00147213 */ /* 0x008fe20000000000 */
[C---:B------:R-:W-:Y:S02]  /*1410*/  VIADD R23, R21.reuse, 0x1 ;  /* 0x0000000115177836 */ /* 0x040fe40000000000 */
[----:B------:R-:W-:Y:S01]  /*1420*/  IMAD R24, R21, UR5, RZ ;  /* 0x0000000515187c24 */ /* 0x000fe2000f8e02ff */
[----:B------:R-:W3:Y:S01]  /*1430*/  I2F.RP R27, R20 ;  /* 0x00000014001b7306 */ /* 0x000ee20000209400 */
        /* <DEDUP_REMOVED lines=11> */
[----:B------:R-:W-:Y:S02]  /*14f0*/  ISETP.GE.AND P5, PT, R24, RZ, PT ;  /* 0x000000ff1800720c */ /* 0x000fe40003fa6270 */
[----:B---3--:R-:W-:-:S06]  /*1500*/  IADD3 R17, R27, 0xffffffe, RZ ;  /* 0x0ffffffe1b117810 */ /* 0x008fcc0007ffe0ff */
[----:B------:R-:W3:Y:S03]  /*1510*/  F2I.FTZ.U32.TRUNC.NTZ R17, R17 ;  /* 0x0000001100117305 */ /* 0x000ee6000021f000 */
[----:B------:R-:W-:Y:S02]  /*1520*/  @!P2 IMAD.IADD R25, R25, 0x1, -R20 ;  /* 0x000000011919a824 */ /* 0x000fe400078e0a14 */
[----:B------:R-:W-:-:S03]  /*1530*/  @!P2 VIADD R22, R22, 0x1 ;  /* 0x000000011616a836 */ /* 0x000fc60000000000 */
[----:B------:R-:W-:Y:S02]  /*1540*/  ISETP.GE.U32.AND P0, PT, R25, R19, PT ;  /* 0x000000131900720c */ /* 0x000fe40003f06070 */
[----:B------:R-:W-:Y:S01]  /*1550*/  MOV R19, R20 ;  /* 0x0000001400137202 */ /* 0x000fe20000000f00 */
[----:B---3--:R-:W-:-:S04]  /*1560*/  IMAD.MOV R16, RZ, RZ, -R17 ;  /* 0x000000ffff107224 */ /* 0x008fc800078e0a11 */
[----:B------:R-:W-:Y:S01]  /*1570*/  IMAD R27, R16, R20, RZ ;  /* 0x00000014101b7224 */ /* 0x000fe200078e02ff */
[----:B------:R-:W-:-:S05]  /*1580*/  MOV R16, RZ ;  /* 0x000000ff00107202 */ /* 0x000fca0000000f00 */
[----:B------:R-:W-:Y:S01]  /*1590*/  @P0 VIADD R22, R22, 0x1 ;  /* 0x0000000116160836 */ /* 0x000fe20000000000 */
[----:B------:R-:W-:Y:S01]  /*15a0*/  ISETP.NE.AND P0, PT, R13, RZ, PT ;  /* 0x000000ff0d00720c */ /* 0x000fe20003f05270 */
[----:B------:R-:W-:-:S03]  /*15b0*/  IMAD.HI.U32 R16, R17, R27, R16 ;  /* 0x0000001b11107227 */ /* 0x000fc600078e0010 */
[----:B------:R-:W-:-:S03]  /*15c0*/  @!P3 IADD3 R22, -R22, RZ, RZ ;  /* 0x000000ff1616b210 */ /* 0x000fc60007ffe1ff */
[----:B------:R-:W-:-:S04]  /*15d0*/  IMAD.HI.U32 R17, R16, R26, RZ ;  /* 0x0000001a10117227 */ /* 0x000fc800078e00ff */
[----:B------:R-:W-:-:S04]  /*15e0*/  IMAD.MOV R27, RZ, RZ, -R17 ;  /* 0x000000ffff1b7224 */ /* 0x000fc800078e0a11 */
[----:B------:R-:W-:-:S05]  /*15f0*/  IMAD R26, R20, R27, R26 ;  /* 0x0000001b141a7224 */ /* 0x000fca00078e021a */
[----:B------:R-:W-:-:S13]  /*1600*/  ISETP.GT.U32.AND P4, PT, R19, R26, PT ;  /* 0x0000001a1300720c */ /* 0x000fda0003f84070 */
[----:B------:R-:W-:Y:S01]  /*1610*/  @!P4 IMAD.IADD R26, R26, 0x1, -R20 ;  /* 0x000000011a1ac824 */ /* 0x000fe200078e0a14 */
[----:B------:R-:W-:Y:S02]  /*1620*/  @!P4 IADD3 R17, R17, 0x1, RZ ;  /* 0x000000011111c810 */ /* 0x000fe40007ffe0ff */
[----:B------:R-:W-:Y:S02]  /*1630*/  LOP3.LUT R20, RZ, R13, RZ, 0x33, !PT ;  /* 0x0000000dff147212 */ /* 0x000fe400078e33ff */
[----:B------:R-:W-:Y:S02]  /*1640*/  ISETP.GE.U32.AND P1, PT, R26, R19, PT ;  /* 0x000000131a00720c */ /* 0x000fe40003f26070 */
[----:B------:R-:W-:-:S11]  /*1650*/  SEL R22, R20, R22, !P0 ;  /* 0x0000001614167207 */ /* 0x000fd60004000000 */
[----:B------:R-:W-:-:S04]  /*1660*/  @P1 VIADD R17, R17, 0x1 ;  /* 0x0000000111111836 */ /* 0x000fc80000000000 */
[----:B------:R-:W-:-:S05]  /*1670*/  @!P5 IMAD.MOV R17, RZ, RZ, -R17 ;  /* 0x000000ffff11d224 */ /* 0x000fca00078e0a11 */
[----:B------:R-:W-:-:S05]  /*1680*/  SEL R17, R20, R17, !P0 ;  /* 0x0000001114117207 */ /* 0x000fca0004000000 */
[----:B------:R-:W-:Y:S01]  /*1690*/  IMAD.IADD R17, R22, 0x1, -R17 ;  /* 0x0000000116117824 */ /* 0x000fe200078e0a11 */
[----:B------:R-:W-:Y:S01]  /*16a0*/  IADD3 R22, R21, UR6, RZ ;  /* 0x0000000615167c10 */ /* 0x000fe2000fffe0ff */
[----:B------:R-:W-:-:S03]  /*16b0*/  IMAD.IADD R21, R2, 0x1, R21 ;  /* 0x0000000102157824 */ /* 0x000fc600078e0215 */
[----:B------:R-:W-:Y:S01]  /*16c0*/  I2FP.F32.S32 R17, R17 ;  /* 0x0000001100117245 */ /* 0x000fe20000201400 */
[----:B------:R-:W-:Y:S01]  /*16d0*/  IMAD R22, R22, 0x2, R11 ;  /* 0x0000000216167824 */ /* 0x000fe200078e020b */
[----:B------:R-:W-:Y:S02]  /*16e0*/  ISETP.GE.AND P0, PT, R21, R13, PT ;  /* 0x0000000d1500720c */ /* 0x000fe40003f06270 */
[----:B------:R-:W-:-:S05]  /*16f0*/  F2FP.F16.F32.PACK_AB R17, RZ, R17 ;  /* 0x00000011ff11723e */ /* 0x000fca00000000ff */
[----:B------:R-:W-:-:S06]  /*1700*/  HADD2.F32 R17, -RZ, R17.H0_H0 ;  /* 0x20000011ff117230 */ /* 0x000fcc0000004100 */
[----:B------:R-:W3:Y:S02]  /*1710*/  MUFU.RCP R17, R17 ;  /* 0x0000001100117308 */ /* 0x000ee40000001000 */
[----:B---3--:R-:W-:-:S05]  /*1720*/  FADD.FTZ R20, R17, -RZ ;  /* 0x800000ff11147221 */ /* 0x008fca0000010000 */
[----:B------:R-:W-:-:S05]  /*1730*/  F2FP.F16.F32.PACK_AB R20, RZ, R20 ;  /* 0x00000014ff14723e */ /* 0x000fca00000000ff */
[----:B------:R3:W-:Y:S01]  /*1740*/  STS.U16 [R22], R20 ;  /* 0x0000001416007388 */ /* 0x0007e20000000400 */
[----:B------:R-:W-:Y:S05]  /*1750*/  @!P0 BRA `(.L_x_357) ;  /* 0xfffffffc00288947 */ /* 0x000fea000383ffff */
.L_x_356:
[----:B------:R-:W-:Y:S05]  /*1760*/  BSYNC B0 ;  /* 0x0000000000007941 */ /* 0x000fea0003800000 */
.L_x_355:
[----:B------:R-:W-:Y:S01]  /*1770*/  ULDC UR5, c[0x0][0x234] ;  /* 0x00008d0000057ab9 */ /* 0x000fe20000000800 */
[----:B0-----:R-:W-:Y:S01]  /*1780*/  IADD3 R16, R3, 0xffffffe, RZ ;  /* 0x0ffffffe03107810 */ /* 0x001fe20007ffe0ff */
[----:B------:R-:W-:Y:S01]  /*1790*/  IMAD.U32 R3, RZ, RZ, UR5 ;  /* 0x00000005ff037e24 */ /* 0x000fe2000f8e00ff */
[----:B------:R-:W-:Y:S01]  /*17a0*/  ULDC UR6, c[0x0][0x234] ;  /* 0x00008d0000067ab9 */ /* 0x000fe20000000800 */
[----:B------:R-:W-:Y:S01]  /*17b0*/  IMAD R13, R10, R6, RZ ;  /* 0x000000060a0d7224 */ /* 0x000fe200078e02ff */
[----:B------:R0:W4:Y:S01]  /*17c0*/  F2I.FTZ.U32.TRUNC.NTZ R17, R16 ;  /* 0x0000001000117305 */ /* 0x000122000021f000 */
[----:B------:R-:W-:Y:S01]  /*17d0*/  IMAD.MOV.U32 R8, RZ, RZ, RZ ;  /* 0x000000ffff087224 */ /* 0x000fe200078e00ff */
[----:B------:R-:W-:Y:S01]  /*17e0*/  ISETP.GE.AND P0, PT, R0, R3, PT ;  /* 0x000000030000720c */ /* 0x000fe20003f06270 */
[----:B------:R-:W-:Y:S01]  /*17f0*/  ULDC UR5, c[0x0][0x22c] ;  /* 0x00008b0000057ab9 */ /* 0x000fe20000000800 */
[----:B--2---:R-:W-:Y:S01]  /*1800*/  IADD3 R10, RZ, -R15, RZ ;  /* 0x8000000fff0a7210 */ /* 0x004fe20007ffe0ff */
[----:B------:R-:W-:Y:S01]  /*1810*/  BSSY B0, `(.L_x_358) ;  /* 0x0000046000007945 */ /* 0x000fe20003800000 */
[----:B------:R-:W-:Y:S01]  /*1820*/  IMAD.HI.U32 R8, R9, R13, R8 ;  /* 0x0000000d09087227 */ /* 0x000fe200078e0008 */
[----:B------:R-:W-:-:S03]  /*1830*/  IADD3 R28, R6, -0x1, R4 ;  /* 0xffffffff061c7810 */ /* 0x000fc60007ffe004 */
[----:B------:R-:W-:-:S05]  /*1840*/  IMAD.MOV.U32 R9, RZ, RZ, R10 ;  /* 0x000000ffff097224 */ /* 0x000fca00078e000a */
[----:B0---4-:R-:W-:Y:S05]  /*1850*/  @P0 BRA `(.L_x_359) ;  /* 0x0000000400040947 */ /* 0x011fea0003800000 */
[----:B---3--:R-:W-:Y:S01]  /*1860*/  IABS R20, R3 ;  /* 0x0000000300147213 */ /* 0x008fe20000000000 */
[----:B------:R-:W-:Y:S01]  /*1870*/  VIADD R10, R3, 0xffffffff ;  /* 0xffffffff030a7836 */ /* 0x000fe20000000000 */
[----:B------:R-:W-:Y:S01]  /*1880*/  MOV R18, RZ ;  /* 0x000000ff00127202 */ /* 0x000fe20000000f00 */
[----:B------:R-:W-:Y:S01]  /*1890*/  IMAD.MOV.U32 R13, RZ, RZ, R0 ;  /* 0x000000ffff0d7224 */ /* 0x000fe200078e0000 */
[----:B------:R-:W0:Y:S08]  /*18a0*/  I2F.RP R21, R20 ;  /* 0x0000001400157306 */ /* 0x000e300000209400 */
[----:B0-----:R-:W0:Y:S02]  /*18b0*/  MUFU.RCP R21, R21 ;  /* 0x0000001500157308 */ /* 0x001e240000001000 */
[----:B0-----:R-:W-:-:S06]  /*18c0*/  VIADD R19, R21, 0xffffffe ;  /* 0x0ffffffe15137836 */ /* 0x001fcc0000000000 */
[----:B------:R-:W0:Y:S02]  /*18d0*/  F2I.FTZ.U32.TRUNC.NTZ R19, R19 ;  /* 0x0000001300137305 */ /* 0x000e24000021f000 */
[----:B0-----:R-:W-:-:S05]  /*18e0*/  IADD3 R23, RZ, -R19, RZ ;  /* 0x80000013ff177210 */ /* 0x001fca0007ffe0ff */
[----:B------:R-:W-:-:S04]  /*18f0*/  IMAD R23, R23, R20, RZ ;  /* 0x0000001417177224 */ /* 0x000fc800078e02ff */
[----:B------:R-:W-:-:S07]  /*1900*/  IMAD.HI.U32 R18, R19, R23, R18 ;  /* 0x0000001713127227 */ /* 0x000fce00078e0012 */
.L_x_360:
[----:B------:R-:W-:Y:S02]  /*1910*/  IMAD.U32 R3, RZ, RZ, UR6 ;  /* 0x00000006ff037e24 */ /* 0x000fe4000f8e00ff */
[C---:B------:R-:W-:Y:S02]  /*1920*/  VIADD R23, R13.reuse, 0x1 ;  /* 0x000000010d177836 */ /* 0x040fe40000000000 */
[----:B------:R-:W-:Y:S01]  /*1930*/  IMAD R24, R13, UR5, RZ ;  /* 0x000000050d187c24 */ /* 0x000fe2000f8e02ff */
[----:B0-----:R-:W-:Y:S01]  /*1940*/  IABS R21, R3 ;  /* 0x0000000300157213 */ /* 0x001fe20000000000 */
[----:B------:R-:W-:-:S03]  /*1950*/  IMAD R23, R23, UR5, R10 ;  /* 0x0000000517177c24 */ /* 0x000fc6000f8e020a */
[----:B------:R-:W0:Y:S02]  /*1960*/  I2F.RP R27, R21 ;  /* 0x00000015001b7306 */ /* 0x000e240000209400 */
[----:B------:R-:W-:Y:S02]  /*1970*/  IABS R25, R23 ;  /* 0x0000001700197213 */ /* 0x000fe40000000000 */
[----:B------:R-:W-:-:S03]  /*1980*/  LOP3.LUT R23, R23, R3, RZ, 0x3c, !PT ;  /* 0x0000000317177212 */ /* 0x000fc600078e3cff */
[----:B------:R-:W-:Y:S01]  /*1990*/  IMAD.HI.U32 R22, R18, R25, RZ ;  /* 0x0000001912167227 */ /* 0x000fe200078e00ff */
[----:B------:R-:W-:-:S03]  /*19a0*/  ISETP.GE.AND P3, PT, R23, RZ, PT ;  /* 0x000000ff1700720c */ /* 0x000fc60003f66270 */
[----:B------:R-:W-:Y:S01]  /*19b0*/  IMAD.MOV R26, RZ, RZ, -R22 ;  /* 0x000000ffff1a7224 */ /* 0x000fe200078e0a16 */
[----:B0-----:R-:W0:Y:S03]  /*19c0*/  MUFU.RCP R27, R27 ;  /* 0x0000001b001b7308 */ /* 0x001e260000001000 */
[----:B------:R-:W-:Y:S01]  /*19d0*/  IMAD R25, R21, R26, R25 ;  /* 0x0000001a15197224 */ /* 0x000fe200078e0219 */
[----:B------:R-:W-:Y:S02]  /*19e0*/  IABS R26, R24 ;  /* 0x00000018001a7213 */ /* 0x000fe40000000000 */
[----:B------:R-:W-:Y:S02]  /*19f0*/  LOP3.LUT R24, R24, R3, RZ, 0x3c, !PT ;  /* 0x0000000318187212 */ /* 0x000fe400078e3cff */
[----:B------:R-:W-:Y:S02]  /*1a00*/  ISETP.GT.U32.AND P2, PT, R20, R25, PT ;  /* 0x000000191400720c */ /* 0x000fe40003f44070 */
[----:B------:R-:W-:-:S02]  /*1a10*/  ISETP.GE.AND P5, PT, R24, RZ, PT ;  /* 0x000000ff1800720c */ /* 0x000fc40003fa6270 */
[----:B0-----:R-:W-:-:S09]  /*1a20*/  IADD3 R19, R27, 0xffffffe, RZ ;  /* 0x0ffffffe1b137810 */ /* 0x001fd20007ffe0ff */
[----:B------:R-:W-:Y:S02]  /*1a30*/  @!P2 IMAD.IADD R25, R25, 0x1, -R21 ;  /* 0x000000011919a824 */ /* 0x000fe400078e0a15 */
[----:B------:R-:W-:Y:S01]  /*1a40*/  @!P2 VIADD R22, R22, 0x1 ;  /* 0x000000011616a836 */ /* 0x000fe20000000000 */
[----:B------:R-:W0:Y:S02]  /*1a50*/  F2I.FTZ.U32.TRUNC.NTZ R19, R19 ;  /* 0x0000001300137305 */ /* 0x000e24000021f000 */
[----:B------:R-:W-:Y:S02]  /*1a60*/  ISETP.GE.U32.AND P0, PT, R25, R20, PT ;  /* 0x000000141900720c */ /* 0x000fe40003f06070 */
[----:B------:R-:W-:-:S11]  /*1a70*/  MOV R20, R21 ;  /* 0x0000001500147202 */ /* 0x000fd60000000f00 */
[----:B------:R-:W-:Y:S01]  /*1a80*/  @P0 VIADD R22, R22, 0x1 ;  /* 0x0000000116160836 */ /* 0x000fe20000000000 */
[----:B------:R-:W-:Y:S01]  /*1a90*/  ISETP.NE.AND P0, PT, R3, RZ, PT ;  /* 0x000000ff0300720c */ /* 0x000fe20003f05270 */
[----:B0-----:R-:W-:-:S03]  /*1aa0*/  IMAD.MOV R18, RZ, RZ, -R19 ;  /* 0x000000ffff127224 */ /* 0x001fc600078e0a13 */
[----:B------:R-:W-:Y:S01]  /*1ab0*/  @!P3 IADD3 R22, -R22, RZ, RZ ;  /* 0x000000ff1616b210 */ /* 0x000fe20007ffe1ff */
[----:B------:R-:W-:Y:S01]  /*1ac0*/  IMAD R27, R18, R21, RZ ;  /* 0x00000015121b7224 */ /* 0x000fe200078e02ff */
[----:B------:R-:W-:-:S10]  /*1ad0*/  HFMA2.MMA R18, -RZ, RZ, 0, 0 ;  /* 0x00000000ff127435 */ /* 0x000fd400000001ff */
[----:B------:R-:W-:-:S06]  /*1ae0*/  IMAD.HI.U32 R18, R19, R27, R18 ;  /* 0x0000001b13127227 */ /* 0x000fcc00078e0012 */
        /* <DEDUP_REMOVED lines=13> */
[----:B------:R-:W-:Y:S01]  /*1bc0*/  LEA R22, R13, R11, 0x1 ;  /* 0x0000000b0d167211 */ /* 0x000fe200078e08ff */
[----:B------:R-:W-:-:S03]  /*1bd0*/  IMAD.IADD R13, R2, 0x1, R13 ;  /* 0x00000001020d7824 */ /* 0x000fc600078e020d */
[----:B------:R-:W-:Y:S02]  /*1be0*/  I2FP.F32.S32 R19, R19 ;  /* 0x0000001300137245 */ /* 0x000fe40000201400 */
[----:B------:R-:W-:Y:S02]  /*1bf0*/  ISETP.GE.AND P0, PT, R13, R3, PT ;  /* 0x000000030d00720c */ /* 0x000fe40003f06270 */
[----:B------:R-:W-:-:S05]  /*1c00*/  F2FP.F16.F32.PACK_AB R19, RZ, R19 ;  /* 0x00000013ff13723e */ /* 0x000fca00000000ff */
[----:B------:R-:W-:-:S06]  /*1c10*/  HADD2.F32 R19, -RZ, R19.H0_H0 ;  /* 0x20000013ff137230 */ /* 0x000fcc0000004100 */
[----:B------:R-:W0:Y:S02]  /*1c20*/  MUFU.RCP R19, R19 ;  /* 0x0000001300137308 */ /* 0x000e240000001000 */
[----:B0-----:R-:W-:-:S05]  /*1c30*/  FADD.FTZ R21, R19, -RZ ;  /* 0x800000ff13157221 */ /* 0x001fca0000010000 */
[----:B------:R-:W-:-:S05]  /*1c40*/  F2FP.F16.F32.PACK_AB R21, RZ, R21 ;  /* 0x00000015ff15723e */ /* 0x000fca00000000ff */
[----:B------:R0:W-:Y:S01]  /*1c50*/  STS.U16 [R22], R21 ;  /* 0x0000001516007388 */ /* 0x0001e20000000400 */
[----:B------:R-:W-:Y:S05]  /*1c60*/  @!P0 BRA `(.L_x_360) ;  /* 0xfffffffc00288947 */ /* 0x000fea000383ffff */
.L_x_359:
[----:B------:R-:W-:Y:S05]  /*1c70*/  BSYNC B0 ;  /* 0x0000000000007941 */ /* 0x000fea0003800000 */
.L_x_358:
[----:B0-----:R-:W0:Y:S01]  /*1c80*/  LDC R21, c[0x0][0x220] ;  /* 0x00008800ff157b82 */ /* 0x001e220000000800 */
[----:B-1----:R-:W-:Y:S01]  /*1c90*/  HFMA2.MMA R14, -RZ, RZ, 0, 0 ;  /* 0x00000000ff0e7435 */ /* 0x002fe200000001ff */
[----:B------:R-:W-:Y:S01]  /*1ca0*/  IMAD R13, R9, R7, RZ ;  /* 0x00000007090d7224 */ /* 0x000fe200078e02ff */
[----:B------:R-:W-:Y:S01]  /*1cb0*/  IADD3 R10, R7, -0x1, R5 ;  /* 0xffffffff070a7810 */ /* 0x000fe20007ffe005 */
[----:B------:R-:W-:Y:S01]  /*1cc0*/  IMAD.MOV R16, RZ, RZ, -R17 ;  /* 0x000000ffff107224 */ /* 0x000fe200078e0a11 */
        /* <DEDUP_REMOVED lines=11> */
[----:B0-----:R-:W-:Y:S02]  /*1d80*/  IMAD R13, R13, R21, RZ ;  /* 0x000000150d0d7224 */ /* 0x001fe400078e02ff */
        /* <DEDUP_REMOVED lines=13> */
.L_x_363:
[----:B------:R-:W-:Y:S02]  /*1e60*/  IMAD.IADD R16, R0, 0x1, R13 ;  /* 0x0000000100107824 */ /* 0x000fe400078e020d */
[----:B------:R-:W-:-:S03]  /*1e70*/  IMAD.IADD R0, R2, 0x1, R0 ;  /* 0x0000000102007824 */ /* 0x000fc600078e0200 */
[----:B------:R-:W-:Y:S02]  /*1e80*/  LEA R16, R16, R11, 0x1 ;  /* 0x0000000b10107211 */ /* 0x000fe400078e08ff */
[----:B------:R-:W-:-:S03]  /*1e90*/  ISETP.GE.U32.AND P0, PT, R0, R17, PT ;  /* 0x000000110000720c */ /* 0x000fc60003f06070 */
[----:B------:R0:W-:Y:S10]  /*1ea0*/  STS.U16 [R16], RZ ;  /* 0x000000ff10007388 */ /* 0x0001f40000000400 */
[----:B0-----:R-:W-:Y:S05]  /*1eb0*/  @!P0 BRA `(.L_x_363) ;  /* 0xfffffffc00e88947 */ /* 0x001fea000383ffff */
.L_x_362:
[----:B------:R-:W-:Y:S05]  /*1ec0*/  BSYNC B0 ;  /* 0x0000000000007941 */ /* 0x000fea0003800000 */
.L_x_361:
[----:B------:R-:W0:Y:S01]  /*1ed0*/  S2R R19, SR_TID.Z ;  /* 0x0000000000137919 */ /* 0x000e220000002300 */
[----:B------:R-:W1:Y:S01]  /*1ee0*/  LDC R21, c[0x0][0x220] ;  /* 0x00008800ff157b82 */ /* 0x000e620000000800 */
[----:B------:R-:W-:Y:S01]  /*1ef0*/  ISETP.GE.U32.AND P4, PT, R15, R6, PT ;  /* 0x000000060f00720c */ /* 0x000fe20003f86070 */
[----:B------:R-:W-:Y:S01]  /*1f00*/  @P2 IMAD.IADD R18, R18, 0x1, -R7 ;  /* 0x0000000112122824 */ /* 0x000fe200078e0a07 */
[----:B------:R-:W-:Y:S01]  /*1f10*/  ISETP.NE.U32.AND P5, PT, R6, RZ, PT ;  /* 0x000000ff0600720c */ /* 0x000fe20003fa5070 */
[----:B---3--:R-:W2:Y:S01]  /*1f20*/  S2R R20, SR_TID.Y ;  /* 0x0000000000147919 */ /* 0x008ea20000002200 */
[----:B------:R-:W-:Y:S02]  /*1f30*/  @P3 IADD3 R9, R9, 0x1, RZ ;  /* 0x0000000109093810 */ /* 0x000fe40007ffe0ff */
[----:B------:R-:W-:Y:S01]  /*1f40*/  ISETP.GE.U32.AND P0, PT, R18, R7, PT ;  /* 0x000000071200720c */ /* 0x000fe20003f06070 */
[----:B------:R-:W0:Y:S08]  /*1f50*/  S2UR UR5, SR_CTAID.Z ;  /* 0x00000000000579c3 */ /* 0x000e300000002700 */
[----:B------:R-:W-:Y:S01]  /*1f60*/  BAR.SYNC.DEFER_BLOCKING 0x0 ;  /* 0x0000000000007b1d */ /* 0x000fe20000010000 */
[----:B------:R-:W-:-:S02]  /*1f70*/  ISETP.NE.U32.AND P3, PT, R7, RZ, PT ;  /* 0x000000ff0700720c */ /* 0x000fc40003f65070 */
[----:B------:R-:W-:Y:S01]  /*1f80*/  @P2 IADD3 R8, R8, 0x1, RZ ;  /* 0x0000000108082810 */ /* 0x000fe20007ffe0ff */
[----:B------:R-:W-:Y:S01]  /*1f90*/  @P4 VIADD R9, R9, 0x1 ;  /* 0x0000000109094836 */ /* 0x000fe20000000000 */
[----:B------:R-:W-:-:S03]  /*1fa0*/  @!P5 LOP3.LUT R9, RZ, R6, RZ, 0x33, !PT ;  /* 0x00000006ff09d212 */ /* 0x000fc600078e33ff */
[----:B------:R-:W2:Y:S01]  /*1fb0*/  S2UR UR6, SR_CTAID.Y ;  /* 0x00000000000679c3 */ /* 0x000ea20000002600 */
[----:B------:R-:W-:-:S05]  /*1fc0*/  @P0 VIADD R8, R8, 0x1 ;  /* 0x0000000108080836 */ /* 0x000fca0000000000 */
[----:B------:R-:W-:Y:S02]  /*1fd0*/  @!P3 LOP3.LUT R8, RZ, R7, RZ, 0x33, !PT ;  /* 0x00000007ff08b212 */ /* 0x000fe400078e33ff */
[-C--:B-1----:R-:W-:Y:S02]  /*1fe0*/  ISETP.GE.U32.AND P1, PT, R10, R21.reuse, PT ;  /* 0x000000150a00720c */ /* 0x082fe40003f26070 */
[----:B------:R-:W-:Y:S02]  /*1ff0*/  ISETP.NE.U32.AND P0, PT, R21, RZ, PT ;  /* 0x000000ff1500720c */ /* 0x000fe40003f05070 */
[----:B------:R-:W-:Y:S01]  /*2000*/  LOP3.LUT R15, RZ, R21, RZ, 0x33, !PT ;  /* 0x00000015ff0f7212 */ /* 0x000fe200078e33ff */
[----:B0-----:R-:W-:-:S05]  /*2010*/  IMAD R0, R9, UR5, R19 ;  /* 0x0000000509007c24 */ /* 0x001fca000f8e0213 */
[----:B------:R-:W-:-:S03]  /*2020*/  VIADDMNMX R2, R0, R9, R4, PT ;  /* 0x0000000900027246 */ /* 0x000fc60003800104 */
[----:B------:R-:W-:Y:S02]  /*2030*/  @P1 IMAD.IADD R10, R10, 0x1, -R21 ;  /* 0x000000010a0a1824 */ /* 0x000fe400078e0a15 */
[----:B------:R-:W-:Y:S01]  /*2040*/  @P1 VIADD R14, R14, 0x1 ;  /* 0x000000010e0e1836 */ /* 0x000fe20000000000 */
[----:B------:R-:W-:Y:S01]  /*2050*/  ISETP.GE.AND P1, PT, R0, R2, PT ;  /* 0x000000020000720c */ /* 0x000fe20003f26270 */
[----:B------:R0:W-:Y:S01]  /*2060*/  STL [R1], R2 ;  /* 0x0000000201007387 */ /* 0x0001e20000100800 */
[----:B------:R-:W-:Y:S01]  /*2070*/  ISETP.GE.U32.AND P2, PT, R10, R21, PT ;  /* 0x000000150a00720c */ /* 0x000fe20003f46070 */
[----:B--2---:R-:W-:-:S12]  /*2080*/  IMAD R29, R8, UR6, R20 ;  /* 0x00000006081d7c24 */ /* 0x004fd8000f8e0214 */
[----:B------:R-:W-:Y:S01]  /*2090*/  @P2 IADD3 R14, R14, 0x1, RZ ;  /* 0x000000010e0e2810 */ /* 0x000fe20007ffe0ff */
[----:B0-----:R-:W-:Y:S06]  /*20a0*/  @P1 EXIT ;  /* 0x000000000000194d */ /* 0x001fec0003800000 */
[----:B------:R-:W0:Y:S01]  /*20b0*/  S2R R16, SR_TID.X ;  /* 0x0000000000107919 */ /* 0x000e220000002100 */
        /* <DEDUP_REMOVED lines=13> */
[----:B0-----:R-:W-:Y:S01]  /*2190*/  IADD3 R3, R16, UR10, R3 ;  /* 0x0000000a10037c10 */ /* 0x001fe2000fffe003 */
[----:B------:R-:W-:Y:S01]  /*21a0*/  IMAD R8, R7, R12, R16 ;  /* 0x0000000c07087224 */ /* 0x000fe200078e0210 */
[----:B------:R-:W-:Y:S01]  /*21b0*/  ULDC.64 UR10, c[0x0][0x208] ;  /* 0x00008200000a7ab9 */ /* 0x000fe20000000a00 */
[----:B------:R-:W-:Y:S02]  /*21c0*/  IMAD.MOV.U32 R7, RZ, RZ, R0 ;  /* 0x000000ffff077224 */ /* 0x000fe400078e0000 */
[----:B------:R-:W-:-:S05]  /*21d0*/  IMAD R6, R19, UR9, R3 ;  /* 0x0000000913067c24 */ /* 0x000fca000f8e0203 */
[----:B------:R-:W-:-:S07]  /*21e0*/  LEA R6, R6, R11, 0x1 ;  /* 0x0000000b06067211 */ /* 0x000fce00078e08ff */
.L_x_380:
[----:B0-----:R-:W0:Y:S01]  /*21f0*/  LDC R0, c[0x0][0x228] ;  /* 0x00008a00ff007b82 */ /* 0x001e220000000800 */
[----:B------:R-:W-:Y:S01]  /*2200*/  ULDC UR5, c[0x0][0x230] ;  /* 0x00008c0000057ab9 */ /* 0x000fe20000000800 */
[----:B------:R-:W-:Y:S01]  /*2210*/  BSSY B0, `(.L_x_364) ;  /* 0x0000093000007945 */ /* 0x000fe20003800000 */
[----:B------:R-:W-:Y:S01]  /*2220*/  IMAD R15, R7, UR5, RZ ;  /* 0x00000005070f7c24 */ /* 0x000fe2000f8e02ff */
[----:B0-----:R-:W-:-:S04]  /*2230*/  IABS R13, R0 ;  /* 0x00000000000d7213 */ /* 0x001fc80000000000 */
[----:B----4-:R-:W-:Y:S01]  /*2240*/  IADD3 R17, R0, UR5, R15 ;  /* 0x0000000500117c10 */ /* 0x010fe2000fffe00f */
[----:B------:R-:W0:Y:S03]  /*2250*/  I2F.RP R14, R13 ;  /* 0x0000000d000e7306 */ /* 0x000e260000209400 */
[----:B------:R-:W-:-:S04]  /*2260*/  IADD3 R17, R17, -0x1, RZ ;  /* 0xffffffff11117810 */ /* 0x000fc80007ffe0ff */
[----:B------:R-:W-:Y:S02]  /*2270*/  IABS R18, R17 ;  /* 0x0000001100127213 */ /* 0x000fe40000000000 */
[----:B------:R-:W-:-:S04]  /*2280*/  LOP3.LUT R17, R17, R0, RZ, 0x3c, !PT ;  /* 0x0000000011117212 */ /* 0x000fc800078e3cff */
[----:B------:R-:W-:Y:S01]  /*2290*/  ISETP.GE.AND P1, PT, R17, RZ, PT ;  /* 0x000000ff1100720c */ /* 0x000fe20003f26270 */
[----:B0-----:R-:W0:Y:S02]  /*22a0*/  MUFU.RCP R14, R14 ;  /* 0x0000000e000e7308 */ /* 0x001e240000001000 */
[----:B0-----:R-:W-:-:S06]  /*22b0*/  VIADD R2, R14, 0xffffffe ;  /* 0x0ffffffe0e027836 */ /* 0x001fcc0000000000 */
[----:B-1----:R0:W1:Y:S02]  /*22c0*/  F2I.FTZ.U32.TRUNC.NTZ R3, R2 ;  /* 0x0000000200037305 */ /* 0x002064000021f000 */
[----:B0-----:R-:W-:Y:S02]  /*22d0*/  IMAD.MOV.U32 R2, RZ, RZ, RZ ;  /* 0x000000ffff027224 */ /* 0x001fe400078e00ff */
[----:B-1----:R-:W-:-:S04]  /*22e0*/  IMAD.MOV R16, RZ, RZ, -R3 ;  /* 0x000000ffff107224 */ /* 0x002fc800078e0a03 */
        /* <DEDUP_REMOVED lines=30> */
.L_x_379:
[----:B------:R-:W-:Y:S01]  /*24d0*/  ISETP.GE.AND P0, PT, R3, R2, PT ;  /* 0x000000020300720c */ /* 0x000fe20003f06270 */
[----:B------:R-:W-:-:S12]  /*24e0*/  BSSY B1, `(.L_x_366) ;  /* 0x0000046000017945 */ /* 0x000fd80003800000 */
[----:B01--4-:R-:W-:Y:S05]  /*24f0*/  @P0 BRA `(.L_x_367) ;  /* 0x0000000400100947 */ /* 0x013fea0003800000 */
[----:B------:R-:W0:Y:S01]  /*2500*/  LDC R16, c[0x0][0x22c] ;  /* 0x00008b00ff107b82 */ /* 0x000e220000000800 */
[----:B------:R-:W-:Y:S01]  /*2510*/  LEA R13, R0, UR4, 0x2 ;  /* 0x00000004000d7c11 */ /* 0x000fe2000f8e10ff */
[----:B------:R-:W-:-:S04]  /*2520*/  IMAD.MOV.U32 R17, RZ, RZ, R3 ;  /* 0x000000ffff117224 */ /* 0x000fc800078e0003 */
[----:B0-----:R-:W-:-:S05]  /*2530*/  IMAD R16, R16, 0x4, R13 ;  /* 0x0000000410107824 */ /* 0x001fca00078e020d */
[----:B------:R0:W1:Y:S02]  /*2540*/  LDS R14, [R16] ;  /* 0x00000000100e7984 */ /* 0x0000640000000800 */
.L_x_375:
[----:B-1----:R-:W1:Y:S01]  /*2550*/  LDS R19, [R13] ;  /* 0x000000000d137984 */ /* 0x002e620000000800 */
[----:B------:R-:W-:Y:S01]  /*2560*/  BSSY B2, `(.L_x_368) ;  /* 0x000003a000027945 */ /* 0x000fe20003800000 */
[----:B-1----:R-:W-:-:S13]  /*2570*/  ISETP.GE.AND P0, PT, R19, R14, PT ;  /* 0x0000000e1300720c */ /* 0x002fda0003f06270 */
[----:B------:R-:W-:Y:S05]  /*2580*/  @P0 BRA `(.L_x_369) ;  /* 0x0000000000dc0947 */ /* 0x000fea0003800000 */
        /* <DEDUP_REMOVED lines=8> */
.L_x_374:
[----:B------:R-:W-:Y:S01]  /*2610*/  IMAD R15, R19, 0x2, R11 ;  /* 0x00000002130f7824 */ /* 0x000fe200078e020b */
[----:B-1----:R-:W1:Y:S01]  /*2620*/  LDS.U16 R23, [R20] ;  /* 0x0000000014177984 */ /* 0x002e620000000400 */
[----:B------:R-:W2:Y:S01]  /*2630*/  LDC R22, c[0x0][0x224] ;  /* 0x00008900ff167b82 */ /* 0x000ea20000000800 */
[----:B------:R-:W-:Y:S03]  /*2640*/  BSSY B3, `(.L_x_370) ;  /* 0x0000028000037945 */ /* 0x000fe60003800000 */
[----:B------:R-:W3:Y:S01]  /*2650*/  LDS.U16 R15, [R15] ;  /* 0x000000000f0f7984 */ /* 0x000ee20000000400 */
[----:B--2---:R-:W-:Y:S01]  /*2660*/  ISETP.GE.AND P0, PT, R8, R22, PT ;  /* 0x000000160800720c */ /* 0x004fe20003f06270 */
[----:B-1----:R-:W-:Y:S02]  /*2670*/  HADD2.F32 R24, -RZ, R23.H0_H0 ;  /* 0x20000017ff187230 */ /* 0x002fe40000004100 */
[----:B---3--:R-:W-:-:S05]  /*2680*/  HADD2.F32 R23, -RZ, R15.H0_H0 ;  /* 0x2000000fff177230 */ /* 0x008fca0000004100 */
[----:B------:R-:W-:-:S05]  /*2690*/  FMUL.FTZ R23, R23, R24 ;  /* 0x0000001817177220 */ /* 0x000fca0000410000 */
[----:B------:R-:W-:Y:S05]  /*26a0*/  @P0 BRA `(.L_x_371) ;  /* 0x0000000000840947 */ /* 0x000fea0003800000 */
[----:B------:R-:W-:Y:S01]  /*26b0*/  ULDC UR5, c[0x0][0x24c] ;  /* 0x0000930000057ab9 */ /* 0x000fe20000000800 */
[----:B------:R-:W-:Y:S01]  /*26c0*/  F2FP.F16.F32.PACK_AB R25, RZ, R23 ;  /* 0x00000017ff19723e */ /* 0x000fe200000000ff */
[----:B------:R-:W-:Y:S01]  /*26d0*/  IMAD R27, R19, UR5, RZ ;  /* 0x00000005131b7c24 */ /* 0x000fe2000f8e02ff */
[----:B------:R-:W-:Y:S01]  /*26e0*/  BSSY B4, `(.L_x_372) ;  /* 0x000001c000047945 */ /* 0x000fe20003800000 */
[----:B------:R-:W-:Y:S01]  /*26f0*/  MOV R24, R6 ;  /* 0x0000000600187202 */ /* 0x000fe20000000f00 */
[----:B------:R-:W-:Y:S02]  /*2700*/  IMAD.MOV.U32 R26, RZ, RZ, R8 ;  /* 0x000000ffff1a7224 */ /* 0x000fe400078e0008 */
[----:B------:R-:W-:Y:S01]  /*2710*/  IADD3 R23, P0, R27, R18, RZ ;  /* 0x000000121b177210 */ /* 0x000fe20007f1e0ff */
[----:B------:R-:W-:-:S03]  /*2720*/  HADD2.F32 R25, -RZ, R25.H0_H0 ;  /* 0x20000019ff197230 */ /* 0x000fc60000004100 */
[----:B------:R-:W-:-:S09]  /*2730*/  LEA.HI.X.SX32 R27, R27, R21, 0x1, P0 ;  /* 0x000000151b1b7211 */ /* 0x000fd200000f0eff */
.L_x_373:
        /* <DEDUP_REMOVED lines=11> */
[----:B-1----:R-:W1:Y:S02]  /*27f0*/  LDS.U16 R15, [R24] ;  /* 0x00000000180f7984 */ /* 0x002e640000000400 */
[----:B-1----:R-:W-:Y:S02]  /*2800*/  HADD2.F32 R15, -RZ, R15.H0_H0 ;  /* 0x2000000fff0f7230 */ /* 0x002fe40000004100 */
[----:B--2---:R-:W-:-:S05]  /*2810*/  HADD2.F32 R14, -RZ, R14.H0_H0 ;  /* 0x2000000eff0e7230 */ /* 0x004fca0000004100 */
[----:B------:R-:W-:-:S05]  /*2820*/  FMUL.FTZ R14, R14, R25 ;  /* 0x000000190e0e7220 */ /* 0x000fca0000410000 */
[----:B------:R-:W-:-:S05]  /*2830*/  F2FP.F16.F32.PACK_AB R14, RZ, R14 ;  /* 0x0000000eff0e723e */ /* 0x000fca00000000ff */
[----:B------:R-:W-:-:S05]  /*2840*/  HADD2.F32 R14, -RZ, R14.H0_H0 ;  /* 0x2000000eff0e7230 */ /* 0x000fca0000004100 */
[----:B------:R-:W-:-:S05]  /*2850*/  FADD.FTZ R28, R15, R14 ;  /* 0x0000000e0f1c7221 */ /* 0x000fca0000010000 */
[----:B------:R-:W-:-:S05]  /*2860*/  F2FP.F16.F32.PACK_AB R28, RZ, R28 ;  /* 0x0000001cff1c723e */ /* 0x000fca00000000ff */
[----:B------:R1:W-:Y:S02]  /*2870*/  STS.U16 [R24], R28 ;  /* 0x0000001c18007388 */ /* 0x0003e40000000400 */
[----:B-1----:R-:W-:Y:S01]  /*2880*/  IMAD R24, R12, 0x2, R24 ;  /* 0x000000020c187824 */ /* 0x002fe200078e0218 */
[----:B------:R-:W-:Y:S06]  /*2890*/  @!P0 BRA `(.L_x_373) ;  /* 0xfffffffc00a88947 */ /* 0x000fec000383ffff */
[----:B------:R-:W-:Y:S05]  /*28a0*/  BSYNC B4 ;  /* 0x0000000000047941 */ /* 0x000fea0003800000 */
.L_x_372:
[----:B------:R1:W2:Y:S02]  /*28b0*/  LDS R14, [R16] ;  /* 0x00000000100e7984 */ /* 0x0002a40000000800 */
.L_x_371:
[----:B------:R-:W-:Y:S05]  /*28c0*/  BSYNC B3 ;  /* 0x0000000000037941 */ /* 0x000fea0003800000 */
.L_x_370:
[----:B------:R-:W-:-:S04]  /*28d0*/  IADD3 R19, R19, 0x1, RZ ;  /* 0x0000000113137810 */ /* 0x000fc80007ffe0ff */
[----:B--2---:R-:W-:-:S13]  /*28e0*/  ISETP.GE.AND P0, PT, R19, R14, PT ;  /* 0x0000000e1300720c */ /* 0x004fda0003f06270 */
[----:B------:R-:W-:Y:S05]  /*28f0*/  @!P0 BRA `(.L_x_374) ;  /* 0xfffffffc00448947 */ /* 0x000fea000383ffff */
.L_x_369:
[----:B------:R-:W-:Y:S05]  /*2900*/  BSYNC B2 ;  /* 0x0000000000027941 */ /* 0x000fea0003800000 */
.L_x_368:
[----:B------:R-:W-:-:S05]  /*2910*/  VIADD R17, R17, 0x1 ;  /* 0x0000000111117836 */ /* 0x000fca0000000000 */
[----:B------:R-:W-:-:S13]  /*2920*/  ISETP.GE.AND P0, PT, R17, R2, PT ;  /* 0x000000021100720c */ /* 0x000fda0003f06270 */
[----:B------:R-:W-:Y:S05]  /*2930*/  @!P0 BRA `(.L_x_375) ;  /* 0xfffffffc00048947 */ /* 0x000fea000383ffff */
.L_x_367:
[----:B------:R-:W-:Y:S05]  /*2940*/  BSYNC B1 ;  /* 0x0000000000017941 */ /* 0x000fea0003800000 */
.L_x_366:
[----:B------:R-:W2:Y:S01]  /*2950*/  LDC R13, c[0x0][0x224] ;  /* 0x00008900ff0d7b82 */ /* 0x000ea20000000800 */
[----:B------:R-:W-:Y:S01]  /*2960*/  BSSY B1, `(.L_x_376) ;  /* 0x000001a000017945 */ /* 0x000fe20003800000 */
[----:B--2---:R-:W-:-:S13]  /*2970*/  ISETP.GE.AND P0, PT, R8, R13, PT ;  /* 0x0000000d0800720c */ /* 0x004fda0003f06270 */
[----:B------:R-:W-:Y:S05]  /*2980*/  @P0 BRA `(.L_x_377) ;  /* 0x00000000005c0947 */ /* 0x000fea0003800000 */
[----:B------:R-:W2:Y:S01]  /*2990*/  LDC R19, c[0x0][0x238] ;  /* 0x00008e00ff137b82 */ /* 0x000ea20000000800 */
[----:B------:R-:W3:Y:S01]  /*29a0*/  S2R R21, SR_TID.X ;  /* 0x0000000000157919 */ /* 0x000ee20000002100 */
        /* <DEDUP_REMOVED lines=8> */
.L_x_378:
[----:B---34-:R-:W-:Y:S01]  /*2a30*/  IADD3 R16, R10, R21, RZ ;  /* 0x000000150a107210 */ /* 0x018fe20007ffe0ff */
[----:B------:R-:W-:Y:S01]  /*2a40*/  IMAD.IADD R21, R12, 0x1, R21 ;  /* 0x000000010c157824 */ /* 0x000fe200078e0215 */
[----:B------:R-:W-:-:S03]  /*2a50*/  IADD3 R17, P0, R20, R18, RZ ;  /* 0x0000001214117210 */ /* 0x000fc60007f1e0ff */
[----:B------:R-:W-:Y:S01]  /*2a60*/  IMAD R22, R16, 0x2, R11 ;  /* 0x0000000210167824 */ /* 0x000fe200078e020b */
        /* <DEDUP_REMOVED lines=9> */
.L_x_377:
[----:B------:R-:W-:Y:S05]  /*2b00*/  BSYNC B1 ;  /* 0x0000000000017941 */ /* 0x000fea0003800000 */
.L_x_376:
[----:B------:R-:W-:-:S04]  /*2b10*/  IADD3 R0, R0, UR7, RZ ;  /* 0x0000000700007c10 */ /* 0x000fc8000fffe0ff */
[----:B------:R-:W-:-:S13]  /*2b20*/  ISETP.GE.AND P0, PT, R0, R9, PT ;  /* 0x000000090000720c */ /* 0x000fda0003f06270 */
[----:B------:R-:W-:Y:S05]  /*2b30*/  @!P0 BRA `(.L_x_379) ;  /* 0xfffffff800648947 */ /* 0x000fea000383ffff */
.L_x_365:
[----:B------:R-:W-:Y:S05]  /*2b40*/  BSYNC B0 ;  /* 0x0000000000007941 */ /* 0x000fea0003800000 */
.L_x_364:
[----:B------:R-:W2:Y:S01]  /*2b50*/  LDL R13, [R1] ;  /* 0x00000000010d7983 */ /* 0x000ea20000100800 */
[----:B------:R-:W-:-:S05]  /*2b60*/  VIADD R7, R7, UR8 ;  /* 0x0000000807077c36 */ /* 0x000fca0008000000 */
[----:B--2---:R-:W-:-:S13]  /*2b70*/  ISETP.GE.AND P0, PT, R7, R13, PT ;  /* 0x0000000d0700720c */ /* 0x004fda0003f06270 */
[----:B------:R-:W-:Y:S05]  /*2b80*/  @!P0 BRA `(.L_x_380) ;  /* 0xfffffff400988947 */ /* 0x000fea000383ffff */
[----:B------:R-:W-:Y:S05]  /*2b90*/  EXIT ;  /* 0x000000000000794d */ /* 0x000fea0003800000 */
.L_x_381:
        /* <DEDUP_REMOVED lines=14> */
.L_x_699:


//--------------------- .text._ZN2at6native58_GLOBAL__N__9a069279_25_AdaptiveAveragePooling_cu_ef17039c31adaptive_average_gradinput_nhwcIifEEvPT0_PKS3_iiiiiiiiT_S7_S7_S7_ --------------------------
	.section	.text._ZN2at6native58_GLOBAL__N__9a069279_25_AdaptiveAveragePooling_cu_ef17039c31adaptive_average_gradinput_nhwcIifEEvPT0_PKS3_iiiiiiiiT_S7_S7_S7_,"ax",@progbits
	.align	128
.text._ZN2at6native58_GLOBAL__N__9a069279_25_AdaptiveAveragePooling_cu_ef17039c31adaptive_average_gradinput_nhwcIifEEvPT0_PKS3_iiiiiiiiT_S7_S7_S7_:
        .type           _ZN2at6native58_GLOBAL__N__9a069279_25_AdaptiveAveragePooling_cu_ef17039c31adaptive_average_gradinput_nhwcIifEEvPT0_PKS3_iiiiiiiiT_S7_S7_S7_,@function
        .size           _ZN2at6native58_GLOBAL__N__9a069279_25_AdaptiveAveragePooling_cu_ef17039c31adaptive_average_gradinput_nhwcIifEEvPT0_PKS3_iiiiiiiiT_S7_S7_S7_,(.L_x_700 - _ZN2at6native58_GLOBAL__N__9a069279_25_AdaptiveAveragePooling_cu_ef17039c31adaptive_average_gradinput_nhwcIifEEvPT0_PKS3_iiiiiiiiT_S7_S7_S7_)
        .other          _ZN2at6native58_GLOBAL__N__9a069279_25_AdaptiveAveragePooling_cu_ef17039c31adaptive_average_gradinput_nhwcIifEEvPT0_PKS3_iiiiiiiiT_S7_S7_S7_,@"STO_CUDA_ENTRY STV_DEFAULT"
_ZN2at6native58_GLOBAL__N__9a069279_25_AdaptiveAveragePooling_cu_ef17039c31adaptive_average_gradinput_nhwcIifEEvPT0_PKS3_iiiiiiiiT_S7_S7_S7_:
        /* <DEDUP_REMOVED lines=11> */
[----:B------:R-:W-:Y:S01]  /*00b0*/  SHF.L.U32 R11, R13, 0x1, RZ ;  /* 0x000000010d0b7819 */ /* 0x000fe200000006ff */
[----:B------:R-:W-:Y:S01]  /*00c0*/  BSSY B0, `(.L_x_382) ;  /* 0x0000110000007945 */ /* 0x000fe20003800000 */
[----:B0-----:R-:W-:-:S03]  /*00d0*/  VIADD R1, R1, 0xfffffff8 ;  /* 0xfffffff801017836 */ /* 0x001fc60000000000 */
[----:B------:R-:W-:Y:S02]  /*00e0*/  VIADD R4, R11, UR4 ;  /* 0x000000040b047c36 */ /* 0x000fe40008000000 */
[----:B-1----:R-:W-:-:S04]  /*00f0*/  IMAD R3, R0, UR7, R5 ;  /* 0x0000000700037c24 */ /* 0x002fc8000f8e0205 */
[----:B--2---:R-:W-:Y:S02]  /*0100*/  IMAD R2, R3, R12, RZ ;  /* 0x0000000c03027224 */ /* 0x004fe400078e02ff */
[----:B------:R-:W-:Y:S02]  /*0110*/  IMAD R3, R12, UR7, RZ ;  /* 0x000000070c037c24 */ /* 0x000fe4000f8e02ff */
[----:B---3--:R-:W-:Y:S02]  /*0120*/  IMAD.IADD R2, R2, 0x1, R10 ;  /* 0x0000000102027824 */ /* 0x008fe400078e020a */
[----:B------:R-:W-:-:S03]  /*0130*/  IMAD R3, R3, UR8, RZ ;  /* 0x0000000803037c24 */ /* 0x000fc6000f8e02ff */
[----:B------:R-:W-:-:S13]  /*0140*/  ISETP.GE.AND P0, PT, R2, R13, PT ;  /* 0x0000000d0200720c */ /* 0x000fda0003f06270 */
[----:B------:R-:W-:Y:S05]  /*0150*/  @P0 BRA `(.L_x_383) ;  /* 0x0000001000180947 */ /* 0x000fea0003800000 */
[----:B------:R-:W0:Y:S01]  /*0160*/  I2F.U32.RP R8, R3 ;  /* 0x0000000300087306 */ /* 0x000e220000209000 */
[----:B------:R-:W-:Y:S01]  /*0170*/  VIADD R0, R0, UR8 ;  /* 0x0000000800007c36 */ /* 0x000fe20008000000 */
[----:B------:R-:W-:Y:S01]  /*0180*/  IADD3 R9, RZ, -R3, RZ ;  /* 0x80000003ff097210 */ /* 0x000fe20007ffe0ff */
[----:B------:R-:W-:Y:S01]  /*0190*/  BSSY B1, `(.L_x_384) ;  /* 0x000005a000017945 */ /* 0x000fe20003800000 */
[----:B------:R-:W-:Y:S01]  /*01a0*/  ISETP.NE.U32.AND P2, PT, R3, RZ, PT ;  /* 0x000000ff0300720c */ /* 0x000fe20003f45070 */
[----:B------:R-:W-:-:S04]  /*01b0*/  IMAD R5, R0, UR7, R5 ;  /* 0x0000000700057c24 */ /* 0x000fc8000f8e0205 */
[----:B------:R-:W-:-:S05]  /*01c0*/  IMAD R5, R5, R12, R10 ;  /* 0x0000000c05057224 */ /* 0x000fca00078e020a */
[----:B------:R-:W-:Y:S01]  /*01d0*/  LOP3.LUT R0, RZ, R5, RZ, 0x33, !PT ;  /* 0x00000005ff007212 */ /* 0x000fe200078e33ff */
[----:B0-----:R-:W0:Y:S03]  /*01e0*/  MUFU.RCP R8, R8 ;  /* 0x0000000800087308 */ /* 0x001e260000001000 */
[----:B------:R-:W-:Y:S01]  /*01f0*/  IADD3 R0, R0, R13, R3 ;  /* 0x0000000d00007210 */ /* 0x000fe20007ffe003 */
[----:B0-----:R-:W-:-:S04]  /*0200*/  VIADD R6, R8, 0xffffffe ;  /* 0x0ffffffe08067836 */ /* 0x001fc80000000000 */
[----:B------:R0:W1:Y:S02]  /*0210*/  F2I.FTZ.U32.TRUNC.NTZ R7, R6 ;  /* 0x0000000600077305 */ /* 0x000064000021f000 */
[----:B0-----:R-:W-:Y:S02]  /*0220*/  IMAD.MOV.U32 R6, RZ, RZ, RZ ;  /* 0x000000ffff067224 */ /* 0x001fe400078e00ff */
[----:B-1----:R-:W-:-:S04]  /*0230*/  IMAD R9, R9, R7, RZ ;  /* 0x0000000709097224 */ /* 0x002fc800078e02ff */
[----:B------:R-:W-:-:S06]  /*0240*/  IMAD.HI.U32 R7, R7, R9, R6 ;  /* 0x0000000907077227 */ /* 0x000fcc00078e0006 */
[----:B------:R-:W-:-:S04]  /*0250*/  IMAD.HI.U32 R7, R7, R0, RZ ;  /* 0x0000000007077227 */ /* 0x000fc800078e00ff */
[----:B------:R-:W-:-:S04]  /*0260*/  IMAD.MOV R5, RZ, RZ, -R7 ;  /* 0x000000ffff057224 */ /* 0x000fc800078e0a07 */
[----:B------:R-:W-:Y:S02]  /*0270*/  IMAD R0, R3, R5, R0 ;  /* 0x0000000503007224 */ /* 0x000fe400078e0200 */
[----:B------:R-:W-:-:S03]  /*0280*/  VIADD R5, R13, 0xffffffff ;  /* 0xffffffff0d057836 */ /* 0x000fc60000000000 */
[----:B------:R-:W-:-:S13]  /*0290*/  ISETP.GE.U32.AND P0, PT, R0, R3, PT ;  /* 0x000000030000720c */ /* 0x000fda0003f06070 */
[----:B------:R-:W-:Y:S01]  /*02a0*/  @P0 IMAD.IADD R0, R0, 0x1, -R3 ;  /* 0x0000000100000824 */ /* 0x000fe200078e0a03 */
[----:B------:R-:W-:-:S04]  /*02b0*/  @P0 IADD3 R7, R7, 0x1, RZ ;  /* 0x0000000107070810 */ /* 0x000fc80007ffe0ff */
[----:B------:R-:W-:Y:S02]  /*02c0*/  ISETP.GE.U32.AND P1, PT, R0, R3, PT ;  /* 0x000000030000720c */ /* 0x000fe40003f26070 */
[----:B------:R-:W-:-:S11]  /*02d0*/  MOV R0, R2 ;  /* 0x0000000200007202 */ /* 0x000fd60000000f00 */
[----:B------:R-:W-:Y:S01]  /*02e0*/  @P1 VIADD R7, R7, 0x1 ;  /* 0x0000000107071836 */ /* 0x000fe20000000000 */
[----:B------:R-:W-:-:S04]  /*02f0*/  @!P2 LOP3.LUT R7, RZ, R3, RZ, 0x33, !PT ;  /* 0x00000003ff07a212 */ /* 0x000fc800078e33ff */
[C---:B------:R-:W-:Y:S01]  /*0300*/  ISETP.GE.U32.AND P0, PT, R7.reuse, 0x3, PT ;  /* 0x000000030700780c */ /* 0x040fe20003f06070 */
[----:B------:R-:W-:-:S05]  /*0310*/  VIADD R10, R7, 0x1 ;  /* 0x00000001070a7836 */ /* 0x000fca0000000000 */
[----:B------:R-:W-:-:S13]  /*0320*/  LOP3.LUT P1, R10, R10, 0x3, RZ, 0xc0, !PT ;  /* 0x000000030a0a7812 */ /* 0x000fda000782c0ff */
[----:B------:R-:W-:Y:S05]  /*0330*/  @!P1 BRA `(.L_x_385) ;  /* 0x0000000000fc9947 */ /* 0x000fea0003800000 */
[----:B------:R-:W-:Y:S01]  /*0340*/  IABS R8, R13 ;  /* 0x0000000d00087213 */ /* 0x000fe20000000000 */
[----:B------:R-:W0:Y:S01]  /*0350*/  S2R R6, SR_CgaCtaId ;  /* 0x0000000000067919 */ /* 0x000e220000008800 */
[----:B------:R-:W1:Y:S01]  /*0360*/  LDC R9, c[0x0][0x234] ;  /* 0x00008d00ff097b82 */ /* 0x000e620000000800 */
[----:B------:R-:W-:Y:S01]  /*0370*/  MOV R15, 0x400 ;  /* 0x00000400000f7802 */ /* 0x000fe20000000f00 */
[----:B------:R-:W2:Y:S06]  /*0380*/  I2F.RP R0, R8 ;  /* 0x0000000800007306 */ /* 0x000eac0000209400 */
[----:B------:R-:W3:Y:S02]  /*0390*/  LDC R13, c[0x0][0x22c] ;  /* 0x00008b00ff0d7b82 */ /* 0x000ee40000000800 */
[----:B--2---:R-:W2:Y:S01]  /*03a0*/  MUFU.RCP R0, R0 ;  /* 0x0000000000007308 */ /* 0x004ea20000001000 */
[----:B0-----:R-:W-:Y:S01]  /*03b0*/  LEA R15, R6, R15, 0x18 ;  /* 0x0000000f060f7211 */ /* 0x001fe200078ec0ff */
[----:B------:R-:W-:-:S02]  /*03c0*/  IMAD.MOV.U32 R6, RZ, RZ, RZ ;  /* 0x000000ffff067224 */ /* 0x000fc400078e00ff */
[----:B--2---:R-:W-:Y:S01]  /*03d0*/  VIADD R7, R0, 0xffffffe ;  /* 0x0ffffffe00077836 */ /* 0x004fe20000000000 */
[----:B------:R-:W-:-:S05]  /*03e0*/  MOV R0, R2 ;  /* 0x0000000200007202 */ /* 0x000fca0000000f00 */
[----:B------:R-:W0:Y:S02]  /*03f0*/  F2I.FTZ.U32.TRUNC.NTZ R7, R7 ;  /* 0x0000000700077305 */ /* 0x000e24000021f000 */
[----:B0-----:R-:W-:-:S04]  /*0400*/  IMAD.MOV R17, RZ, RZ, -R7 ;  /* 0x000000ffff117224 */ /* 0x001fc800078e0a07 */
[----:B------:R-:W-:-:S04]  /*0410*/  IMAD R17, R17, R8, RZ ;  /* 0x0000000811117224 */ /* 0x000fc800078e02ff */
[----:B-1-3--:R-:W-:-:S07]  /*0420*/  IMAD.HI.U32 R6, R7, R17, R6 ;  /* 0x0000001107067227 */ /* 0x00afce00078e0006 */
.L_x_386:
[----:B0-----:R-:W-:Y:S01]  /*0430*/  IABS R17, R13 ;  /* 0x0000000d00117213 */ /* 0x001fe20000000000 */
[-C--:B------:R-:W-:Y:S02]  /*0440*/  IMAD R18, R0, R9.reuse, RZ ;  /* 0x0000000900127224 */ /* 0x080fe400078e02ff */
[----:B------:R-:W-:Y:S01]  /*0450*/  VIADD R10, R10, 0xffffffff ;  /* 0xffffffff0a0a7836 */ /* 0x000fe20000000000 */
[----:B------:R-:W0:Y:S02]  /*0460*/  I2F.RP R20, R17 ;  /* 0x0000001100147306 */ /* 0x000e240000209400 */
[----:B------:R-:W-:Y:S02]  /*0470*/  IABS R19, R18 ;  /* 0x0000001200137213 */ /* 0x000fe40000000000 */
[----:B------:R-:W-:Y:S02]  /*0480*/  IADD3 R16, R5, R9, R18 ;  /* 0x0000000905107210 */ /* 0x000fe40007ffe012 */
[----:B------:R-:W-:Y:S01]  /*0490*/  LOP3.LUT R18, R18, R13, RZ, 0x3c, !PT ;  /* 0x0000000d12127212 */ /* 0x000fe200078e3cff */
[----:B------:R-:W-:-:S03]  /*04a0*/  IMAD.HI.U32 R14, R6, R19, RZ ;  /* 0x00000013060e7227 */ /* 0x000fc600078e00ff */
[----:B------:R-:W-:Y:S01]  /*04b0*/  ISETP.GE.AND P1, PT, R18, RZ, PT ;  /* 0x000000ff1200720c */ /* 0x000fe20003f26270 */
[----:B------:R-:W-:Y:S01]  /*04c0*/  IMAD.MOV R6, RZ, RZ, -R14 ;  /* 0x000000ffff067224 */ /* 0x000fe200078e0a0e */
[----:B0-----:R-:W0:Y:S03]  /*04d0*/  MUFU.RCP R20, R20 ;  /* 0x0000001400147308 */ /* 0x001e260000001000 */
[----:B------:R-:W-:Y:S01]  /*04e0*/  IMAD R19, R17, R6, R19 ;  /* 0x0000000611137224 */ /* 0x000fe200078e0213 */
[----:B------:R-:W-:-:S04]  /*04f0*/  HFMA2.MMA R6, -RZ, RZ, 0, 0 ;  /* 0x00000000ff067435 */ /* 0x000fc800000001ff */
[----:B------:R-:W-:Y:S01]  /*0500*/  ISETP.GT.U32.AND P5, PT, R8, R19, PT ;  /* 0x000000130800720c */ /* 0x000fe20003fa4070 */
[----:B0-----:R-:W-:Y:S01]  /*0510*/  VIADD R7, R20, 0xffffffe ;  /* 0x0ffffffe14077836 */ /* 0x001fe20000000000 */
[----:B------:R-:W-:-:S11]  /*0520*/  IABS R20, R16 ;  /* 0x0000001000147213 */ /* 0x000fd60000000000 */
[--C-:B------:R-:W-:Y:S01]  /*0530*/  @!P5 IMAD.IADD R19, R19, 0x1, -R17.reuse ;  /* 0x000000011313d824 */ /* 0x100fe200078e0a11 */
[-C--:B------:R-:W-:Y:S01]  /*0540*/  LOP3.LUT R16, R16, R13.reuse, RZ, 0x3c, !PT ;  /* 0x0000000d10107212 */ /* 0x080fe200078e3cff */
[----:B------:R-:W-:Y:S01]  /*0550*/  @!P5 VIADD R14, R14, 0x1 ;  /* 0x000000010e0ed836 */ /* 0x000fe20000000000 */
[----:B------:R-:W0:Y:S02]  /*0560*/  F2I.FTZ.U32.TRUNC.NTZ R7, R7 ;  /* 0x0000000700077305 */ /* 0x000e24000021f000 */
[----:B------:R-:W-:Y:S01]  /*0570*/  ISETP.GE.U32.AND P3, PT, R19, R8, PT ;  /* 0x000000081300720c */ /* 0x000fe20003f66070 */
[----:B------:R-:W-:Y:S01]  /*0580*/  IMAD.MOV.U32 R8, RZ, RZ, R17 ;  /* 0x000000ffff087224 */ /* 0x000fe200078e0011 */
[----:B------:R-:W-:Y:S02]  /*0590*/  ISETP.GE.AND P2, PT, R16, RZ, PT ;  /* 0x000000ff1000720c */ /* 0x000fe40003f46270 */
[----:B------:R-:W-:-:S09]  /*05a0*/  LOP3.LUT R16, RZ, R13, RZ, 0x33, !PT ;  /* 0x0000000dff107212 */ /* 0x000fd200078e33ff */
[----:B------:R-:W-:Y:S01]  /*05b0*/  @P3 VIADD R14, R14, 0x1 ;  /* 0x000000010e0e3836 */ /* 0x000fe20000000000 */
[----:B------:R-:W-:Y:S01]  /*05c0*/  ISETP.NE.AND P3, PT, R13, RZ, PT ;  /* 0x000000ff0d00720c */ /* 0x000fe20003f65270 */
[----:B0-----:R-:W-:Y:S02]  /*05d0*/  IMAD.MOV R22, RZ, RZ, -R7 ;  /* 0x000000ffff167224 */ /* 0x001fe400078e0a07 */
[----:B------:R-:W-:Y:S01]  /*05e0*/  @!P1 IMAD.MOV R14, RZ, RZ, -R14 ;  /* 0x000000ffff0e9224 */ /* 0x000fe200078e0a0e */
[----:B------:R-:W-:Y:S01]  /*05f0*/  ISETP.NE.AND P1, PT, R10, RZ, PT ;  /* 0x000000ff0a00720c */ /* 0x000fe20003f25270 */
[----:B------:R-:W-:-:S03]  /*0600*/  IMAD R21, R22, R17, RZ ;  /* 0x0000001116157224 */ /* 0x000fc600078e02ff */
[----:B------:R-:W-:Y:S01]  /*0610*/  SEL R14, R16, R14, !P3 ;  /* 0x0000000e100e7207 */ /* 0x000fe20005800000 */
[----:B------:R-:W-:-:S06]  /*0620*/  IMAD.HI.U32 R6, R7, R21, R6 ;  /* 0x0000001507067227 */ /* 0x000fcc00078e0006 */
[----:B------:R-:W-:-:S04]  /*0630*/  IMAD.HI.U32 R7, R6, R20, RZ ;  /* 0x0000001406077227 */ /* 0x000fc800078e00ff */
[----:B------:R-:W-:-:S04]  /*0640*/  IMAD.MOV R21, RZ, RZ, -R7 ;  /* 0x000000ffff157224 */ /* 0x000fc800078e0a07 */
[----:B------:R-:W-:-:S05]  /*0650*/  IMAD R19, R17, R21, R20 ;  /* 0x0000001511137224 */ /* 0x000fca00078e0214 */
[----:B------:R-:W-:-:S13]  /*0660*/  ISETP.GT.U32.AND P6, PT, R8, R19, PT ;  /* 0x000000130800720c */ /* 0x000fda0003fc4070 */
[----:B------:R-:W-:Y:S01]  /*0670*/  @!P6 IADD3 R19, R19, -R17, RZ ;  /* 0x800000111313e210 */ /* 0x000fe20007ffe0ff */
[----:B------:R-:W-:Y:S02]  /*0680*/  @!P6 VIADD R7, R7, 0x1 ;  /* 0x000000010707e836 */ /* 0x000fe40000000000 */
[----:B------:R-:W-:Y:S01]  /*0690*/  IMAD R17, R0, 0x4, R15 ;  /* 0x0000000400117824 */ /* 0x000fe200078e020f */
[----:B------:R-:W-:Y:S01]  /*06a0*/  ISETP.GE.U32.AND P4, PT, R19, R8, PT ;  /* 0x000000081300720c */ /* 0x000fe20003f86070 */
[----:B------:R-:W-:-:S03]  /*06b0*/  IMAD.IADD R0, R3, 0x1, R0 ;  /* 0x0000000103007824 */ /* 0x000fc600078e0200 */
[----:B------:R-:W-:Y:S01]  /*06c0*/  LEA R18, R13, R17, 0x2 ;  /* 0x000000110d127211 */ /* 0x000fe200078e10ff */
[----:B------:R0:W-:Y:S08]  /*06d0*/  STS [R17], R14 ;  /* 0x0000000e11007388 */ /* 0x0001f00000000800 */
[----:B------:R-:W-:-:S05]  /*06e0*/  @P4 IADD3 R7, R7, 0x1, RZ ;  /* 0x0000000107074810 */ /* 0x000fca0007ffe0ff */
[----:B------:R-:W-:-:S05]  /*06f0*/  @!P2 IMAD.MOV R7, RZ, RZ, -R7 ;  /* 0x000000ffff07a224 */ /* 0x000fca00078e0a07 */
[----:B------:R-:W-:-:S05]  /*0700*/  SEL R7, R16, R7, !P3 ;  /* 0x0000000710077207 */ /* 0x000fca0005800000 */
[----:B------:R0:W-:Y:S01]  /*0710*/  STS [R18], R7 ;  /* 0x0000000712007388 */ /* 0x0001e20000000800 */
[----:B------:R-:W-:Y:S05]  /*0720*/  @P1 BRA `(.L_x_386) ;  /* 0xfffffffc00401947 */ /* 0x000fea000383ffff */
.L_x_385:
[----:B------:R-:W-:Y:S05]  /*0730*/  BSYNC B1 ;  /* 0x0000000000017941 */ /* 0x000fea0003800000 */
.L_x_384:
[----:B------:R-:W-:Y:S05]  /*0740*/  @!P0 BRA `(.L_x_383) ;  /* 0x00000008009c8947 */ /* 0x000fea0003800000 */
[----:B------:R-:W-:Y:S01]  /*0750*/  IABS R6, R13 ;  /* 0x0000000d00067213 */ /* 0x000fe20000000000 */
[----:B------:R-:W1:Y:S01]  /*0760*/  S2UR UR5, SR_CgaCtaId ;  /* 0x00000000000579c3 */ /* 0x000e620000008800 */
[----:B------:R-:W-:Y:S01]  /*0770*/  UMOV UR4, 0x400 ;  /* 0x0000040000047882 */ /* 0x000fe20000000000 */
[----:B------:R-:W-:Y:S01]  /*0780*/  UIMAD UR6, UR7, UR8, URZ ;  /* 0x00000008070672a4 */ /* 0x000fe2000f8e023f */
[----:B0-----:R-:W0:Y:S01]  /*0790*/  I2F.RP R7, R6 ;  /* 0x0000000600077306 */ /* 0x001e220000209400 */
[----:B------:R-:W-:-:S07]  /*07a0*/  IMAD.IADD R13, R0, 0x1, R13 ;  /* 0x00000001000d7824 */ /* 0x000fce00078e020d */
[----:B0-----:R-:W0:Y:S01]  /*07b0*/  MUFU.RCP R7, R7 ;  /* 0x0000000700077308 */ /* 0x001e220000001000 */
[----:B-1----:R-:W-:-:S06]  /*07c0*/  ULEA UR4, UR5, UR4, 0x18 ;  /* 0x0000000405047291 */ /* 0x002fcc000f8ec03f */
[----:B------:R-:W-:Y:S02]  /*07d0*/  LEA R15, R13, UR4, 0x2 ;  /* 0x000000040d0f7c11 */ /* 0x000fe4000f8e10ff */
[----:B------:R-:W-:Y:S01]  /*07e0*/  LEA R18, R0, UR4, 0x2 ;  /* 0x0000000400127c11 */ /* 0x000fe2000f8e10ff */
[----:B0-----:R-:W-:Y:S02]  /*07f0*/  VIADD R8, R7, 0xffffffe ;  /* 0x0ffffffe07087836 */ /* 0x001fe40000000000 */
[----:B------:R-:W-:Y:S02]  /*0800*/  IMAD R7, R12, UR6, RZ ;  /* 0x000000060c077c24 */ /* 0x000fe4000f8e02ff */
[----:B------:R0:W1:Y:S02]  /*0810*/  F2I.FTZ.U32.TRUNC.NTZ R9, R8 ;  /* 0x0000000800097305 */ /* 0x000064000021f000 */
[----:B0-----:R-:W-:Y:S01]  /*0820*/  IMAD.MOV.U32 R8, RZ, RZ, RZ ;  /* 0x000000ffff087224 */ /* 0x001fe200078e00ff */
[----:B-1----:R-:W-:-:S05]  /*0830*/  IADD3 R17, RZ, -R9, RZ ;  /* 0x80000009ff117210 */ /* 0x002fca0007ffe0ff */
[----:B------:R-:W-:-:S04]  /*0840*/  IMAD R17, R17, R6, RZ ;  /* 0x0000000611117224 */ /* 0x000fc800078e02ff */
[----:B------:R-:W-:-:S07]  /*0850*/  IMAD.HI.U32 R9, R9, R17, R8 ;  /* 0x0000001109097227 */ /* 0x000fce00078e0008 */
.L_x_387:
[----:B------:R-:W0:Y:S01]  /*0860*/  LDC R27, c[0x0][0x22c] ;  /* 0x00008b00ff1b7b82 */ /* 0x000e220000000800 */
[----:B-1----:R-:W-:Y:S02]  /*0870*/  IMAD R14, R0, UR9, RZ ;  /* 0x00000009000e7c24 */ /* 0x002fe4000f8e02ff */
[----:B------:R-:W-:-:S03]  /*0880*/  IMAD.IADD R13, R3, 0x1, R0 ;  /* 0x00000001030d7824 */ /* 0x000fc600078e0200 */
[----:B------:R-:W-:Y:S01]  /*0890*/  IABS R8, R14 ;  /* 0x0000000e00087213 */ /* 0x000fe20000000000 */
[----:B------:R-:W-:Y:S01]  /*08a0*/  IMAD R22, R13, UR9, RZ ;  /* 0x000000090d167c24 */ /* 0x000fe2000f8e02ff */
[----:B------:R-:W-:Y:S01]  /*08b0*/  IADD3 R19, R5, UR9, R14 ;  /* 0x0000000905137c10 */ /* 0x000fe2000fffe00e */
[----:B------:R-:W-:Y:S02]  /*08c0*/  IMAD.IADD R13, R3, 0x1, R13 ;  /* 0x00000001030d7824 */ /* 0x000fe400078e020d */
[----:B------:R-:W-:Y:S01]  /*08d0*/  IMAD.HI.U32 R20, R9, R8, RZ ;  /* 0x0000000809147227 */ /* 0x000fe200078e00ff */
[----:B------:R-:W-:-:S04]  /*08e0*/  IADD3 R25, R5, UR9, R22 ;  /* 0x0000000905197c10 */ /* 0x000fc8000fffe016 */
[----:B------:R-:W-:Y:S02]  /*08f0*/  IADD3 R9, -R20, RZ, RZ ;  /* 0x000000ff14097210 */ /* 0x000fe40007ffe1ff */
[-C--:B0-----:R-:W-:Y:S02]  /*0900*/  IABS R23, R27.reuse ;  /* 0x0000001b00177213 */ /* 0x081fe40000000000 */
[----:B------:R-:W-:Y:S02]  /*0910*/  LOP3.LUT R14, R14, R27, RZ, 0x3c, !PT ;  /* 0x0000001b0e0e7212 */ /* 0x000fe400078e3cff */
[----:B------:R-:W0:Y:S01]  /*0920*/  I2F.RP R10, R23 ;  /* 0x00000017000a7306 */ /* 0x000e220000209400 */
[----:B------:R-:W-:Y:S01]  /*0930*/  IMAD R0, R23, R9, R8 ;  /* 0x0000000917007224 */ /* 0x000fe200078e0208 */
[----:B------:R-:W-:Y:S02]  /*0940*/  IABS R8, R22 ;  /* 0x0000001600087213 */ /* 0x000fe40000000000 */
[----:B------:R-:W-:-:S02]  /*0950*/  ISETP.GE.AND P6, PT, R14, RZ, PT ;  /* 0x000000ff0e00720c */ /* 0x000fc40003fc6270 */
[----:B------:R-:W-:Y:S02]  /*0960*/  ISETP.GT.U32.AND P2, PT, R6, R0, PT ;  /* 0x000000000600720c */ /* 0x000fe40003f44070 */
[----:B0-----:R-:W0:Y:S11]  /*0970*/  MUFU.RCP R10, R10 ;  /* 0x0000000a000a7308 */ /* 0x001e360000001000 */
[----:B------:R-:W-:Y:S01]  /*0980*/  @!P2 IMAD.IADD R0, R0, 0x1, -R23 ;  /* 0x000000010000a824 */ /* 0x000fe200078e0a17 */
[----:B------:R-:W-:-:S04]  /*0990*/  @!P2 IADD3 R20, R20, 0x1, RZ ;  /* 0x000000011414a810 */ /* 0x000fc80007ffe0ff */
[----:B------:R-:W-:Y:S01]  /*09a0*/  ISETP.GE.U32.AND P1, PT, R0, R6, PT ;  /* 0x000000060000720c */ /* 0x000fe20003f26070 */
[----:B------:R-:W-:Y:S02]  /*09b0*/  IMAD.MOV.U32 R6, RZ, RZ, R23 ;  /* 0x000000ffff067224 */ /* 0x000fe400078e0017 */
[----:B0-----:R-:W-:Y:S01]  /*09c0*/  VIADD R16, R10, 0xffffffe ;  /* 0x0ffffffe0a107836 */ /* 0x001fe20000000000 */
[----:B------:R-:W-:Y:S02]  /*09d0*/  IABS R10, R19 ;  /* 0x00000013000a7213 */ /* 0x000fe40000000000 */
[----:B------:R-:W-:Y:S01]  /*09e0*/  LOP3.LUT R19, R19, R27, RZ, 0x3c, !PT ;  /* 0x0000001b13137212 */ /* 0x000fe200078e3cff */
[----:B------:R0:W1:Y:S06]  /*09f0*/  F2I.FTZ.U32.TRUNC.NTZ R17, R16 ;  /* 0x0000001000117305 */ /* 0x00006c000021f000 */
[----:B------:R-:W-:Y:S01]  /*0a00*/  @P1 VIADD R20, R20, 0x1 ;  /* 0x0000000114141836 */ /* 0x000fe20000000000 */
[----:B------:R-:W-:-:S03]  /*0a10*/  ISETP.GE.AND P3, PT, R19, RZ, PT ;  /* 0x000000ff1300720c */ /* 0x000fc60003f66270 */
[----:B------:R-:W-:Y:S02]  /*0a20*/  @!P6 IMAD.MOV R20, RZ, RZ, -R20 ;  /* 0x000000ffff14e224 */ /* 0x000fe400078e0a14 */
[----:B0-----:R-:W-:Y:S02]  /*0a30*/  IMAD.MOV.U32 R16, RZ, RZ, RZ ;  /* 0x000000ffff107224 */ /* 0x001fe400078e00ff */
[----:B-1----:R-:W-:-:S04]  /*0a40*/  IMAD.MOV R24, RZ, RZ, -R17 ;  /* 0x000000ffff187224 */ /* 0x002fc800078e0a11 */
[----:B------:R-:W-:-:S04]  /*0a50*/  IMAD R9, R24, R23, RZ ;  /* 0x0000001718097224 */ /* 0x000fc800078e02ff */
[----:B------:R-:W-:Y:S01]  /*0a60*/  IMAD.HI.U32 R9, R17, R9, R16 ;  /* 0x0000000911097227 */ /* 0x000fe200078e0010 */
[----:B------:R-:W-:Y:S02]  /*0a70*/  MOV R16, R10 ;  /* 0x0000000a00107202 */ /* 0x000fe40000000f00 */
[----:B------:R-:W-:Y:S01]  /*0a80*/  IABS R10, R25 ;  /* 0x00000019000a7213 */ /* 0x000fe20000000000 */
[----:B------:R-:W-:Y:S02]  /*0a90*/  IMAD.MOV.U32 R17, RZ, RZ, R8 ;  /* 0x000000ffff117224 */ /* 0x000fe400078e0008 */
[----:B------:R-:W-:-:S04]  /*0aa0*/  IMAD.HI.U32 R21, R9, R16, RZ ;  /* 0x0000001009157227 */ /* 0x000fc800078e00ff */
[----:B------:R-:W-:-:S04]  /*0ab0*/  IMAD.HI.U32 R8, R9, R17, RZ ;  /* 0x0000001109087227 */ /* 0x000fc800078e00ff */
[----:B------:R-:W-:Y:S01]  /*0ac0*/  IMAD.HI.U32 R0, R9, R10, RZ ;  /* 0x0000000a09007227 */ /* 0x000fe200078e00ff */
[----:B------:R-:W-:-:S03]  /*0ad0*/  IADD3 R24, -R8, RZ, RZ ;  /* 0x000000ff08187210 */ /* 0x000fc60007ffe1ff */
[----:B------:R-:W-:Y:S02]  /*0ae0*/  IMAD.MOV R26, RZ, RZ, -R21 ;  /* 0x000000ffff1a7224 */ /* 0x000fe400078e0a15 */
[C---:B------:R-:W-:Y:S02]  /*0af0*/  IMAD R17, R23.reuse, R24, R17 ;  /* 0x0000001817117224 */ /* 0x040fe400078e0211 */
[----:B------:R-:W-:Y:S02]  /*0b00*/  IMAD.MOV R24, RZ, RZ, -R0 ;  /* 0x000000ffff187224 */ /* 0x000fe400078e0a00 */
[C---:B------:R-:W-:Y:S01]  /*0b10*/  IMAD R16, R23.reuse, R26, R16 ;  /* 0x0000001a17107224 */ /* 0x040fe200078e0210 */
[C---:B------:R-:W-:Y:S01]  /*0b20*/  ISETP.GT.U32.AND P0, PT, R6.reuse, R17, PT ;  /* 0x000000110600720c */ /* 0x040fe20003f04070 */
[----:B------:R-:W-:Y:S02]  /*0b30*/  IMAD R10, R23, R24, R10 ;  /* 0x00000018170a7224 */ /* 0x000fe400078e020a */
[----:B------:R-:W-:Y:S01]  /*0b40*/  IMAD R24, R13, UR9, RZ ;  /* 0x000000090d187c24 */ /* 0x000fe2000f8e02ff */
[C---:B------:R-:W-:Y:S01]  /*0b50*/  ISETP.GT.U32.AND P5, PT, R6.reuse, R16, PT ;  /* 0x000000100600720c */ /* 0x040fe20003fa4070 */
[----:B------:R-:W-:Y:S01]  /*0b60*/  IMAD.IADD R13, R3, 0x1, R13 ;  /* 0x00000001030d7824 */ /* 0x000fe200078e020d */
[----:B------:R-:W-:-:S02]  /*0b70*/  ISETP.GT.U32.AND P4, PT, R6, R10, PT ;  /* 0x0000000a0600720c */ /* 0x000fc40003f84070 */
[----:B------:R-:W-:Y:S01]  /*0b80*/  IABS R27, R24 ;  /* 0x00000018001b7213 */ /* 0x000fe20000000000 */
[----:B------:R-:W-:Y:S01]  /*0b90*/  IMAD R19, R13, UR9, RZ ;  /* 0x000000090d137c24 */ /* 0x000fe2000f8e02ff */
[----:B------:R-:W-:-:S03]  /*0ba0*/  IADD3 R14, R5, UR9, R24 ;  /* 0x00000009050e7c10 */ /* 0x000fc6000fffe018 */
[--C-:B------:R-:W-:Y:S01]  /*0bb0*/  @!P0 IMAD.IADD R17, R17, 0x1, -R23.reuse ;  /* 0x0000000111118824 */ /* 0x100fe200078e0a17 */
[----:B------:R-:W-:Y:S01]  /*0bc0*/  IABS R26, R14 ;  /* 0x0000000e001a7213 */ /* 0x000fe20000000000 */
[----:B------:R-:W-:Y:S01]  /*0bd0*/  @!P0 VIADD R8, R8, 0x1 ;  /* 0x0000000108088836 */ /* 0x000fe20000000000 */
[----:B------:R-:W-:Y:S01]  /*0be0*/  IABS R28, R19 ;  /* 0x00000013001c7213 */ /* 0x000fe20000000000 */
[----:B------:R-:W-:Y:S01]  /*0bf0*/  @!P5 IMAD.IADD R16, R16, 0x1, -R23 ;  /* 0x000000011010d824 */ /* 0x000fe200078e0a17 */
[-C--:B------:R-:W-:Y:S01]  /*0c00*/  ISETP.GE.U32.AND P2, PT, R17, R6.reuse, PT ;  /* 0x000000061100720c */ /* 0x080fe20003f46070 */
[C---:B------:R-:W-:Y:S01]  /*0c10*/  IMAD.HI.U32 R17, R9.reuse, R27, RZ ;  /* 0x0000001b09117227 */ /* 0x040fe200078e00ff */
[----:B------:R-:W-:Y:S02]  /*0c20*/  @!P4 IADD3 R10, R10, -R23, RZ ;  /* 0x800000170a0ac210 */ /* 0x000fe40007ffe0ff */
[-C--:B------:R-:W-:Y:S01]  /*0c30*/  ISETP.GE.U32.AND P1, PT, R16, R6.reuse, PT ;  /* 0x000000061000720c */ /* 0x080fe20003f26070 */
[----:B------:R-:W-:Y:S01]  /*0c40*/  IMAD.MOV R16, RZ, RZ, -R17 ;  /* 0x000000ffff107224 */ /* 0x000fe200078e0a11 */
[----:B------:R-:W-:Y:S01]  /*0c50*/  ISETP.GE.U32.AND P6, PT, R10, R6, PT ;  /* 0x000000060a00720c */ /* 0x000fe20003fc6070 */
[----:B------:R-:W-:Y:S01]  /*0c60*/  IMAD.HI.U32 R10, R9, R26, RZ ;  /* 0x0000001a090a7227 */ /* 0x000fe200078e00ff */
[----:B------:R-:W-:-:S03]  /*0c70*/  @!P4 IADD3 R0, R0, 0x1, RZ ;  /* 0x000000010000c810 */ /* 0x000fc60007ffe0ff */
[----:B------:R-:W-:Y:S01]  /*0c80*/  IMAD R27, R23, R16, R27 ;  /* 0x00000010171b7224 */ /* 0x000fe200078e021b */
[----:B------:R-:W-:Y:S01]  /*0c90*/  IADD3 R16, -R10, RZ, RZ ;  /* 0x000000ff0a107210 */ /* 0x000fe20007ffe1ff */
[----:B------:R-:W-:Y:S02]  /*0ca0*/  @!P5 VIADD R21, R21, 0x1 ;  /* 0x000000011515d836 */ /* 0x000fe40000000000 */
[----:B------:R-:W-:Y:S01]  /*0cb0*/  @P2 VIADD R8, R8, 0x1 ;  /* 0x0000000108082836 */ /* 0x000fe20000000000 */
[----:B------:R-:W-:Y:S01]  /*0cc0*/  ISETP.GT.U32.AND P5, PT, R6, R27, PT ;  /* 0x0000001b0600720c */ /* 0x000fe20003fa4070 */
[----:B------:R-:W-:Y:S02]  /*0cd0*/  IMAD R26, R23, R16, R26 ;  /* 0x00000010171a7224 */ /* 0x000fe400078e021a */
[----:B------:R-:W-:-:S04]  /*0ce0*/  IMAD.HI.U32 R16, R9, R28, RZ ;  /* 0x0000001c09107227 */ /* 0x000fc800078e00ff */
[----:B------:R-:W-:Y:S01]  /*0cf0*/  @P1 VIADD R21, R21, 0x1 ;  /* 0x0000000115151836 */ /* 0x000fe20000000000 */
[----:B------:R-:W-:Y:S01]  /*0d00*/  ISETP.GT.U32.AND P1, PT, R6, R26, PT ;  /* 0x0000001a0600720c */ /* 0x000fe20003f24070 */
[----:B------:R-:W-:Y:S02]  /*0d10*/  IMAD.MOV R29, RZ, RZ, -R16 ;  /* 0x000000ffff1d7224 */ /* 0x000fe400078e0a10 */
[----:B------:R-:W-:Y:S01]  /*0d20*/  @P6 VIADD R0, R0, 0x1 ;  /* 0x0000000100006836 */ /* 0x000fe20000000000 */
[----:B------:R-:W-:Y:S01]  /*0d30*/  @!P3 IADD3 R21, -R21, RZ, RZ ;  /* 0x000000ff1515b210 */ /* 0x000fe20007ffe1ff */
[----:B------:R-:W-:Y:S01]  /*0d40*/  IMAD R28, R23, R29, R28 ;  /* 0x0000001d171c7224 */ /* 0x000fe200078e021c */
[----:B------:R-:W-:Y:S02]  /*0d50*/  @!P5 IADD3 R27, R27, -R23, RZ ;  /* 0x800000171b1bd210 */ /* 0x000fe40007ffe0ff */
[----:B------:R-:W-:Y:S02]  /*0d60*/  @!P5 IADD3 R17, R17, 0x1, RZ ;  /* 0x000000011111d810 */ /* 0x000fe40007ffe0ff */
[----:B------:R-:W-:-:S02]  /*0d70*/  ISETP.GT.U32.AND P2, PT, R6, R28, PT ;  /* 0x0000001c0600720c */ /* 0x000fc40003f44070 */
[----:B------:R-:W-:Y:S01]  /*0d80*/  ISETP.GE.U32.AND P0, PT, R27, R6, PT ;  /* 0x000000061b00720c */ /* 0x000fe20003f06070 */
[----:B------:R-:W-:Y:S02]  /*0d90*/  @!P1 IMAD.IADD R26, R26, 0x1, -R23 ;  /* 0x000000011a1a9824 */ /* 0x000fe400078e0a17 */
[----:B------:R-:W-:-:S03]  /*0da0*/  @!P1 VIADD R10, R10, 0x1 ;  /* 0x000000010a0a9836 */ /* 0x000fc60000000000 */
[----:B------:R-:W-:Y:S02]  /*0db0*/  ISETP.GE.U32.AND P4, PT, R26, R6, PT ;  /* 0x000000061a00720c */ /* 0x000fe40003f86070 */
[----:B------:R-:W-:-:S03]  /*0dc0*/  IADD3 R26, R5, UR9, R19 ;  /* 0x00000009051a7c10 */ /* 0x000fc6000fffe013 */
[----:B------:R-:W-:Y:S01]  /*0dd0*/  @!P2 IMAD.IADD R28, R28, 0x1, -R23 ;  /* 0x000000011c1ca824 */ /* 0x000fe200078e0a17 */
[----:B------:R-:W-:Y:S01]  /*0de0*/  IABS R27, R26 ;  /* 0x0000001a001b7213 */ /* 0x000fe20000000000 */
[----:B------:R-:W-:Y:S01]  /*0df0*/  @P0 VIADD R17, R17, 0x1 ;  /* 0x0000000111110836 */ /* 0x000fe20000000000 */
[----:B------:R-:W-:Y:S02]  /*0e00*/  @!P2 IADD3 R16, R16, 0x1, RZ ;  /* 0x000000011010a810 */ /* 0x000fe40007ffe0ff */
[----:B------:R-:W-:Y:S01]  /*0e10*/  ISETP.GE.U32.AND P6, PT, R28, R6, PT ;  /* 0x000000061c00720c */ /* 0x000fe20003fc6070 */
[----:B------:R-:W-:-:S04]  /*0e20*/  IMAD.HI.U32 R28, R9, R27, RZ ;  /* 0x0000001b091c7227 */ /* 0x000fc800078e00ff */
[----:B------:R-:W-:Y:S02]  /*0e30*/  IMAD.MOV R29, RZ, RZ, -R28 ;  /* 0x000000ffff1d7224 */ /* 0x000fe400078e0a1c */
[----:B------:R-:W-:Y:S02]  /*0e40*/  @P4 VIADD R10, R10, 0x1 ;  /* 0x000000010a0a4836 */ /* 0x000fe40000000000 */
[----:B------:R-:W-:Y:S02]  /*0e50*/  IMAD R27, R23, R29, R27 ;  /* 0x0000001d171b7224 */ /* 0x000fe400078e021b */
[----:B------:R-:W0:Y:S02]  /*0e60*/  LDC R29, c[0x0][0x22c] ;  /* 0x00008b00ff1d7b82 */ /* 0x000e240000000800 */
[----:B------:R-:W-:Y:S01]  /*0e70*/  @P6 VIADD R16, R16, 0x1 ;  /* 0x0000000110106836 */ /* 0x000fe20000000000 */
[----:B------:R-:W-:-:S13]  /*0e80*/  ISETP.GT.U32.AND P5, PT, R6, R27, PT ;  /* 0x0000001b0600720c */ /* 0x000fda0003fa4070 */
[----:B------:R-:W-:Y:S02]  /*0e90*/  @!P5 IMAD.IADD R27, R27, 0x1, -R23 ;  /* 0x000000011b1bd824 */ /* 0x000fe400078e0a17 */
[----:B------:R-:W-:-:S03]  /*0ea0*/  @!P5 VIADD R28, R28, 0x1 ;  /* 0x000000011c1cd836 */ /* 0x000fc60000000000 */
[----:B------:R-:W-:Y:S02]  /*0eb0*/  ISETP.GE.U32.AND P2, PT, R27, R6, PT ;  /* 0x000000061b00720c */ /* 0x000fe40003f46070 */
[-C--:B0-----:R-:W-:Y:S02]  /*0ec0*/  LOP3.LUT R22, R22, R29.reuse, RZ, 0x3c, !PT ;  /* 0x0000001d16167212 */ /* 0x081fe400078e3cff */
[-C--:B------:R-:W-:Y:S02]  /*0ed0*/  LOP3.LUT R25, R25, R29.reuse, RZ, 0x3c, !PT ;  /* 0x0000001d19197212 */ /* 0x080fe400078e3cff */
[-C--:B------:R-:W-:Y:S02]  /*0ee0*/  LOP3.LUT R24, R24, R29.reuse, RZ, 0x3c, !PT ;  /* 0x0000001d18187212 */ /* 0x080fe400078e3cff */
[----:B------:R-:W-:Y:S02]  /*0ef0*/  LOP3.LUT R14, R14, R29, RZ, 0x3c, !PT ;  /* 0x0000001d0e0e7212 */ /* 0x000fe400078e3cff */
[----:B------:R-:W-:-:S02]  /*0f00*/  ISETP.GE.AND P0, PT, R22, RZ, PT ;  /* 0x000000ff1600720c */ /* 0x000fc40003f06270 */
[----:B------:R-:W-:Y:S01]  /*0f10*/  ISETP.GE.AND P1, PT, R25, RZ, PT ;  /* 0x000000ff1900720c */ /* 0x000fe20003f26270 */
[----:B------:R-:W-:Y:S01]  /*0f20*/  @P2 VIADD R28, R28, 0x1 ;  /* 0x000000011c1c2836 */ /* 0x000fe20000000000 */
[-C--:B------:R-:W-:Y:S02]  /*0f30*/  LOP3.LUT R19, R19, R29.reuse, RZ, 0x3c, !PT ;  /* 0x0000001d13137212 */ /* 0x080fe400078e3cff */
[----:B------:R-:W-:Y:S02]  /*0f40*/  LOP3.LUT R26, R26, R29, RZ, 0x3c, !PT ;  /* 0x0000001d1a1a7212 */ /* 0x000fe400078e3cff */
[----:B------:R-:W-:Y:S02]  /*0f50*/  ISETP.GE.AND P4, PT, R24, RZ, PT ;  /* 0x000000ff1800720c */ /* 0x000fe40003f86270 */
[----:B------:R-:W-:Y:S01]  /*0f60*/  ISETP.GE.AND P5, PT, R14, RZ, PT ;  /* 0x000000ff0e00720c */ /* 0x000fe20003fa6270 */
[----:B------:R-:W-:Y:S01]  /*0f70*/  IMAD R14, R7, 0x4, R15 ;  /* 0x00000004070e7824 */ /* 0x000fe200078e020f */
[----:B------:R-:W-:-:S02]  /*0f80*/  ISETP.GE.AND P3, PT, R19, RZ, PT ;  /* 0x000000ff1300720c */ /* 0x000fc40003f66270 */
[----:B------:R-:W-:Y:S01]  /*0f90*/  ISETP.GE.AND P2, PT, R26, RZ, PT ;  /* 0x000000ff1a00720c */ /* 0x000fe20003f46270 */
[----:B------:R-:W-:Y:S01]  /*0fa0*/  @!P1 IMAD.MOV R0, RZ, RZ, -R0 ;  /* 0x000000ffff009224 */ /* 0x000fe200078e0a00 */
[----:B------:R-:W-:Y:S02]  /*0fb0*/  ISETP.NE.AND P6, PT, R29, RZ, PT ;  /* 0x000000ff1d00720c */ /* 0x000fe40003fc5270 */
[----:B------:R-:W-:Y:S02]  /*0fc0*/  LOP3.LUT R23, RZ, R29, RZ, 0x33, !PT ;  /* 0x0000001dff177212 */ /* 0x000fe400078e33ff */
[----:B------:R-:W-:Y:S01]  /*0fd0*/  @!P0 IADD3 R8, -R8, RZ, RZ ;  /* 0x000000ff08088210 */ /* 0x000fe20007ffe1ff */
[----:B------:R-:W-:Y:S01]  /*0fe0*/  @!P4 IMAD.MOV R17, RZ, RZ, -R17 ;  /* 0x000000ffff11c224 */ /* 0x000fe200078e0a11 */
[----:B------:R-:W-:Y:S01]  /*0ff0*/  SEL R25, R23, R20, !P6 ;  /* 0x0000001417197207 */ /* 0x000fe20007000000 */
[----:B------:R-:W-:Y:S01]  /*1000*/  IMAD R20, R7, 0x4, R18 ;  /* 0x0000000407147824 */ /* 0x000fe200078e0212 */
[----:B------:R-:W-:Y:S01]  /*1010*/  SEL R19, R23, R8, !P6 ;  /* 0x0000000817137207 */ /* 0x000fe20007000000 */
[----:B------:R-:W-:Y:S01]  /*1020*/  @!P5 IMAD.MOV R10, RZ, RZ, -R10 ;  /* 0x000000ffff0ad224 */ /* 0x000fe200078e0a0a */
[----:B------:R-:W-:Y:S01]  /*1030*/  @!P3 IADD3 R16, -R16, RZ, RZ ;  /* 0x000000ff1010b210 */ /* 0x000fe20007ffe1ff */
[----:B------:R0:W-:Y:S01]  /*1040*/  STS [R18], R25 ;  /* 0x0000001912007388 */ /* 0x0001e20000000800 */
[----:B------:R-:W-:Y:S01]  /*1050*/  IMAD R24, R7, 0x4, R20 ;  /* 0x0000000407187824 */ /* 0x000fe200078e0214 */
[C---:B------:R-:W-:Y:S01]  /*1060*/  SEL R17, R23.reuse, R17, !P6 ;  /* 0x0000001117117207 */ /* 0x040fe20007000000 */
[----:B------:R-:W-:Y:S01]  /*1070*/  @!P2 IMAD.MOV R28, RZ, RZ, -R28 ;  /* 0x000000ffff1ca224 */ /* 0x000fe200078e0a1c */
[----:B------:R-:W-:-:S02]  /*1080*/  SEL R10, R23, R10, !P6 ;  /* 0x0000000a170a7207 */ /* 0x000fc40007000000 */
[----:B------:R-:W-:Y:S02]  /*1090*/  SEL R16, R23, R16, !P6 ;  /* 0x0000001017107207 */ /* 0x000fe40007000000 */
[----:B------:R-:W-:Y:S02]  /*10a0*/  LEA R8, R7, R24, 0x2 ;  /* 0x0000001807087211 */ /* 0x000fe400078e10ff */
[----:B0-----:R-:W-:Y:S01]  /*10b0*/  SEL R18, R23, R21, !P6 ;  /* 0x0000001517127207 */ /* 0x001fe20007000000 */
[----:B------:R-:W-:Y:S01]  /*10c0*/  IMAD R25, R7, 0x4, R14 ;  /* 0x0000000407197824 */ /* 0x000fe200078e020e */
[----:B------:R-:W-:Y:S01]  /*10d0*/  SEL R21, R23, R0, !P6 ;  /* 0x0000000017157207 */ /* 0x000fe20007000000 */
[----:B------:R-:W-:Y:S01]  /*10e0*/  IMAD.IADD R0, R3, 0x1, R13 ;  /* 0x0000000103007824 */ /* 0x000fe200078e020d */
[----:B------:R-:W-:Y:S01]  /*10f0*/  SEL R23, R23, R28, !P6 ;  /* 0x0000001c17177207 */ /* 0x000fe20007000000 */
[----:B------:R0:W-:Y:S01]  /*1100*/  STS [R15], R18 ;  /* 0x000000120f007388 */ /* 0x0001e20000000800 */
[----:B------:R-:W-:-:S02]  /*1110*/  IMAD R22, R7, 0x4, R25 ;  /* 0x0000000407167824 */ /* 0x000fc400078e0219 */
[----:B------:R-:W-:Y:S01]  /*1120*/  ISETP.GE.AND P0, PT, R0, R29, PT ;  /* 0x0000001d0000720c */ /* 0x000fe20003f06270 */
[----:B------:R1:W-:Y:S04]  /*1130*/  STS [R20], R19 ;  /* 0x0000001314007388 */ /* 0x0003e80000000800 */
[----:B------:R1:W-:Y:S01]  /*1140*/  STS [R14], R21 ;  /* 0x000000150e007388 */ /* 0x0003e20000000800 */
[C---:B0-----:R-:W-:Y:S01]  /*1150*/  IMAD R18, R7.reuse, 0x4, R8 ;  /* 0x0000000407127824 */ /* 0x041fe200078e0208 */
[----:B------:R-:W-:Y:S02]  /*1160*/  LEA R15, R7, R22, 0x2 ;  /* 0x00000016070f7211 */ /* 0x000fe400078e10ff */
[----:B------:R1:W-:Y:S04]  /*1170*/  STS [R24], R17 ;  /* 0x0000001118007388 */ /* 0x0003e80000000800 */
[----:B------:R1:W-:Y:S04]  /*1180*/  STS [R25], R10 ;  /* 0x0000000a19007388 */ /* 0x0003e80000000800 */
[----:B------:R1:W-:Y:S04]  /*1190*/  STS [R8], R16 ;  /* 0x0000001008007388 */ /* 0x0003e80000000800 */
[----:B------:R1:W-:Y:S01]  /*11a0*/  STS [R22], R23 ;  /* 0x0000001716007388 */ /* 0x0003e20000000800 */
[----:B------:R-:W-:Y:S05]  /*11b0*/  @!P0 BRA `(.L_x_387) ;  /* 0xfffffff400a88947 */ /* 0x000fea000383ffff */
.L_x_383:
[----:B------:R-:W-:Y:S05]  /*11c0*/  BSYNC B0 ;  /* 0x0000000000007941 */ /* 0x000fea0003800000 */
.L_x_382:
[----:B------:R-:W-:Y:S01]  /*11d0*/  ULDC UR4, c[0x0][0x230] ;  /* 0x00008c0000047ab9 */ /* 0x000fe20000000800 */
[----:B------:R-:W-:Y:S01]  /*11e0*/  ULDC UR12, c[0x0][0x230] ;  /* 0x00008c00000c7ab9 */ /* 0x000fe20000000800 */
[----:B------:R-:W-:Y:S01]  /*11f0*/  IMAD.U32 R5, RZ, RZ, UR4 ;  /* 0x00000004ff057e24 */ /* 0x000fe2000f8e00ff */
[----:B------:R-:W-:Y:S01]  /*1200*/  ULDC UR6, c[0x0][0x228] ;  /* 0x00008a0000067ab9 */ /* 0x000fe20000000800 */
[----:B------:R-:W-:Y:S01]  /*1210*/  ULDC UR11, c[0x0][0x228] ;  /* 0x00008a00000b7ab9 */ /* 0x000fe20000000800 */
[----:B------:R-:W-:Y:S02]  /*1220*/  BSSY B0, `(.L_x_388) ;  /* 0x0000116000007945 */ /* 0x000fe40003800000 */
[----:B------:R-:W-:-:S13]  /*1230*/  ISETP.GE.AND P0, PT, R2, R5, PT ;  /* 0x000000050200720c */ /* 0x000fda0003f06270 */
[----:B------:R-:W-:Y:S05]  /*1240*/  @P0 BRA `(.L_x_389) ;  /* 0x00000010004c0947 */ /* 0x000fea0003800000 */
[----:B-1----:R-:W1:Y:S01]  /*1250*/  S2R R10, SR_TID.Z ;  /* 0x00000000000a7919 */ /* 0x002e620000002300 */
[----:B------:R-:W2:Y:S01]  /*1260*/  I2F.U32.RP R8, R3 ;  /* 0x0000000300087306 */ /* 0x000ea20000209000 */
[----:B------:R-:W-:Y:S01]  /*1270*/  IADD3 R13, RZ, -R3, RZ ;  /* 0x80000003ff0d7210 */ /* 0x000fe20007ffe0ff */
[----:B------:R-:W-:Y:S01]  /*1280*/  BSSY B1, `(.L_x_390) ;  /* 0x0000060000017945 */ /* 0x000fe20003800000 */
[----:B0-----:R-:W0:Y:S01]  /*1290*/  S2R R14, SR_TID.Y ;  /* 0x00000000000e7919 */ /* 0x001e220000002200 */
[----:B------:R-:W-:-:S04]  /*12a0*/  ISETP.NE.U32.AND P2, PT, R3, RZ, PT ;  /* 0x000000ff0300720c */ /* 0x000fc80003f45070 */
[----:B--2---:R-:W2:Y:S01]  /*12b0*/  MUFU.RCP R8, R8 ;  /* 0x0000000800087308 */ /* 0x004ea20000001000 */
[----:B-1----:R-:W-:Y:S02]  /*12c0*/  VIADD R0, R10, UR8 ;  /* 0x000000080a007c36 */ /* 0x002fe40008000000 */
[----:B------:R-:W1:Y:S01]  /*12d0*/  S2R R10, SR_TID.X ;  /* 0x00000000000a7919 */ /* 0x000e620000002100 */
[----:B--2---:R-:W-:Y:S02]  /*12e0*/  VIADD R6, R8, 0xffffffe ;  /* 0x0ffffffe08067836 */ /* 0x004fe40000000000 */
[----:B0-----:R-:W-:Y:S02]  /*12f0*/  IMAD R9, R0, UR7, R14 ;  /* 0x0000000700097c24 */ /* 0x001fe4000f8e020e */
[----:B------:R0:W2:Y:S02]  /*1300*/  F2I.FTZ.U32.TRUNC.NTZ R7, R6 ;  /* 0x0000000600077305 */ /* 0x0000a4000021f000 */
[----:B0-----:R-:W-:-:S02]  /*1310*/  IMAD.MOV.U32 R6, RZ, RZ, RZ ;  /* 0x000000ffff067224 */ /* 0x001fc400078e00ff */
[----:B--2---:R-:W-:-:S04]  /*1320*/  IMAD R13, R13, R7, RZ ;  /* 0x000000070d0d7224 */ /* 0x004fc800078e02ff */
[----:B------:R-:W-:-:S04]  /*1330*/  IMAD.HI.U32 R13, R7, R13, R6 ;  /* 0x0000000d070d7227 */ /* 0x000fc800078e0006 */
[----:B-1----:R-:W-:Y:S01]  /*1340*/  IMAD R9, R9, R12, R10 ;  /* 0x0000000c09097224 */ /* 0x002fe200078e020a */
[----:B------:R-:W-:-:S04]  /*1350*/  MOV R10, R2 ;  /* 0x00000002000a7202 */ /* 0x000fc80000000f00 */
[----:B------:R-:W-:-:S04]  /*1360*/  LOP3.LUT R0, RZ, R9, RZ, 0x33, !PT ;  /* 0x00000009ff007212 */ /* 0x000fc800078e33ff */
[----:B------:R-:W-:-:S05]  /*1370*/  IADD3 R0, R0, R5, R3 ;  /* 0x0000000500007210 */ /* 0x000fca0007ffe003 */
[----:B------:R-:W-:-:S04]  /*1380*/  IMAD.HI.U32 R6, R13, R0, RZ ;  /* 0x000000000d067227 */ /* 0x000fc800078e00ff */
[----:B------:R-:W-:-:S04]  /*1390*/  IMAD.MOV R7, RZ, RZ, -R6 ;  /* 0x000000ffff077224 */ /* 0x000fc800078e0a06 */
[----:B------:R-:W-:-:S05]  /*13a0*/  IMAD R0, R3, R7, R0 ;  /* 0x0000000703007224 */ /* 0x000fca00078e0200 */
[----:B------:R-:W-:-:S13]  /*13b0*/  ISETP.GE.U32.AND P0, PT, R0, R3, PT ;  /* 0x000000030000720c */ /* 0x000fda0003f06070 */
[----:B------:R-:W-:Y:S01]  /*13c0*/  @P0 IMAD.IADD R0, R0, 0x1, -R3 ;  /* 0x0000000100000824 */ /* 0x000fe200078e0a03 */
[----:B------:R-:W-:-:S04]  /*13d0*/  @P0 IADD3 R6, R6, 0x1, RZ ;  /* 0x0000000106060810 */ /* 0x000fc80007ffe0ff */
[----:B------:R-:W-:-:S13]  /*13e0*/  ISETP.GE.U32.AND P1, PT, R0, R3, PT ;  /* 0x000000030000720c */ /* 0x000fda0003f26070 */
[----:B------:R-:W-:Y:S01]  /*13f0*/  @P1 VIADD R6, R6, 0x1 ;  /* 0x0000000106061836 */ /* 0x000fe20000000000 */
[----:B------:R-:W-:-:S04]  /*1400*/  @!P2 LOP3.LUT R6, RZ, R3, RZ, 0x33, !PT ;  /* 0x00000003ff06a212 */ /* 0x000fc800078e33ff */
[C---:B------:R-:W-:Y:S01]  /*1410*/  ISETP.GE.U32.AND P0, PT, R6.reuse, 0x3, PT ;  /* 0x000000030600780c */ /* 0x040fe20003f06070 */
[----:B------:R-:W-:-:S05]  /*1420*/  VIADD R0, R6, 0x1 ;  /* 0x0000000106007836 */ /* 0x000fca0000000000 */
[----:B------:R-:W-:Y:S01]  /*1430*/  LOP3.LUT P1, R13, R0, 0x3, RZ, 0xc0, !PT ;  /* 0x00000003000d7812 */ /* 0x000fe2000782c0ff */
[----:B------:R-:W-:-:S12]  /*1440*/  VIADD R0, R5, 0xffffffff ;  /* 0xffffffff05007836 */ /* 0x000fd80000000000 */
[----:B------:R-:W-:Y:S05]  /*1450*/  @!P1 BRA `(.L_x_391) ;  /* 0x0000000400089947 */ /* 0x000fea0003800000 */
[----:B------:R-:W-:Y:S01]  /*1460*/  IABS R8, R5 ;  /* 0x0000000500087213 */ /* 0x000fe20000000000 */
[----:B------:R-:W0:Y:S01]  /*1470*/  S2R R6, SR_CgaCtaId ;  /* 0x0000000000067919 */ /* 0x000e220000008800 */
[----:B------:R-:W-:Y:S02]  /*1480*/  MOV R9, 0x400 ;  /* 0x0000040000097802 */ /* 0x000fe40000000f00 */
[----:B------:R-:W1:Y:S01]  /*1490*/  I2F.RP R5, R8 ;  /* 0x0000000800057306 */ /* 0x000e620000209400 */
[----:B------:R-:W-:-:S07]  /*14a0*/  MOV R10, R2 ;  /* 0x00000002000a7202 */ /* 0x000fce0000000f00 */
[----:B-1----:R-:W1:Y:S01]  /*14b0*/  MUFU.RCP R5, R5 ;  /* 0x0000000500057308 */ /* 0x002e620000001000 */
[----:B0-----:R-:W-:Y:S01]  /*14c0*/  LEA R9, R6, R9, 0x18 ;  /* 0x0000000906097211 */ /* 0x001fe200078ec0ff */
[----:B------:R-:W-:Y:S02]  /*14d0*/  IMAD.MOV.U32 R6, RZ, RZ, RZ ;  /* 0x000000ffff067224 */ /* 0x000fe400078e00ff */
[----:B-1----:R-:W-:-:S06]  /*14e0*/  VIADD R7, R5, 0xffffffe ;  /* 0x0ffffffe05077836 */ /* 0x002fcc0000000000 */
[----:B------:R-:W0:Y:S02]  /*14f0*/  F2I.FTZ.U32.TRUNC.NTZ R7, R7 ;  /* 0x0000000700077305 */ /* 0x000e24000021f000 */
[----:B0-----:R-:W-:-:S04]  /*1500*/  IMAD.MOV R15, RZ, RZ, -R7 ;  /* 0x000000ffff0f7224 */ /* 0x001fc800078e0a07 */
[----:B------:R-:W-:-:S04]  /*1510*/  IMAD R15, R15, R8, RZ ;  /* 0x000000080f0f7224 */ /* 0x000fc800078e02ff */
[----:B------:R-:W-:-:S07]  /*1520*/  IMAD.HI.U32 R6, R7, R15, R6 ;  /* 0x0000000f07067227 */ /* 0x000fce00078e0006 */
.L_x_392:
[----:B------:R-:W-:Y:S02]  /*1530*/  IMAD.U32 R5, RZ, RZ, UR12 ;  /* 0x0000000cff057e24 */ /* 0x000fe4000f8e00ff */
[C---:B0-----:R-:W-:Y:S02]  /*1540*/  VIADD R7, R10.reuse, 0x1 ;  /* 0x000000010a077836 */ /* 0x041fe40000000000 */
[----:B------:R-:W-:Y:S01]  /*1550*/  IMAD R18, R10, UR6, RZ ;  /* 0x000000060a127c24 */ /* 0x000fe2000f8e02ff */
[----:B------:R-:W-:Y:S01]  /*1560*/  IABS R15, R5 ;  /* 0x00000005000f7213 */ /* 0x000fe20000000000 */
[----:B------:R-:W-:Y:S02]  /*1570*/  IMAD R16, R7, UR6, R0 ;  /* 0x0000000607107c24 */ /* 0x000fe4000f8e0200 */
[----:B------:R-:W-:Y:S01]  /*1580*/  VIADD R13, R13, 0xffffffff ;  /* 0xffffffff0d0d7836 */ /* 0x000fe20000000000 */
[----:B------:R-:W0:Y:S01]  /*1590*/  I2F.RP R19, R15 ;  /* 0x0000000f00137306 */ /* 0x000e220000209400 */
[----:B------:R-:W-:-:S02]  /*15a0*/  IABS R21, R18 ;  /* 0x0000001200157213 */ /* 0x000fc40000000000 */
[----:B------:R-:W-:Y:S02]  /*15b0*/  IABS R17, R16 ;  /* 0x0000001000117213 */ /* 0x000fe40000000000 */
[-C--:B------:R-:W-:Y:S02]  /*15c0*/  LOP3.LUT R18, R18, R5.reuse, RZ, 0x3c, !PT ;  /* 0x0000000512127212 */ /* 0x080fe400078e3cff */
[----:B------:R-:W-:Y:S01]  /*15d0*/  LOP3.LUT R16, R16, R5, RZ, 0x3c, !PT ;  /* 0x0000000510107212 */ /* 0x000fe200078e3cff */
[----:B------:R-:W-:Y:S01]  /*15e0*/  IMAD.HI.U32 R14, R6, R17, RZ ;  /* 0x00000011060e7227 */ /* 0x000fe200078e00ff */
[----:B------:R-:W-:Y:S02]  /*15f0*/  ISETP.GE.AND P1, PT, R18, RZ, PT ;  /* 0x000000ff1200720c */ /* 0x000fe40003f26270 */
[----:B------:R-:W-:Y:S02]  /*1600*/  ISETP.GE.AND P2, PT, R16, RZ, PT ;  /* 0x000000ff1000720c */ /* 0x000fe40003f46270 */
[----:B------:R-:W-:Y:S01]  /*1610*/  IADD3 R6, -R14, RZ, RZ ;  /* 0x000000ff0e067210 */ /* 0x000fe20007ffe1ff */
[----:B0-----:R-:W0:Y:S04]  /*1620*/  MUFU.RCP R19, R19 ;  /* 0x0000001300137308 */ /* 0x001e280000001000 */
[----:B------:R-:W-:-:S02]  /*1630*/  IMAD R17, R15, R6, R17 ;  /* 0x000000060f117224 */ /* 0x000fc400078e0211 */
[----:B------:R-:W-:-:S03]  /*1640*/  IMAD.MOV.U32 R6, RZ, RZ, RZ ;  /* 0x000000ffff067224 */ /* 0x000fc600078e00ff */
[----:B------:R-:W-:Y:S01]  /*1650*/  ISETP.GT.U32.AND P5, PT, R8, R17, PT ;  /* 0x000000110800720c */ /* 0x000fe20003fa4070 */
[----:B0-----:R-:W-:-:S12]  /*1660*/  VIADD R7, R19, 0xffffffe ;  /* 0x0ffffffe13077836 */ /* 0x001fd80000000000 */
[----:B------:R-:W-:Y:S01]  /*1670*/  @!P5 IADD3 R17, R17, -R15, RZ ;  /* 0x8000000f1111d210 */ /* 0x000fe20007ffe0ff */
[----:B------:R-:W0:Y:S01]  /*1680*/  F2I.FTZ.U32.TRUNC.NTZ R7, R7 ;  /* 0x0000000700077305 */ /* 0x000e22000021f000 */
[----:B------:R-:W-:Y:S02]  /*1690*/  @!P5 IADD3 R14, R14, 0x1, RZ ;  /* 0x000000010e0ed810 */ /* 0x000fe40007ffe0ff */
[----:B------:R-:W-:Y:S01]  /*16a0*/  ISETP.GE.U32.AND P3, PT, R17, R8, PT ;  /* 0x000000081100720c */ /* 0x000fe20003f66070 */
[----:B------:R-:W-:Y:S02]  /*16b0*/  IMAD.MOV.U32 R8, RZ, RZ, R15 ;  /* 0x000000ffff087224 */ /* 0x000fe400078e000f */
[----:B0-----:R-:W-:-:S10]  /*16c0*/  IMAD.MOV R20, RZ, RZ, -R7 ;  /* 0x000000ffff147224 */ /* 0x001fd400078e0a07 */
[----:B------:R-:W-:Y:S01]  /*16d0*/  @P3 VIADD R14, R14, 0x1 ;  /* 0x000000010e0e3836 */ /* 0x000fe20000000000 */
[----:B------:R-:W-:Y:S01]  /*16e0*/  ISETP.NE.AND P3, PT, R5, RZ, PT ;  /* 0x000000ff0500720c */ /* 0x000fe20003f65270 */
[----:B------:R-:W-:-:S03]  /*16f0*/  IMAD R19, R20, R15, RZ ;  /* 0x0000000f14137224 */ /* 0x000fc600078e02ff */
[----:B------:R-:W-:Y:S01]  /*1700*/  @!P2 IADD3 R14, -R14, RZ, RZ ;  /* 0x000000ff0e0ea210 */ /* 0x000fe20007ffe1ff */
[----:B------:R-:W-:-:S04]  /*1710*/  IMAD.HI.U32 R6, R7, R19, R6 ;  /* 0x0000001307067227 */ /* 0x000fc800078e0006 */
[----:B------:R-:W-:-:S04]  /*1720*/  IMAD.MOV.U32 R19, RZ, RZ, R21 ;  /* 0x000000ffff137224 */ /* 0x000fc800078e0015 */
[----:B------:R-:W-:-:S04]  /*1730*/  IMAD.HI.U32 R7, R6, R19, RZ ;  /* 0x0000001306077227 */ /* 0x000fc800078e00ff */
[----:B------:R-:W-:-:S04]  /*1740*/  IMAD.MOV R20, RZ, RZ, -R7 ;  /* 0x000000ffff147224 */ /* 0x000fc800078e0a07 */
[----:B------:R-:W-:-:S05]  /*1750*/  IMAD R17, R15, R20, R19 ;  /* 0x000000140f117224 */ /* 0x000fca00078e0213 */
[----:B------:R-:W-:-:S13]  /*1760*/  ISETP.GT.U32.AND P6, PT, R8, R17, PT ;  /* 0x000000110800720c */ /* 0x000fda0003fc4070 */
[----:B------:R-:W-:Y:S01]  /*1770*/  @!P6 IMAD.IADD R17, R17, 0x1, -R15 ;  /* 0x000000011111e824 */ /* 0x000fe200078e0a0f */
[----:B------:R-:W-:Y:S01]  /*1780*/  LOP3.LUT R15, RZ, R5, RZ, 0x33, !PT ;  /* 0x00000005ff0f7212 */ /* 0x000fe200078e33ff */
[----:B------:R-:W-:-:S03]  /*1790*/  @!P6 VIADD R7, R7, 0x1 ;  /* 0x000000010707e836 */ /* 0x000fc60000000000 */
[----:B------:R-:W-:Y:S02]  /*17a0*/  ISETP.GE.U32.AND P4, PT, R17, R8, PT ;  /* 0x000000081100720c */ /* 0x000fe40003f86070 */
[----:B------:R-:W-:-:S11]  /*17b0*/  SEL R14, R15, R14, !P3 ;  /* 0x0000000e0f0e7207 */ /* 0x000fd60005800000 */
[----:B------:R-:W-:-:S04]  /*17c0*/  @P4 VIADD R7, R7, 0x1 ;  /* 0x0000000107074836 */ /* 0x000fc80000000000 */
[----:B------:R-:W-:Y:S01]  /*17d0*/  @!P1 IMAD.MOV R7, RZ, RZ, -R7 ;  /* 0x000000ffff079224 */ /* 0x000fe200078e0a07 */
[----:B------:R-:W-:-:S04]  /*17e0*/  ISETP.NE.AND P1, PT, R13, RZ, PT ;  /* 0x000000ff0d00720c */ /* 0x000fc80003f25270 */
[----:B------:R-:W-:-:S05]  /*17f0*/  SEL R7, R15, R7, !P3 ;  /* 0x000000070f077207 */ /* 0x000fca0005800000 */
[----:B------:R-:W-:Y:S02]  /*1800*/  IMAD.IADD R7, R14, 0x1, -R7 ;  /* 0x000000010e077824 */ /* 0x000fe400078e0a07 */
[----:B------:R-:W-:Y:S02]  /*1810*/  IMAD.IADD R14, R10, 0x1, R4 ;  /* 0x000000010a0e7824 */ /* 0x000fe400078e0204 */
[----:B------:R-:W-:Y:S01]  /*1820*/  IMAD.IADD R10, R3, 0x1, R10 ;  /* 0x00000001030a7824 */ /* 0x000fe200078e020a */
[----:B------:R-:W-:Y:S02]  /*1830*/  I2FP.F32.S32 R7, R7 ;  /* 0x0000000700077245 */ /* 0x000fe40000201400 */
[----:B------:R-:W-:-:S04]  /*1840*/  LEA R14, R14, R9, 0x2 ;  /* 0x000000090e0e7211 */ /* 0x000fc800078e10ff */
[----:B------:R-:W0:Y:S02]  /*1850*/  MUFU.RCP R7, R7 ;  /* 0x0000000700077308 */ /* 0x000e240000001000 */
[----:B0-----:R0:W-:Y:S01]  /*1860*/  STS [R14], R7 ;  /* 0x000000070e007388 */ /* 0x0011e20000000800 */
[----:B------:R-:W-:Y:S05]  /*1870*/  @P1 BRA `(.L_x_392) ;  /* 0xfffffffc002c1947 */ /* 0x000fea000383ffff */
.L_x_391:
[----:B------:R-:W-:Y:S05]  /*1880*/  BSYNC B1 ;  /* 0x0000000000017941 */ /* 0x000fea0003800000 */
.L_x_390:
[----:B------:R-:W-:Y:S05]  /*1890*/  @!P0 BRA `(.L_x_389) ;  /* 0x0000000800b88947 */ /* 0x000fea0003800000 */
[----:B------:R-:W-:Y:S01]  /*18a0*/  IABS R6, R5 ;  /* 0x0000000500067213 */ /* 0x000fe20000000000 */
[----:B------:R-:W1:Y:S01]  /*18b0*/  S2UR UR5, SR_CgaCtaId ;  /* 0x00000000000579c3 */ /* 0x000e620000008800 */
[----:B------:R-:W-:Y:S01]  /*18c0*/  ULDC UR9, c[0x0][0x234] ;  /* 0x00008d0000097ab9 */ /* 0x000fe20000000800 */
[----:B------:R-:W-:Y:S01]  /*18d0*/  UMOV UR4, 0x400 ;  /* 0x0000040000047882 */ /* 0x000fe20000000000 */
[----:B------:R-:W2:Y:S01]  /*18e0*/  I2F.RP R4, R6 ;  /* 0x0000000600047306 */ /* 0x000ea20000209400 */
[----:B------:R-:W-:-:S04]  /*18f0*/  UIMAD UR10, UR7, UR8, URZ ;  /* 0x00000008070a72a4 */ /* 0x000fc8000f8e023f */
[----:B------:R-:W3:Y:S08]  /*1900*/  LDC R5, c[0x0][0x22c] ;  /* 0x00008b00ff057b82 */ /* 0x000ef00000000800 */
[----:B0-----:R-:W0:Y:S01]  /*1910*/  LDC R7, c[0x0][0x230] ;  /* 0x00008c00ff077b82 */ /* 0x001e220000000800 */
[----:B--2---:R-:W2:Y:S01]  /*1920*/  MUFU.RCP R4, R4 ;  /* 0x0000000400047308 */ /* 0x004ea20000001000 */
[----:B-1----:R-:W-:Y:S01]  /*1930*/  ULEA UR4, UR5, UR4, 0x18 ;  /* 0x0000000405047291 */ /* 0x002fe2000f8ec03f */
[----:B--2---:R-:W-:-:S02]  /*1940*/  VIADD R8, R4, 0xffffffe ;  /* 0x0ffffffe04087836 */ /* 0x004fc40000000000 */
[----:B------:R-:W-:-:S04]  /*1950*/  VIADD R4, R10, UR9 ;  /* 0x000000090a047c36 */ /* 0x000fc80008000000 */
[----:B------:R1:W2:Y:S01]  /*1960*/  F2I.FTZ.U32.TRUNC.NTZ R9, R8 ;  /* 0x0000000800097305 */ /* 0x0002a2000021f000 */
[----:B---3--:R-:W-:-:S05]  /*1970*/  IMAD R4, R5, 0x2, R4 ;  /* 0x0000000205047824 */ /* 0x008fca00078e0204 */
[----:B------:R-:W-:Y:S01]  /*1980*/  LEA R5, R4, UR4, 0x2 ;  /* 0x0000000404057c11 */ /* 0x000fe2000f8e10ff */
[----:B-1----:R-:W-:Y:S01]  /*1990*/  IMAD.MOV.U32 R8, RZ, RZ, RZ ;  /* 0x000000ffff087224 */ /* 0x002fe200078e00ff */
[----:B--2---:R-:W-:-:S05]  /*19a0*/  IADD3 R13, RZ, -R9, RZ ;  /* 0x80000009ff0d7210 */ /* 0x004fca0007ffe0ff */
[----:B------:R-:W-:-:S04]  /*19b0*/  IMAD R13, R13, R6, RZ ;  /* 0x000000060d0d7224 */ /* 0x000fc800078e02ff */
[----:B------:R-:W-:-:S04]  /*19c0*/  IMAD.HI.U32 R8, R9, R13, R8 ;  /* 0x0000000d09087227 */ /* 0x000fc800078e0008 */
[----:B0-----:R-:W-:-:S07]  /*19d0*/  IMAD R9, R12, UR10, RZ ;  /* 0x0000000a0c097c24 */ /* 0x001fce000f8e02ff */
.L_x_393:
[-C--:B----4-:R-:W-:Y:S01]  /*19e0*/  IABS R18, R7.reuse ;  /* 0x0000000700127213 */ /* 0x090fe20000000000 */
[C---:B------:R-:W-:Y:S01]  /*19f0*/  IMAD R16, R10.reuse, UR11, RZ ;  /* 0x0000000b0a107c24 */ /* 0x040fe2000f8e02ff */
[----:B------:R-:W-:Y:S02]  /*1a00*/  IADD3 R13, R10, 0x1, RZ ;  /* 0x000000010a0d7810 */ /* 0x000fe40007ffe0ff */
[----:B------:R-:W0:Y:S01]  /*1a10*/  I2F.RP R19, R18 ;  /* 0x0000001200137306 */ /* 0x000e220000209400 */
[----:B------:R-:W-:Y:S02]  /*1a20*/  IADD3 R22, R3, R10, RZ ;  /* 0x0000000a03167210 */ /* 0x000fe40007ffe0ff */
[----:B------:R-:W-:Y:S01]  /*1a30*/  IMAD R4, R13, UR11, R0 ;  /* 0x0000000b0d047c24 */ /* 0x000fe2000f8e0200 */
[----:B------:R-:W-:Y:S02]  /*1a40*/  IABS R29, R16 ;  /* 0x00000010001d7213 */ /* 0x000fe40000000000 */
[----:B------:R-:W-:Y:S01]  /*1a50*/  IMAD R10, R22, UR11, RZ ;  /* 0x0000000b160a7c24 */ /* 0x000fe2000f8e02ff */
[----:B------:R-:W-:-:S02]  /*1a60*/  LOP3.LUT R16, R16, R7, RZ, 0x3c, !PT ;  /* 0x0000000710107212 */ /* 0x000fc400078e3cff */
[----:B------:R-:W-:Y:S02]  /*1a70*/  IABS R17, R4 ;  /* 0x0000000400117213 */ /* 0x000fe40000000000 */
[----:B------:R-:W-:Y:S02]  /*1a80*/  LOP3.LUT R4, R4, R7, RZ, 0x3c, !PT ;  /* 0x0000000704047212 */ /* 0x000fe400078e3cff */
[----:B------:R-:W-:Y:S01]  /*1a90*/  ISETP.GE.AND P3, PT, R16, RZ, PT ;  /* 0x000000ff1000720c */ /* 0x000fe20003f66270 */
[----:B------:R-:W-:Y:S01]  /*1aa0*/  IMAD.HI.U32 R13, R8, R17, RZ ;  /* 0x00000011080d7227 */ /* 0x000fe200078e00ff */
[----:B0-----:R-:W0:Y:S01]  /*1ab0*/  MUFU.RCP R19, R19 ;  /* 0x0000001300137308 */ /* 0x001e220000001000 */
[----:B------:R-:W-:Y:S02]  /*1ac0*/  ISETP.GE.AND P1, PT, R4, RZ, PT ;  /* 0x000000ff0400720c */ /* 0x000fe40003f26270 */
[----:B------:R-:W-:-:S04]  /*1ad0*/  IMAD.MOV R8, RZ, RZ, -R13 ;  /* 0x000000ffff087224 */ /* 0x000fc800078e0a0d */
[----:B------:R-:W-:-:S05]  /*1ae0*/  IMAD R17, R18, R8, R17 ;  /* 0x0000000812117224 */ /* 0x000fca00078e0211 */
[----:B------:R-:W-:Y:S01]  /*1af0*/  ISETP.GT.U32.AND P5, PT, R6, R17, PT ;  /* 0x000000110600720c */ /* 0x000fe20003fa4070 */
[----:B0-----:R-:W-:-:S04]  /*1b00*/  VIADD R14, R19, 0xffffffe ;  /* 0x0ffffffe130e7836 */ /* 0x001fc80000000000 */
[----:B------:R0:W1:Y:S08]  /*1b10*/  F2I.FTZ.U32.TRUNC.NTZ R15, R14 ;  /* 0x0000000e000f7305 */ /* 0x000070000021f000 */
[----:B------:R-:W-:Y:S02]  /*1b20*/  @!P5 IMAD.IADD R17, R17, 0x1, -R18 ;  /* 0x000000011111d824 */ /* 0x000fe400078e0a12 */
[----:B------:R-:W-:-:S02]  /*1b30*/  @!P5 VIADD R13, R13, 0x1 ;  /* 0x000000010d0dd836 */ /* 0x000fc40000000000 */
[----:B0-----:R-:W-:Y:S01]  /*1b40*/  IMAD.MOV.U32 R14, RZ, RZ, RZ ;  /* 0x000000ffff0e7224 */ /* 0x001fe200078e00ff */
[----:B------:R-:W-:Y:S01]  /*1b50*/  ISETP.GE.U32.AND P4, PT, R17, R6, PT ;  /* 0x000000061100720c */ /* 0x000fe20003f86070 */
[----:B------:R-:W-:Y:S01]  /*1b60*/  IMAD.MOV.U32 R6, RZ, RZ, R18 ;  /* 0x000000ffff067224 */ /* 0x000fe200078e0012 */
[----:B------:R-:W-:Y:S02]  /*1b70*/  IABS R17, R10 ;  /* 0x0000000a00117213 */ /* 0x000fe40000000000 */
[----:B------:R-:W-:Y:S01]  /*1b80*/  LOP3.LUT R10, R10, R7, RZ, 0x3c, !PT ;  /* 0x000000070a0a7212 */ /* 0x000fe200078e3cff */
[----:B-1----:R-:W-:-:S03]  /*1b90*/  IMAD.MOV R19, RZ, RZ, -R15 ;  /* 0x000000ffff137224 */ /* 0x002fc600078e0a0f */
[----:B------:R-:W-:Y:S01]  /*1ba0*/  ISETP.GE.AND P0, PT, R10, RZ, PT ;  /* 0x000000ff0a00720c */ /* 0x000fe20003f06270 */
[----:B------:R-:W-:-:S04]  /*1bb0*/  IMAD R19, R19, R18, RZ ;  /* 0x0000001213137224 */ /* 0x000fc800078e02ff */
[----:B------:R-:W-:-:S04]  /*1bc0*/  IMAD.HI.U32 R8, R15, R19, R14 ;  /* 0x000000130f087227 */ /* 0x000fc800078e000e */
[----:B------:R-:W-:Y:S02]  /*1bd0*/  VIADD R15, R22, 0x1 ;  /* 0x00000001160f7836 */ /* 0x000fe40000000000 */
[----:B------:R-:W-:-:S04]  /*1be0*/  IMAD.HI.U32 R19, R8, R29, RZ ;  /* 0x0000001d08137227 */ /* 0x000fc800078e00ff */
[----:B------:R-:W-:Y:S01]  /*1bf0*/  IMAD R4, R15, UR11, R0 ;  /* 0x0000000b0f047c24 */ /* 0x000fe2000f8e0200 */
[----:B------:R-:W-:Y:S01]  /*1c00*/  IADD3 R14, -R19, RZ, RZ ;  /* 0x000000ff130e7210 */ /* 0x000fe20007ffe1ff */
[----:B------:R-:W-:Y:S02]  /*1c10*/  IMAD.IADD R22, R3, 0x1, R22 ;  /* 0x0000000103167824 */ /* 0x000fe400078e0216 */
[----:B------:R-:W-:Y:S01]  /*1c20*/  @P4 VIADD R13, R13, 0x1 ;  /* 0x000000010d0d4836 */ /* 0x000fe20000000000 */
[----:B------:R-:W-:Y:S01]  /*1c30*/  IABS R25, R4 ;  /* 0x0000000400197213 */ /* 0x000fe20000000000 */
[----:B------:R-:W-:Y:S01]  /*1c40*/  IMAD R29, R18, R14, R29 ;  /* 0x0000000e121d7224 */ /* 0x000fe200078e021d */
[----:B------:R-:W-:Y:S01]  /*1c50*/  LOP3.LUT R10, R4, R7, RZ, 0x3c, !PT ;  /* 0x00000007040a7212 */ /* 0x000fe200078e3cff */
[----:B------:R-:W-:Y:S01]  /*1c60*/  VIADD R21, R22, 0x1 ;  /* 0x0000000116157836 */ /* 0x000fe20000000000 */
[----:B------:R-:W-:Y:S01]  /*1c70*/  @!P1 IADD3 R13, -R13, RZ, RZ ;  /* 0x000000ff0d0d9210 */ /* 0x000fe20007ffe1ff */
[----:B------:R-:W-:Y:S01]  /*1c80*/  IMAD.HI.U32 R23, R8, R25, RZ ;  /* 0x0000001908177227 */ /* 0x000fe200078e00ff */
[----:B------:R-:W-:-:S02]  /*1c90*/  ISETP.GT.U32.AND P2, PT, R6, R29, PT ;  /* 0x0000001d0600720c */ /* 0x000fc40003f44070 */
[----:B------:R-:W-:Y:S01]  /*1ca0*/  ISETP.GE.AND P6, PT, R10, RZ, PT ;  /* 0x000000ff0a00720c */ /* 0x000fe20003fc6270 */
[----:B------:R-:W-:Y:S01]  /*1cb0*/  IMAD R21, R21, UR11, R0 ;  /* 0x0000000b15157c24 */ /* 0x000fe2000f8e0200 */
[----:B------:R-:W-:Y:S01]  /*1cc0*/  IADD3 R14, -R23, RZ, RZ ;  /* 0x000000ff170e7210 */ /* 0x000fe20007ffe1ff */
[----:B------:R-:W-:-:S03]  /*1cd0*/  IMAD.HI.U32 R4, R8, R17, RZ ;  /* 0x0000001108047227 */ /* 0x000fc600078e00ff */
[----:B------:R-:W-:Y:S01]  /*1ce0*/  IABS R27, R21 ;  /* 0x00000015001b7213 */ /* 0x000fe20000000000 */
[----:B------:R-:W-:Y:S01]  /*1cf0*/  IMAD.MOV R10, RZ, RZ, -R4 ;  /* 0x000000ffff0a7224 */ /* 0x000fe200078e0a04 */
[----:B------:R-:W-:Y:S01]  /*1d00*/  LOP3.LUT R21, R21, R7, RZ, 0x3c, !PT ;  /* 0x0000000715157212 */ /* 0x000fe200078e3cff */
[----:B------:R-:W-:Y:S02]  /*1d10*/  IMAD R25, R18, R14, R25 ;  /* 0x0000000e12197224 */ /* 0x000fe400078e0219 */
[----:B------:R-:W-:Y:S01]  /*1d20*/  IMAD.HI.U32 R15, R8, R27, RZ ;  /* 0x0000001b080f7227 */ /* 0x000fe200078e00ff */
[----:B------:R-:W-:Y:S02]  /*1d30*/  @!P2 IADD3 R29, R29, -R18, RZ ;  /* 0x800000121d1da210 */ /* 0x000fe40007ffe0ff */
[----:B------:R-:W-:Y:S01]  /*1d40*/  ISETP.GT.U32.AND P4, PT, R6, R25, PT ;  /* 0x000000190600720c */ /* 0x000fe20003f84070 */
[----:B------:R-:W-:Y:S01]  /*1d50*/  IMAD R17, R18, R10, R17 ;  /* 0x0000000a12117224 */ /* 0x000fe200078e0211 */
[----:B------:R-:W-:Y:S01]  /*1d60*/  ISETP.GE.U32.AND P5, PT, R29, R6, PT ;  /* 0x000000061d00720c */ /* 0x000fe20003fa6070 */
[----:B------:R-:W-:-:S02]  /*1d70*/  IMAD.MOV R26, RZ, RZ, -R15 ;  /* 0x000000ffff1a7224 */ /* 0x000fc400078e0a0f */
[----:B------:R-:W-:Y:S01]  /*1d80*/  IMAD.IADD R10, R3, 0x1, R22 ;  /* 0x00000001030a7824 */ /* 0x000fe200078e0216 */
[----:B------:R-:W-:Y:S01]  /*1d90*/  ISETP.GT.U32.AND P1, PT, R6, R17, PT ;  /* 0x000000110600720c */ /* 0x000fe20003f24070 */
[----:B------:R-:W-:Y:S02]  /*1da0*/  IMAD R26, R18, R26, R27 ;  /* 0x0000001a121a7224 */ /* 0x000fe400078e021b */
[----:B------:R-:W-:Y:S02]  /*1db0*/  IMAD R22, R22, UR11, RZ ;  /* 0x0000000b16167c24 */ /* 0x000fe4000f8e02ff */
[----:B------:R-:W-:Y:S01]  /*1dc0*/  @!P2 VIADD R19, R19, 0x1 ;  /* 0x000000011313a836 */ /* 0x000fe20000000000 */
[----:B------:R-:W-:Y:S01]  /*1dd0*/  ISETP.GT.U32.AND P2, PT, R6, R26, PT ;  /* 0x0000001a0600720c */ /* 0x000fe20003f44070 */
[----:B------:R-:W-:Y:S01]  /*1de0*/  VIADD R29, R10, 0x1 ;  /* 0x000000010a1d7836 */ /* 0x000fe20000000000 */
[----:B------:R-:W-:Y:S01]  /*1df0*/  IABS R27, R22 ;  /* 0x00000016001b7213 */ /* 0x000fe20000000000 */
[----:B------:R-:W-:Y:S01]  /*1e00*/  @!P4 IMAD.IADD R25, R25, 0x1, -R18 ;  /* 0x000000011919c824 */ /* 0x000fe200078e0a12 */
[----:B------:R-:W-:Y:S01]  /*1e10*/  @!P4 IADD3 R23, R23, 0x1, RZ ;  /* 0x000000011717c810 */ /* 0x000fe20007ffe0ff */
[----:B------:R-:W-:Y:S01]  /*1e20*/  IMAD R16, R29, UR11, R0 ;  /* 0x0000000b1d107c24 */ /* 0x000fe2000f8e0200 */
[----:B------:R-:W-:Y:S01]  /*1e30*/  LOP3.LUT R22, R22, R7, RZ, 0x3c, !PT ;  /* 0x0000000716167212 */ /* 0x000fe200078e3cff */
[----:B------:R-:W-:Y:S01]  /*1e40*/  @P5 VIADD R19, R19, 0x1 ;  /* 0x0000000113135836 */ /* 0x000fe20000000000 */
[----:B------:R-:W-:Y:S01]  /*1e50*/  @!P1 IADD3 R17, R17, -R18, RZ ;  /* 0x8000001211119210 */ /* 0x000fe20007ffe0ff */
[----:B------:R-:W-:Y:S01]  /*1e60*/  IMAD R20, R10, UR11, RZ ;  /* 0x0000000b0a147c24 */ /* 0x000fe2000f8e02ff */
[----:B------:R-:W-:Y:S01]  /*1e70*/  IABS R24, R16 ;  /* 0x0000001000187213 */ /* 0x000fe20000000000 */
[----:B------:R-:W-:Y:S01]  /*1e80*/  IMAD.HI.U32 R14, R8, R27, RZ ;  /* 0x0000001b080e7227 */ /* 0x000fe200078e00ff */
[----:B------:R-:W-:-:S02]  /*1e90*/  ISETP.GE.U32.AND P5, PT, R25, R6, PT ;  /* 0x000000061900720c */ /* 0x000fc40003fa6070 */
[----:B------:R-:W-:Y:S01]  /*1ea0*/  IABS R25, R20 ;  /* 0x0000001400197213 */ /* 0x000fe20000000000 */
[----:B------:R-:W-:Y:S01]  /*1eb0*/  @!P3 IMAD.MOV R19, RZ, RZ, -R19 ;  /* 0x000000ffff13b224 */ /* 0x000fe200078e0a13 */
[----:B------:R-:W-:Y:S01]  /*1ec0*/  ISETP.GE.U32.AND P3, PT, R17, R6, PT ;  /* 0x000000061100720c */ /* 0x000fe20003f66070 */
[----:B------:R-:W-:Y:S01]  /*1ed0*/  IMAD.MOV R28, RZ, RZ, -R14 ;  /* 0x000000ffff1c7224 */ /* 0x000fe200078e0a0e */
[----:B------:R-:W-:Y:S01]  /*1ee0*/  @!P2 IADD3 R15, R15, 0x1, RZ ;  /* 0x000000010f0fa810 */ /* 0x000fe20007ffe0ff */
[----:B------:R-:W-:Y:S01]  /*1ef0*/  @!P2 IMAD.IADD R26, R26, 0x1, -R18 ;  /* 0x000000011a1aa824 */ /* 0x000fe200078e0a12 */
[-C--:B------:R-:W-:Y:S01]  /*1f00*/  LOP3.LUT R16, R16, R7.reuse, RZ, 0x3c, !PT ;  /* 0x0000000710107212 */ /* 0x080fe200078e3cff */
[----:B------:R-:W-:Y:S01]  /*1f10*/  IMAD.HI.U32 R17, R8, R24, RZ ;  /* 0x0000001808117227 */ /* 0x000fe200078e00ff */
[----:B------:R-:W-:Y:S02]  /*1f20*/  LOP3.LUT R20, R20, R7, RZ, 0x3c, !PT ;  /* 0x0000000714147212 */ /* 0x000fe400078e3cff */
[----:B------:R-:W-:Y:S01]  /*1f30*/  ISETP.GE.U32.AND P4, PT, R26, R6, PT ;  /* 0x000000061a00720c */ /* 0x000fe20003f86070 */
[----:B------:R-:W-:Y:S01]  /*1f40*/  IMAD R27, R18, R28, R27 ;  /* 0x0000001c121b7224 */ /* 0x000fe200078e021b */
[----:B------:R-:W-:Y:S01]  /*1f50*/  ISETP.GE.AND P2, PT, R22, RZ, PT ;  /* 0x000000ff1600720c */ /* 0x000fe20003f46270 */
[----:B------:R-:W-:-:S02]  /*1f60*/  IMAD.MOV R28, RZ, RZ, -R17 ;  /* 0x000000ffff1c7224 */ /* 0x000fc400078e0a11 */
[----:B------:R-:W-:-:S04]  /*1f70*/  IMAD.HI.U32 R26, R8, R25, RZ ;  /* 0x00000019081a7227 */ /* 0x000fc800078e00ff */
[----:B------:R-:W-:Y:S02]  /*1f80*/  IMAD R24, R18, R28, R24 ;  /* 0x0000001c12187224 */ /* 0x000fe400078e0218 */
[----:B------:R-:W-:Y:S02]  /*1f90*/  IMAD.MOV R28, RZ, RZ, -R26 ;  /* 0x000000ffff1c7224 */ /* 0x000fe400078e0a1a */
[----:B------:R-:W-:Y:S01]  /*1fa0*/  @P5 VIADD R23, R23, 0x1 ;  /* 0x0000000117175836 */ /* 0x000fe20000000000 */
[----:B------:R-:W-:Y:S01]  /*1fb0*/  ISETP.GT.U32.AND P5, PT, R6, R27, PT ;  /* 0x0000001b0600720c */ /* 0x000fe20003fa4070 */
[----:B------:R-:W-:Y:S02]  /*1fc0*/  IMAD R25, R18, R28, R25 ;  /* 0x0000001c12197224 */ /* 0x000fe400078e0219 */
[----:B------:R-:W-:Y:S01]  /*1fd0*/  @!P1 VIADD R4, R4, 0x1 ;  /* 0x0000000104049836 */ /* 0x000fe20000000000 */
[----:B------:R-:W-:Y:S01]  /*1fe0*/  @!P6 IADD3 R23, -R23, RZ, RZ ;  /* 0x000000ff1717e210 */ /* 0x000fe20007ffe1ff */
[----:B------:R-:W-:Y:S01]  /*1ff0*/  @P4 VIADD R15, R15, 0x1 ;  /* 0x000000010f0f4836 */ /* 0x000fe20000000000 */
[----:B------:R-:W-:Y:S01]  /*2000*/  ISETP.GT.U32.AND P6, PT, R6, R24, PT ;  /* 0x000000180600720c */ /* 0x000fe20003fc4070 */
[----:B------:R-:W-:Y:S01]  /*2010*/  @P3 VIADD R4, R4, 0x1 ;  /* 0x0000000104043836 */ /* 0x000fe20000000000 */
[----:B------:R-:W-:Y:S01]  /*2020*/  ISETP.GT.U32.AND P1, PT, R6, R25, PT ;  /* 0x000000190600720c */ /* 0x000fe20003f24070 */
[----:B------:R-:W-:Y:S01]  /*2030*/  IMAD.IADD R10, R3, 0x1, R10 ;  /* 0x00000001030a7824 */ /* 0x000fe200078e020a */
[----:B------:R-:W-:Y:S01]  /*2040*/  ISETP.GE.AND P4, PT, R21, RZ, PT ;  /* 0x000000ff1500720c */ /* 0x000fe20003f86270 */
[----:B------:R-:W-:-:S02]  /*2050*/  @!P0 IMAD.MOV R4, RZ, RZ, -R4 ;  /* 0x000000ffff048224 */ /* 0x000fc400078e0a04 */
[----:B------:R-:W-:Y:S01]  /*2060*/  @!P5 IMAD.IADD R27, R27, 0x1, -R18 ;  /* 0x000000011b1bd824 */ /* 0x000fe200078e0a12 */
[----:B------:R-:W-:-:S04]  /*2070*/  @!P5 IADD3 R14, R14, 0x1, RZ ;  /* 0x000000010e0ed810 */ /* 0x000fc80007ffe0ff */
[-C--:B------:R-:W-:Y:S01]  /*2080*/  ISETP.GE.U32.AND P3, PT, R27, R6.reuse, PT ;  /* 0x000000061b00720c */ /* 0x080fe20003f66070 */
[--C-:B------:R-:W-:Y:S02]  /*2090*/  @!P6 IMAD.IADD R24, R24, 0x1, -R18.reuse ;  /* 0x000000011818e824 */ /* 0x100fe400078e0a12 */
[----:B------:R-:W-:Y:S01]  /*20a0*/  @!P1 IMAD.IADD R25, R25, 0x1, -R18 ;  /* 0x0000000119199824 */ /* 0x000fe200078e0a12 */
[----:B------:R-:W-:Y:S01]  /*20b0*/  @!P1 IADD3 R26, R26, 0x1, RZ ;  /* 0x000000011a1a9810 */ /* 0x000fe20007ffe0ff */
[----:B------:R-:W-:Y:S01]  /*20c0*/  @!P6 VIADD R17, R17, 0x1 ;  /* 0x000000011111e836 */ /* 0x000fe20000000000 */
[-C--:B------:R-:W-:Y:S01]  /*20d0*/  ISETP.GE.U32.AND P5, PT, R24, R6.reuse, PT ;  /* 0x000000061800720c */ /* 0x080fe20003fa6070 */
[----:B------:R-:W-:Y:S01]  /*20e0*/  @!P4 IMAD.MOV R15, RZ, RZ, -R15 ;  /* 0x000000ffff0fc224 */ /* 0x000fe200078e0a0f */
[----:B------:R-:W-:Y:S02]  /*20f0*/  ISETP.GE.U32.AND P0, PT, R25, R6, PT ;  /* 0x000000061900720c */ /* 0x000fe40003f06070 */
[----:B------:R-:W-:Y:S01]  /*2100*/  ISETP.GE.AND P1, PT, R16, RZ, PT ;  /* 0x000000ff1000720c */ /* 0x000fe20003f26270 */
[----:B------:R-:W-:Y:S01]  /*2110*/  IMAD R16, R9, 0x4, R5 ;  /* 0x0000000409107824 */ /* 0x000fe200078e0205 */
[----:B------:R-:W-:Y:S01]  /*2120*/  ISETP.GE.AND P6, PT, R20, RZ, PT ;  /* 0x000000ff1400720c */ /* 0x000fe20003fc6270 */
[----:B------:R-:W-:Y:S01]  /*2130*/  @P3 VIADD R14, R14, 0x1 ;  /* 0x000000010e0e3836 */ /* 0x000fe20000000000 */
[----:B------:R-:W-:-:S02]  /*2140*/  ISETP.NE.AND P3, PT, R7, RZ, PT ;  /* 0x000000ff0700720c */ /* 0x000fc40003f65270 */
[----:B------:R-:W-:Y:S01]  /*2150*/  LOP3.LUT R18, RZ, R7, RZ, 0x33, !PT ;  /* 0x00000007ff127212 */ /* 0x000fe200078e33ff */
[----:B------:R-:W-:Y:S02]  /*2160*/  @!P2 IMAD.MOV R14, RZ, RZ, -R14 ;  /* 0x000000ffff0ea224 */ /* 0x000fe400078e0a0e */
[----:B------:R-:W-:Y:S01]  /*2170*/  @P5 VIADD R17, R17, 0x1 ;  /* 0x0000000111115836 */ /* 0x000fe20000000000 */
[----:B------:R-:W-:Y:S02]  /*2180*/  SEL R20, R18, R13, !P3 ;  /* 0x0000000d12147207 */ /* 0x000fe40005800000 */
[----:B------:R-:W-:Y:S01]  /*2190*/  @P0 IADD3 R26, R26, 0x1, RZ ;  /* 0x000000011a1a0810 */ /* 0x000fe20007ffe0ff */
[----:B------:R-:W-:Y:S01]  /*21a0*/  @!P1 IMAD.MOV R17, RZ, RZ, -R17 ;  /* 0x000000ffff119224 */ /* 0x000fe200078e0a11 */
[----:B------:R-:W-:Y:S02]  /*21b0*/  SEL R19, R18, R19, !P3 ;  /* 0x0000001312137207 */ /* 0x000fe40005800000 */
[----:B------:R-:W-:-:S02]  /*21c0*/  @!P6 IADD3 R26, -R26, RZ, RZ ;  /* 0x000000ff1a1ae210 */ /* 0x000fc40007ffe1ff */
[----:B------:R-:W-:Y:S01]  /*21d0*/  SEL R22, R18, R23, !P3 ;  /* 0x0000001712167207 */ /* 0x000fe20005800000 */
[----:B------:R-:W-:Y:S01]  /*21e0*/  IMAD.IADD R19, R20, 0x1, -R19 ;  /* 0x0000000114137824 */ /* 0x000fe200078e0a13 */
[C---:B------:R-:W-:Y:S02]  /*21f0*/  SEL R13, R18.reuse, R4, !P3 ;  /* 0x00000004120d7207 */ /* 0x040fe40005800000 */
[C---:B------:R-:W-:Y:S02]  /*2200*/  SEL R15, R18.reuse, R15, !P3 ;  /* 0x0000000f120f7207 */ /* 0x040fe40005800000 */
[----:B------:R-:W-:Y:S01]  /*2210*/  SEL R14, R18, R14, !P3 ;  /* 0x0000000e120e7207 */ /* 0x000fe20005800000 */
[----:B------:R-:W-:Y:S01]  /*2220*/  IMAD.IADD R13, R22, 0x1, -R13 ;  /* 0x00000001160d7824 */ /* 0x000fe200078e0a0d */
[C---:B------:R-:W-:Y:S02]  /*2230*/  SEL R17, R18.reuse, R17, !P3 ;  /* 0x0000001112117207 */ /* 0x040fe40005800000 */
[----:B------:R-:W-:Y:S01]  /*2240*/  SEL R18, R18, R26, !P3 ;  /* 0x0000001a12127207 */ /* 0x000fe20005800000 */
[----:B------:R-:W-:Y:S01]  /*2250*/  IMAD.IADD R14, R15, 0x1, -R14 ;  /* 0x000000010f0e7824 */ /* 0x000fe200078e0a0e */
[----:B------:R-:W-:-:S02]  /*2260*/  I2FP.F32.S32 R4, R19 ;  /* 0x0000001300047245 */ /* 0x000fc40000201400 */
[----:B------:R-:W-:Y:S01]  /*2270*/  I2FP.F32.S32 R13, R13 ;  /* 0x0000000d000d7245 */ /* 0x000fe20000201400 */
[----:B------:R-:W-:Y:S01]  /*2280*/  IMAD.IADD R18, R17, 0x1, -R18 ;  /* 0x0000000111127824 */ /* 0x000fe200078e0a12 */
[----:B------:R-:W-:Y:S02]  /*2290*/  I2FP.F32.S32 R14, R14 ;  /* 0x0000000e000e7245 */ /* 0x000fe40000201400 */
[----:B------:R-:W0:Y:S01]  /*22a0*/  MUFU.RCP R4, R4 ;  /* 0x0000000400047308 */ /* 0x000e220000001000 */
[C---:B------:R-:W-:Y:S02]  /*22b0*/  LEA R17, R9.reuse, R16, 0x2 ;  /* 0x0000001009117211 */ /* 0x040fe400078e10ff */
[----:B------:R-:W-:Y:S02]  /*22c0*/  I2FP.F32.S32 R18, R18 ;  /* 0x0000001200127245 */ /* 0x000fe40000201400 */
[----:B------:R-:W-:Y:S01]  /*22d0*/  ISETP.GE.AND P0, PT, R10, R7, PT ;  /* 0x000000070a00720c */ /* 0x000fe20003f06270 */
[----:B------:R-:W-:-:S02]  /*22e0*/  IMAD R15, R9, 0x4, R17 ;  /* 0x00000004090f7824 */ /* 0x000fc400078e0211 */
[----:B------:R-:W1:Y:S08]  /*22f0*/  MUFU.RCP R13, R13 ;  /* 0x0000000d000d7308 */ /* 0x000e700000001000 */
[----:B------:R-:W2:Y:S01]  /*2300*/  MUFU.RCP R14, R14 ;  /* 0x0000000e000e7308 */ /* 0x000ea20000001000 */
[----:B0-----:R0:W-:Y:S07]  /*2310*/  STS [R5], R4 ;  /* 0x0000000405007388 */ /* 0x0011ee0000000800 */
[----:B------:R-:W3:Y:S01]  /*2320*/  MUFU.RCP R18, R18 ;  /* 0x0000001200127308 */ /* 0x000ee20000001000 */
[----:B-1----:R4:W-:Y:S01]  /*2330*/  STS [R16], R13 ;  /* 0x0000000d10007388 */ /* 0x0029e20000000800 */
[----:B0-----:R-:W-:-:S03]  /*2340*/  IMAD R5, R9, 0x4, R15 ;  /* 0x0000000409057824 */ /* 0x001fc600078e020f */
[----:B--2---:R4:W-:Y:S04]  /*2350*/  STS [R17], R14 ;  /* 0x0000000e11007388 */ /* 0x0049e80000000800 */
[----:B---3--:R4:W-:Y:S01]  /*2360*/  STS [R15], R18 ;  /* 0x000000120f007388 */ /* 0x0089e20000000800 */
[----:B------:R-:W-:Y:S05]  /*2370*/  @!P0 BRA `(.L_x_393) ;  /* 0xfffffff400988947 */ /* 0x000fea000383ffff */
.L_x_389:
[----:B------:R-:W-:Y:S05]  /*2380*/  BSYNC B0 ;  /* 0x0000000000007941 */ /* 0x000fea0003800000 */
.L_x_388:
[----:B------:R-:W-:Y:S01]  /*2390*/  ULDC UR4, c[0x0][0x234] ;  /* 0x00008d0000047ab9 */ /* 0x000fe20000000800 */
[----:B------:R-:W-:Y:S01]  /*23a0*/  ULDC UR11, c[0x0][0x234] ;  /* 0x00008d00000b7ab9 */ /* 0x000fe20000000800 */
[----:B------:R-:W-:Y:S01]  /*23b0*/  MOV R0, UR4 ;  /* 0x0000000400007c02 */ /* 0x000fe20008000f00 */
[----:B------:R-:W-:Y:S01]  /*23c0*/  ULDC UR12, c[0x0][0x234] ;  /* 0x00008d00000c7ab9 */ /* 0x000fe20000000800 */
[----:B------:R-:W-:Y:S01]  /*23d0*/  ULDC UR10, c[0x0][0x22c] ;  /* 0x00008b00000a7ab9 */ /* 0x000fe20000000800 */
[----:B------:R-:W-:Y:S01]  /*23e0*/  ULDC UR6, c[0x0][0x22c] ;  /* 0x00008b0000067ab9 */ /* 0x000fe20000000800 */
[----:B------:R-:W-:Y:S01]  /*23f0*/  ISETP.GE.AND P0, PT, R2, R0, PT ;  /* 0x000000000200720c */ /* 0x000fe20003f06270 */
[----:B------:R-:W-:-:S12]  /*2400*/  BSSY B0, `(.L_x_394) ;  /* 0x0000114000007945 */ /* 0x000fd80003800000 */
[----:B------:R-:W-:Y:S05]  /*2410*/  @P0 BRA `(.L_x_395) ;  /* 0x0000001000480947 */ /* 0x000fea0003800000 */
[----:B----4-:R-:W2:Y:S01]  /*2420*/  S2R R13, SR_TID.Z ;  /* 0x00000000000d7919 */ /* 0x010ea20000002300 */
[----:B------:R-:W3:Y:S01]  /*2430*/  I2F.U32.RP R6, R3 ;  /* 0x0000000300067306 */ /* 0x000ee20000209000 */
[----:B------:R-:W-:Y:S01]  /*2440*/  IMAD.MOV R9, RZ, RZ, -R3 ;  /* 0x000000ffff097224 */ /* 0x000fe200078e0a03 */
[----:B------:R-:W-:Y:S01]  /*2450*/  ISETP.NE.U32.AND P2, PT, R3, RZ, PT ;  /* 0x000000ff0300720c */ /* 0x000fe20003f45070 */
[----:B01----:R-:W0:Y:S01]  /*2460*/  S2R R14, SR_TID.Y ;  /* 0x00000000000e7919 */ /* 0x003e220000002200 */
[----:B------:R-:W-:Y:S01]  /*2470*/  BSSY B1, `(.L_x_396) ;  /* 0x000005e000017945 */ /* 0x000fe20003800000 */
[----:B------:R-:W-:-:S03]  /*2480*/  IMAD.MOV.U32 R10, RZ, RZ, R2 ;  /* 0x000000ffff0a7224 */ /* 0x000fc600078e0002 */
[----:B---3--:R-:W1:Y:S01]  /*2490*/  MUFU.RCP R6, R6 ;  /* 0x0000000600067308 */ /* 0x008e620000001000 */
[----:B--2---:R-:W-:Y:S02]  /*24a0*/  VIADD R4, R13, UR8 ;  /* 0x000000080d047c36 */ /* 0x004fe40008000000 */
[----:B------:R-:W2:Y:S01]  /*24b0*/  S2R R13, SR_TID.X ;  /* 0x00000000000d7919 */ /* 0x000ea20000002100 */
[----:B-1----:R-:W-:Y:S02]  /*24c0*/  VIADD R5, R6, 0xffffffe ;  /* 0x0ffffffe06057836 */ /* 0x002fe40000000000 */
[----:B0-----:R-:W-:Y:S01]  /*24d0*/  IMAD R7, R4, UR7, R14 ;  /* 0x0000000704077c24 */ /* 0x001fe2000f8e020e */
[----:B------:R-:W-:-:S03]  /*24e0*/  HFMA2.MMA R4, -RZ, RZ, 0, 0 ;  /* 0x00000000ff047435 */ /* 0x000fc600000001ff */
[----:B------:R-:W0:Y:S02]  /*24f0*/  F2I.FTZ.U32.TRUNC.NTZ R5, R5 ;  /* 0x0000000500057305 */ /* 0x000e24000021f000 */
[----:B0-----:R-:W-:-:S05]  /*2500*/  IMAD R9, R9, R5, RZ ;  /* 0x0000000509097224 */ /* 0x001fca00078e02ff */
[----:B------:R-:W-:-:S04]  /*2510*/  IMAD.HI.U32 R9, R5, R9, R4 ;  /* 0x0000000905097227 */ /* 0x000fc800078e0004 */
[----:B--2---:R-:W-:-:S05]  /*2520*/  IMAD R7, R7, R12, R13 ;  /* 0x0000000c07077224 */ /* 0x004fca00078e020d */
        /* <DEDUP_REMOVED lines=12> */
[----:B------:R-:W-:Y:S01]  /*25f0*/  VIADD R4, R5, 0x1 ;  /* 0x0000000105047836 */ /* 0x000fe20000000000 */
[----:B------:R-:W-:-:S04]  /*2600*/  IADD3 R5, R0, -0x1, RZ ;  /* 0xffffffff00057810 */ /* 0x000fc80007ffe0ff */
[----:B------:R-:W-:-:S13]  /*2610*/  LOP3.LUT P1, R9, R4, 0x3, RZ, 0xc0, !PT ;  /* 0x0000000304097812 */ /* 0x000fda000782c0ff */
[----:B------:R-:W-:Y:S05]  /*2620*/  @!P1 BRA `(.L_x_397) ;  /* 0x0000000400089947 */ /* 0x000fea0003800000 */
[----:B------:R-:W-:Y:S01]  /*2630*/  IABS R4, R0 ;  /* 0x0000000000047213 */ /* 0x000fe20000000000 */
[----:B------:R-:W0:Y:S01]  /*2640*/  S2R R15, SR_CgaCtaId ;  /* 0x00000000000f7919 */ /* 0x000e220000008800 */
[----:B------:R-:W-:Y:S01]  /*2650*/  MOV R8, 0x400 ;  /* 0x0000040000087802 */ /* 0x000fe20000000f00 */
[----:B------:R-:W-:Y:S01]  /*2660*/  IMAD.MOV.U32 R6, RZ, RZ, RZ ;  /* 0x000000ffff067224 */ /* 0x000fe200078e00ff */
[----:B------:R-:W1:Y:S01]  /*2670*/  I2F.RP R0, R4 ;  /* 0x0000000400007306 */ /* 0x000e620000209400 */
[----:B------:R-:W-:-:S07]  /*2680*/  IMAD.MOV.U32 R10, RZ, RZ, R2 ;  /* 0x000000ffff0a7224 */ /* 0x000fce00078e0002 */
[----:B-1----:R-:W1:Y:S01]  /*2690*/  MUFU.RCP R0, R0 ;  /* 0x0000000000007308 */ /* 0x002e620000001000 */
[----:B0-----:R-:W-:Y:S01]  /*26a0*/  LEA R8, R15, R8, 0x18 ;  /* 0x000000080f087211 */ /* 0x001fe200078ec0ff */
[----:B-1----:R-:W-:-:S06]  /*26b0*/  VIADD R7, R0, 0xffffffe ;  /* 0x0ffffffe00077836 */ /* 0x002fcc0000000000 */
[----:B------:R-:W0:Y:S02]  /*26c0*/  F2I.FTZ.U32.TRUNC.NTZ R7, R7 ;  /* 0x0000000700077305 */ /* 0x000e24000021f000 */
[----:B0-----:R-:W-:-:S05]  /*26d0*/  IADD3 R13, RZ, -R7, RZ ;  /* 0x80000007ff0d7210 */ /* 0x001fca0007ffe0ff */
[----:B------:R-:W-:-:S04]  /*26e0*/  IMAD R13, R13, R4, RZ ;  /* 0x000000040d0d7224 */ /* 0x000fc800078e02ff */
[----:B------:R-:W-:-:S07]  /*26f0*/  IMAD.HI.U32 R6, R7, R13, R6 ;  /* 0x0000000d07067227 */ /* 0x000fce00078e0006 */
.L_x_398:
[----:B------:R-:W-:Y:S01]  /*2700*/  MOV R0, UR11 ;  /* 0x0000000b00007c02 */ /* 0x000fe20008000f00 */
[C---:B------:R-:W-:Y:S02]  /*2710*/  VIADD R16, R10.reuse, 0x1 ;  /* 0x000000010a107836 */ /* 0x040fe40000000000 */
[----:B------:R-:W-:Y:S01]  /*2720*/  IMAD R17, R10, UR6, RZ ;  /* 0x000000060a117c24 */ /* 0x000fe2000f8e02ff */
[----:B0-----:R-:W-:Y:S01]  /*2730*/  IABS R14, R0 ;  /* 0x00000000000e7213 */ /* 0x001fe20000000000 */
[----:B------:R-:W-:Y:S02]  /*2740*/  IMAD R15, R16, UR6, R5 ;  /* 0x00000006100f7c24 */ /* 0x000fe4000f8e0205 */
[----:B------:R-:W-:Y:S01]  /*2750*/  VIADD R9, R9, 0xffffffff ;  /* 0xffffffff09097836 */ /* 0x000fe20000000000 */
[----:B------:R-:W0:Y:S01]  /*2760*/  I2F.RP R18, R14 ;  /* 0x0000000e00127306 */ /* 0x000e220000209400 */
[----:B------:R-:W-:Y:S02]  /*2770*/  IABS R16, R17 ;  /* 0x0000001100107213 */ /* 0x000fe40000000000 */
[----:B------:R-:W-:-:S02]  /*2780*/  IABS R19, R15 ;  /* 0x0000000f00137213 */ /* 0x000fc40000000000 */
        /* <DEDUP_REMOVED lines=11> */
[----:B------:R-:W-:Y:S01]  /*2840*/  @!P5 IMAD.IADD R19, R19, 0x1, -R14 ;  /* 0x000000011313d824 */ /* 0x000fe200078e0a0e */
[----:B------:R-:W0:Y:S01]  /*2850*/  F2I.FTZ.U32.TRUNC.NTZ R7, R7 ;  /* 0x0000000700077305 */ /* 0x000e22000021f000 */
[----:B------:R-:W-:-:S03]  /*2860*/  @!P5 VIADD R13, R13, 0x1 ;  /* 0x000000010d0dd836 */ /* 0x000fc60000000000 */
[----:B------:R-:W-:Y:S02]  /*2870*/  ISETP.GE.U32.AND P3, PT, R19, R4, PT ;  /* 0x000000041300720c */ /* 0x000fe40003f66070 */
[----:B------:R-:W-:Y:S01]  /*2880*/  MOV R4, R14 ;  /* 0x0000000e00047202 */ /* 0x000fe20000000f00 */
[----:B0-----:R-:W-:-:S10]  /*2890*/  IMAD.MOV R21, RZ, RZ, -R7 ;  /* 0x000000ffff157224 */ /* 0x001fd400078e0a07 */
[----:B------:R-:W-:Y:S01]  /*28a0*/  @P3 VIADD R13, R13, 0x1 ;  /* 0x000000010d0d3836 */ /* 0x000fe20000000000 */
[----:B------:R-:W-:Y:S01]  /*28b0*/  ISETP.NE.AND P3, PT, R0, RZ, PT ;  /* 0x000000ff0000720c */ /* 0x000fe20003f65270 */
[----:B------:R-:W-:-:S03]  /*28c0*/  IMAD R21, R21, R14, RZ ;  /* 0x0000000e15157224 */ /* 0x000fc600078e02ff */
[----:B------:R-:W-:Y:S01]  /*28d0*/  @!P2 IADD3 R13, -R13, RZ, RZ ;  /* 0x000000ff0d0da210 */ /* 0x000fe20007ffe1ff */
[----:B------:R-:W-:Y:S01]  /*28e0*/  IMAD.HI.U32 R6, R7, R21, R6 ;  /* 0x0000001507067227 */ /* 0x000fe200078e0006 */
[----:B------:R-:W-:-:S05]  /*28f0*/  MOV R21, R16 ;  /* 0x0000001000157202 */ /* 0x000fca0000000f00 */
        /* <DEDUP_REMOVED lines=8> */
[----:B------:R-:W-:Y:S02]  /*2980*/  SEL R16, R14, R13, !P3 ;  /* 0x0000000d0e107207 */ /* 0x000fe40005800000 */
[-C--:B------:R-:W-:Y:S02]  /*2990*/  IADD3 R13, R11, R10.reuse, RZ ;  /* 0x0000000a0b0d7210 */ /* 0x080fe40007ffe0ff */
[----:B------:R-:W-:-:S07]  /*29a0*/  IADD3 R10, R3, R10, RZ ;  /* 0x0000000a030a7210 */ /* 0x000fce0007ffe0ff */
[----:B------:R-:W-:-:S04]  /*29b0*/  @P4 VIADD R7, R7, 0x1 ;  /* 0x0000000107074836 */ /* 0x000fc80000000000 */
[----:B------:R-:W-:Y:S01]  /*29c0*/  @!P1 IMAD.MOV R7, RZ, RZ, -R7 ;  /* 0x000000ffff079224 */ /* 0x000fe200078e0a07 */
[----:B------:R-:W-:-:S04]  /*29d0*/  ISETP.NE.AND P1, PT, R9, RZ, PT ;  /* 0x000000ff0900720c */ /* 0x000fc80003f25270 */
[----:B------:R-:W-:Y:S01]  /*29e0*/  SEL R7, R14, R7, !P3 ;  /* 0x000000070e077207 */ /* 0x000fe20005800000 */
[----:B------:R-:W-:-:S04]  /*29f0*/  IMAD R14, R13, 0x4, R8 ;  /* 0x000000040d0e7824 */ /* 0x000fc800078e0208 */
[----:B------:R-:W-:-:S05]  /*2a00*/  IMAD.IADD R7, R16, 0x1, -R7 ;  /* 0x0000000110077824 */ /* 0x000fca00078e0a07 */
[----:B------:R-:W-:-:S06]  /*2a10*/  I2FP.F32.S32 R7, R7 ;  /* 0x0000000700077245 */ /* 0x000fcc0000201400 */
[----:B------:R-:W0:Y:S02]  /*2a20*/  MUFU.RCP R7, R7 ;  /* 0x0000000700077308 */ /* 0x000e240000001000 */
[----:B0-----:R0:W-:Y:S01]  /*2a30*/  STS [R14], R7 ;  /* 0x000000070e007388 */ /* 0x0011e20000000800 */
[----:B------:R-:W-:Y:S05]  /*2a40*/  @P1 BRA `(.L_x_398) ;  /* 0xfffffffc002c1947 */ /* 0x000fea000383ffff */
.L_x_397:
[----:B------:R-:W-:Y:S05]  /*2a50*/  BSYNC B1 ;  /* 0x0000000000017941 */ /* 0x000fea0003800000 */
.L_x_396:
[----:B------:R-:W-:Y:S05]  /*2a60*/  @!P0 BRA `(.L_x_395) ;  /* 0x0000000800b48947 */ /* 0x000fea0003800000 */
[----:B0-----:R-:W-:Y:S01]  /*2a70*/  IABS R7, R0 ;  /* 0x0000000000077213 */ /* 0x001fe20000000000 */
[----:B------:R-:W0:Y:S01]  /*2a80*/  S2UR UR5, SR_CgaCtaId ;  /* 0x00000000000579c3 */ /* 0x000e220000008800 */
[----:B------:R-:W-:Y:S01]  /*2a90*/  UMOV UR4, 0x400 ;  /* 0x0000040000047882 */ /* 0x000fe20000000000 */
[----:B------:R-:W-:Y:S01]  /*2aa0*/  UIMAD UR9, UR7, UR8, URZ ;  /* 0x00000008070972a4 */ /* 0x000fe2000f8e023f */
[----:B------:R-:W1:Y:S01]  /*2ab0*/  I2F.RP R0, R7 ;  /* 0x0000000700007306 */ /* 0x000e620000209400 */
[----:B------:R-:W-:-:S04]  /*2ac0*/  IADD3 R6, R11, R10, RZ ;  /* 0x0000000a0b067210 */ /* 0x000fc80007ffe0ff */
[----:B------:R-:W-:-:S03]  /*2ad0*/  IMAD R8, R12, UR9, RZ ;  /* 0x000000090c087c24 */ /* 0x000fc6000f8e02ff */
[----:B-1----:R-:W1:Y:S01]  /*2ae0*/  MUFU.RCP R0, R0 ;  /* 0x0000000000007308 */ /* 0x002e620000001000 */
[----:B0-----:R-:W-:-:S06]  /*2af0*/  ULEA UR4, UR5, UR4, 0x18 ;  /* 0x0000000405047291 */ /* 0x001fcc000f8ec03f */
[----:B------:R-:W-:Y:S01]  /*2b00*/  LEA R6, R6, UR4, 0x2 ;  /* 0x0000000406067c11 */ /* 0x000fe2000f8e10ff */
[----:B-1----:R-:W-:-:S04]  /*2b10*/  VIADD R14, R0, 0xffffffe ;  /* 0x0ffffffe000e7836 */ /* 0x002fc80000000000 */
[----:B------:R0:W1:Y:S02]  /*2b20*/  F2I.FTZ.U32.TRUNC.NTZ R15, R14 ;  /* 0x0000000e000f7305 */ /* 0x000064000021f000 */
[----:B0-----:R-:W-:Y:S02]  /*2b30*/  IMAD.MOV.U32 R14, RZ, RZ, RZ ;  /* 0x000000ffff0e7224 */ /* 0x001fe400078e00ff */
[----:B-1----:R-:W-:-:S04]  /*2b40*/  IMAD.MOV R4, RZ, RZ, -R15 ;  /* 0x000000ffff047224 */ /* 0x002fc800078e0a0f */
[----:B------:R-:W-:-:S04]  /*2b50*/  IMAD R9, R4, R7, RZ ;  /* 0x0000000704097224 */ /* 0x000fc800078e02ff */
[----:B------:R-:W-:-:S07]  /*2b60*/  IMAD.HI.U32 R9, R15, R9, R14 ;  /* 0x000000090f097227 */ /* 0x000fce00078e000e */
.L_x_399:
[----:B------:R-:W-:Y:S01]  /*2b70*/  IMAD.U32 R0, RZ, RZ, UR12 ;  /* 0x0000000cff007e24 */ /* 0x000fe2000f8e00ff */
[C---:B---3--:R-:W-:Y:S01]  /*2b80*/  IADD3 R4, R10.reuse, 0x1, RZ ;  /* 0x000000010a047810 */ /* 0x048fe20007ffe0ff */
[----:B------:R-:W-:Y:S02]  /*2b90*/  IMAD R19, R10, UR10, RZ ;  /* 0x0000000a0a137c24 */ /* 0x000fe4000f8e02ff */
[----:B------:R-:W-:Y:S01]  /*2ba0*/  IMAD.IADD R22, R3, 0x1, R10 ;  /* 0x0000000103167824 */ /* 0x000fe200078e020a */
[----:B------:R-:W-:Y:S01]  /*2bb0*/  IABS R18, R0 ;  /* 0x0000000000127213 */ /* 0x000fe20000000000 */
[----:B------:R-:W-:-:S03]  /*2bc0*/  IMAD R17, R4, UR10, R5 ;  /* 0x0000000a04117c24 */ /* 0x000fc6000f8e0205 */
[----:B------:R-:W0:Y:S02]  /*2bd0*/  I2F.RP R16, R18 ;  /* 0x0000001200107306 */ /* 0x000e240000209400 */
[----:B------:R-:W-:Y:S02]  /*2be0*/  IABS R4, R17 ;  /* 0x0000001100047213 */ /* 0x000fe40000000000 */
[----:B------:R-:W-:-:S03]  /*2bf0*/  LOP3.LUT R17, R17, R0, RZ, 0x3c, !PT ;  /* 0x0000000011117212 */ /* 0x000fc600078e3cff */
[----:B------:R-:W-:Y:S01]  /*2c00*/  IMAD.HI.U32 R13, R9, R4, RZ ;  /* 0x00000004090d7227 */ /* 0x000fe200078e00ff */
[----:B------:R-:W-:-:S03]  /*2c10*/  ISETP.GE.AND P1, PT, R17, RZ, PT ;  /* 0x000000ff1100720c */ /* 0x000fc60003f26270 */
[----:B------:R-:W-:Y:S02]  /*2c20*/  IMAD.MOV R9, RZ, RZ, -R13 ;  /* 0x000000ffff097224 */ /* 0x000fe400078e0a0d */
[----:B------:R-:W-:Y:S01]  /*2c30*/  IMAD R17, R22, UR10, RZ ;  /* 0x0000000a16117c24 */ /* 0x000fe2000f8e02ff */
[----:B0-----:R-:W0:Y:S01]  /*2c40*/  MUFU.RCP R16, R16 ;  /* 0x0000001000107308 */ /* 0x001e220000001000 */
[----:B------:R-:W-:-:S03]  /*2c50*/  IMAD R4, R18, R9, R4 ;  /* 0x0000000912047224 */ /* 0x000fc600078e0204 */
[----:B------:R-:W-:Y:S02]  /*2c60*/  IABS R20, R17 ;  /* 0x0000001100147213 */ /* 0x000fe40000000000 */
[----:B------:R-:W-:Y:S01]  /*2c70*/  ISETP.GT.U32.AND P5, PT, R7, R4, PT ;  /* 0x000000040700720c */ /* 0x000fe20003fa4070 */
[----:B0-----:R-:W-:Y:S01]  /*2c80*/  VIADD R14, R16, 0xffffffe ;  /* 0x0ffffffe100e7836 */ /* 0x001fe20000000000 */
[----:B------:R-:W-:-:S11]  /*2c90*/  IABS R16, R19 ;  /* 0x0000001300107213 */ /* 0x000fd60000000000 */
[----:B------:R-:W-:Y:S01]  /*2ca0*/  @!P5 IMAD.IADD R4, R4, 0x1, -R18 ;  /* 0x000000010404d824 */ /* 0x000fe200078e0a12 */
[----:B------:R-:W-:Y:S01]  /*2cb0*/  @!P5 IADD3 R13, R13, 0x1, RZ ;  /* 0x000000010d0dd810 */ /* 0x000fe20007ffe0ff */
[----:B------:R0:W1:Y:S01]  /*2cc0*/  F2I.FTZ.U32.TRUNC.NTZ R15, R14 ;  /* 0x0000000e000f7305 */ /* 0x000062000021f000 */
[----:B------:R-:W-:Y:S01]  /*2cd0*/  MOV R10, R16 ;  /* 0x00000010000a7202 */ /* 0x000fe20000000f00 */
[----:B------:R-:W-:Y:S01]  /*2ce0*/  VIADD R16, R22, 0x1 ;  /* 0x0000000116107836 */ /* 0x000fe20000000000 */
[----:B------:R-:W-:Y:S01]  /*2cf0*/  ISETP.GE.U32.AND P4, PT, R4, R7, PT ;  /* 0x000000070400720c */ /* 0x000fe20003f86070 */
[----:B------:R-:W-:Y:S01]  /*2d00*/  IMAD.IADD R22, R3, 0x1, R22 ;  /* 0x0000000103167824 */ /* 0x000fe200078e0216 */
[----:B------:R-:W-:Y:S02]  /*2d10*/  MOV R7, R18 ;  /* 0x0000001200077202 */ /* 0x000fe40000000f00 */
[----:B------:R-:W-:Y:S01]  /*2d20*/  LOP3.LUT R4, R17, R0, RZ, 0x3c, !PT ;  /* 0x0000000011047212 */ /* 0x000fe200078e3cff */
[----:B------:R-:W-:-:S02]  /*2d30*/  IMAD.MOV.U32 R17, RZ, RZ, R20 ;  /* 0x000000ffff117224 */ /* 0x000fc400078e0014 */
[----:B0-----:R-:W-:Y:S01]  /*2d40*/  IMAD.MOV.U32 R14, RZ, RZ, RZ ;  /* 0x000000ffff0e7224 */ /* 0x001fe200078e00ff */
[----:B------:R-:W-:Y:S02]  /*2d50*/  ISETP.GE.AND P0, PT, R4, RZ, PT ;  /* 0x000000ff0400720c */ /* 0x000fe40003f06270 */
[----:B-1----:R-:W-:-:S03]  /*2d60*/  IADD3 R21, RZ, -R15, RZ ;  /* 0x8000000fff157210 */ /* 0x002fc60007ffe0ff */
[----:B------:R-:W-:Y:S02]  /*2d70*/  @P4 VIADD R13, R13, 0x1 ;  /* 0x000000010d0d4836 */ /* 0x000fe40000000000 */
[----:B------:R-:W-:Y:S02]  /*2d80*/  IMAD R9, R21, R18, RZ ;  /* 0x0000001215097224 */ /* 0x000fe400078e02ff */
[----:B------:R-:W-:Y:S02]  /*2d90*/  @!P1 IMAD.MOV R13, RZ, RZ, -R13 ;  /* 0x000000ffff0d9224 */ /* 0x000fe400078e0a0d */
[----:B------:R-:W-:Y:S01]  /*2da0*/  IMAD.HI.U32 R9, R15, R9, R14 ;  /* 0x000000090f097227 */ /* 0x000fe200078e000e */
[----:B------:R-:W-:-:S03]  /*2db0*/  LOP3.LUT R14, R19, R0, RZ, 0x3c, !PT ;  /* 0x00000000130e7212 */ /* 0x000fc600078e3cff */
[----:B------:R-:W-:Y:S01]  /*2dc0*/  IMAD R15, R16, UR10, R5 ;  /* 0x0000000a100f7c24 */ /* 0x000fe2000f8e0205 */
[----:B------:R-:W-:Y:S01]  /*2dd0*/  ISETP.GE.AND P3, PT, R14, RZ, PT ;  /* 0x000000ff0e00720c */ /* 0x000fe20003f66270 */
[----:B------:R-:W-:-:S03]  /*2de0*/  IMAD.HI.U32 R19, R9, R10, RZ ;  /* 0x0000000a09137227 */ /* 0x000fc600078e00ff */
[----:B------:R-:W-:Y:S01]  /*2df0*/  IABS R14, R15 ;  /* 0x0000000f000e7213 */ /* 0x000fe20000000000 */
[----:B------:R-:W-:Y:S01]  /*2e00*/  VIADD R16, R22, 0x1 ;  /* 0x0000000116107836 */ /* 0x000fe20000000000 */
[----:B------:R-:W-:Y:S01]  /*2e10*/  IADD3 R21, -R19, RZ, RZ ;  /* 0x000000ff13157210 */ /* 0x000fe20007ffe1ff */
[----:B------:R-:W-:Y:S01]  /*2e20*/  IMAD.HI.U32 R4, R9, R17, RZ ;  /* 0x0000001109047227 */ /* 0x000fe200078e00ff */
[----:B------:R-:W-:-:S03]  /*2e30*/  LOP3.LUT R15, R15, R0, RZ, 0x3c, !PT ;  /* 0x000000000f0f7212 */ /* 0x000fc600078e3cff */
[----:B------:R-:W-:Y:S01]  /*2e40*/  IMAD R10, R18, R21, R10 ;  /* 0x00000015120a7224 */ /* 0x000fe200078e020a */
[----:B------:R-:W-:Y:S01]  /*2e50*/  ISETP.GE.AND P6, PT, R15, RZ, PT ;  /* 0x000000ff0f00720c */ /* 0x000fe20003fc6270 */
[----:B------:R-:W-:Y:S02]  /*2e60*/  IMAD R21, R16, UR10, R5 ;  /* 0x0000000a10157c24 */ /* 0x000fe4000f8e0205 */
[----:B------:R-:W-:Y:S01]  /*2e70*/  IMAD.HI.U32 R23, R9, R14, RZ ;  /* 0x0000000e09177227 */ /* 0x000fe200078e00ff */
[----:B------:R-:W-:Y:S02]  /*2e80*/  ISETP.GT.U32.AND P2, PT, R7, R10, PT ;  /* 0x0000000a0700720c */ /* 0x000fe40003f44070 */
[----:B------:R-:W-:Y:S01]  /*2e90*/  IABS R26, R21 ;  /* 0x00000015001a7213 */ /* 0x000fe20000000000 */
[----:B------:R-:W-:Y:S01]  /*2ea0*/  IMAD.MOV R25, RZ, RZ, -R23 ;  /* 0x000000ffff197224 */ /* 0x000fe200078e0a17 */
[----:B------:R-:W-:Y:S01]  /*2eb0*/  LOP3.LUT R21, R21, R0, RZ, 0x3c, !PT ;  /* 0x0000000015157212 */ /* 0x000fe200078e3cff */
[----:B------:R-:W-:-:S02]  /*2ec0*/  IMAD.MOV R16, RZ, RZ, -R4 ;  /* 0x000000ffff107224 */ /* 0x000fc400078e0a04 */
[----:B------:R-:W-:Y:S02]  /*2ed0*/  IMAD R14, R18, R25, R14 ;  /* 0x00000019120e7224 */ /* 0x000fe400078e020e */
[----:B------:R-:W-:-:S03]  /*2ee0*/  IMAD.HI.U32 R15, R9, R26, RZ ;  /* 0x0000001a090f7227 */ /* 0x000fc600078e00ff */
[----:B------:R-:W-:Y:S01]  /*2ef0*/  ISETP.GT.U32.AND P4, PT, R7, R14, PT ;  /* 0x0000000e0700720c */ /* 0x000fe20003f84070 */
[----:B------:R-:W-:Y:S01]  /*2f00*/  IMAD R17, R18, R16, R17 ;  /* 0x0000001012117224 */ /* 0x000fe200078e0211 */
[----:B------:R-:W-:Y:S01]  /*2f10*/  @!P2 IADD3 R10, R10, -R18, RZ ;  /* 0x800000120a0aa210 */ /* 0x000fe20007ffe0ff */
[----:B------:R-:W-:Y:S02]  /*2f20*/  IMAD.MOV R25, RZ, RZ, -R15 ;  /* 0x000000ffff197224 */ /* 0x000fe400078e0a0f */
[----:B------:R-:W-:Y:S01]  /*2f30*/  @!P2 VIADD R19, R19, 0x1 ;  /* 0x000000011313a836 */ /* 0x000fe20000000000 */
[----:B------:R-:W-:Y:S01]  /*2f40*/  ISETP.GE.U32.AND P5, PT, R10, R7, PT ;  /* 0x000000070a00720c */ /* 0x000fe20003fa6070 */
[----:B------:R-:W-:Y:S01]  /*2f50*/  IMAD.IADD R10, R3, 0x1, R22 ;  /* 0x00000001030a7824 */ /* 0x000fe200078e0216 */
[C---:B------:R-:W-:Y:S01]  /*2f60*/  ISETP.GT.U32.AND P1, PT, R7.reuse, R17, PT ;  /* 0x000000110700720c */ /* 0x040fe20003f24070 */
[----:B------:R-:W-:Y:S02]  /*2f70*/  IMAD R26, R18, R25, R26 ;  /* 0x00000019121a7224 */ /* 0x000fe400078e021a */
[----:B------:R-:W-:Y:S01]  /*2f80*/  IMAD R22, R22, UR10, RZ ;  /* 0x0000000a16167c24 */ /* 0x000fe2000f8e02ff */
[C---:B------:R-:W-:Y:S01]  /*2f90*/  IADD3 R16, R10.reuse, 0x1, RZ ;  /* 0x000000010a107810 */ /* 0x040fe20007ffe0ff */
[----:B------:R-:W-:Y:S01]  /*2fa0*/  IMAD R20, R10, UR10, RZ ;  /* 0x0000000a0a147c24 */ /* 0x000fe2000f8e02ff */
[----:B------:R-:W-:-:S02]  /*2fb0*/  ISETP.GT.U32.AND P2, PT, R7, R26, PT ;  /* 0x0000001a0700720c */ /* 0x000fc40003f44070 */
[----:B------:R-:W-:Y:S01]  /*2fc0*/  IABS R27, R22 ;  /* 0x00000016001b7213 */ /* 0x000fe20000000000 */
[----:B------:R-:W-:Y:S01]  /*2fd0*/  IMAD R16, R16, UR10, R5 ;  /* 0x0000000a10107c24 */ /* 0x000fe2000f8e0205 */
[----:B------:R-:W-:Y:S01]  /*2fe0*/  @!P4 IADD3 R14, R14, -R18, RZ ;  /* 0x800000120e0ec210 */ /* 0x000fe20007ffe0ff */
[----:B------:R-:W-:Y:S01]  /*2ff0*/  @P5 VIADD R19, R19, 0x1 ;  /* 0x0000000113135836 */ /* 0x000fe20000000000 */
[----:B------:R-:W-:Y:S01]  /*3000*/  IABS R25, R20 ;  /* 0x0000001400197213 */ /* 0x000fe20000000000 */
[--C-:B------:R-:W-:Y:S01]  /*3010*/  @!P1 IMAD.IADD R17, R17, 0x1, -R18.reuse ;  /* 0x0000000111119824 */ /* 0x100fe200078e0a12 */
[----:B------:R-:W-:Y:S01]  /*3020*/  ISETP.GE.U32.AND P5, PT, R14, R7, PT ;  /* 0x000000070e00720c */ /* 0x000fe20003fa6070 */
[----:B------:R-:W-:Y:S01]  /*3030*/  IMAD.HI.U32 R14, R9, R27, RZ ;  /* 0x0000001b090e7227 */ /* 0x000fe200078e00ff */
[----:B------:R-:W-:Y:S02]  /*3040*/  IABS R24, R16 ;  /* 0x0000001000187213 */ /* 0x000fe40000000000 */
[----:B------:R-:W-:Y:S01]  /*3050*/  @!P3 IADD3 R19, -R19, RZ, RZ ;  /* 0x000000ff1313b210 */ /* 0x000fe20007ffe1ff */
[----:B------:R-:W-:Y:S01]  /*3060*/  @!P2 IMAD.IADD R26, R26, 0x1, -R18 ;  /* 0x000000011a1aa824 */ /* 0x000fe200078e0a12 */
[-C--:B------:R-:W-:Y:S01]  /*3070*/  ISETP.GE.U32.AND P3, PT, R17, R7.reuse, PT ;  /* 0x000000071100720c */ /* 0x080fe20003f66070 */
[----:B------:R-:W-:Y:S01]  /*3080*/  IMAD.MOV R28, RZ, RZ, -R14 ;  /* 0x000000ffff1c7224 */ /* 0x000fe200078e0a0e */
[----:B------:R-:W-:Y:S01]  /*3090*/  @!P4 IADD3 R23, R23, 0x1, RZ ;  /* 0x000000011717c810 */ /* 0x000fe20007ffe0ff */
[----:B------:R-:W-:Y:S01]  /*30a0*/  IMAD.HI.U32 R17, R9, R24, RZ ;  /* 0x0000001809117227 */ /* 0x000fe200078e00ff */
[----:B------:R-:W-:-:S02]  /*30b0*/  ISETP.GE.U32.AND P4, PT, R26, R7, PT ;  /* 0x000000071a00720c */ /* 0x000fc40003f86070 */
[----:B------:R-:W-:Y:S01]  /*30c0*/  LOP3.LUT R22, R22, R0, RZ, 0x3c, !PT ;  /* 0x0000000016167212 */ /* 0x000fe200078e3cff */
[----:B------:R-:W-:Y:S01]  /*30d0*/  IMAD R27, R18, R28, R27 ;  /* 0x0000001c121b7224 */ /* 0x000fe200078e021b */
[-C--:B------:R-:W-:Y:S01]  /*30e0*/  LOP3.LUT R16, R16, R0.reuse, RZ, 0x3c, !PT ;  /* 0x0000000010107212 */ /* 0x080fe200078e3cff */
[----:B------:R-:W-:Y:S01]  /*30f0*/  IMAD.MOV R28, RZ, RZ, -R17 ;  /* 0x000000ffff1c7224 */ /* 0x000fe200078e0a11 */
[----:B------:R-:W-:Y:S01]  /*3100*/  LOP3.LUT R20, R20, R0, RZ, 0x3c, !PT ;  /* 0x0000000014147212 */ /* 0x000fe200078e3cff */
[----:B------:R-:W-:Y:S01]  /*3110*/  IMAD.HI.U32 R26, R9, R25, RZ ;  /* 0x00000019091a7227 */ /* 0x000fe200078e00ff */
[----:B------:R-:W-:-:S03]  /*3120*/  IADD3 R10, R3, R10, RZ ;  /* 0x0000000a030a7210 */ /* 0x000fc60007ffe0ff */
[----:B------:R-:W-:Y:S01]  /*3130*/  IMAD R24, R18, R28, R24 ;  /* 0x0000001c12187224 */ /* 0x000fe200078e0218 */
[----:B------:R-:W-:Y:S01]  /*3140*/  IADD3 R28, -R26, RZ, RZ ;  /* 0x000000ff1a1c7210 */ /* 0x000fe20007ffe1ff */
[----:B------:R-:W-:Y:S01]  /*3150*/  @P5 VIADD R23, R23, 0x1 ;  /* 0x0000000117175836 */ /* 0x000fe20000000000 */
[C---:B------:R-:W-:Y:S01]  /*3160*/  ISETP.GT.U32.AND P5, PT, R7.reuse, R27, PT ;  /* 0x0000001b0700720c */ /* 0x040fe20003fa4070 */
[----:B------:R-:W-:Y:S02]  /*3170*/  @!P1 VIADD R4, R4, 0x1 ;  /* 0x0000000104049836 */ /* 0x000fe40000000000 */
[----:B------:R-:W-:Y:S02]  /*3180*/  IMAD R25, R18, R28, R25 ;  /* 0x0000001c12197224 */ /* 0x000fe400078e0219 */
[----:B------:R-:W-:Y:S01]  /*3190*/  @!P6 IMAD.MOV R23, RZ, RZ, -R23 ;  /* 0x000000ffff17e224 */ /* 0x000fe200078e0a17 */
[C---:B------:R-:W-:Y:S01]  /*31a0*/  ISETP.GT.U32.AND P6, PT, R7.reuse, R24, PT ;  /* 0x000000180700720c */ /* 0x040fe20003fc4070 */
[----:B------:R-:W-:Y:S01]  /*31b0*/  @P3 VIADD R4, R4, 0x1 ;  /* 0x0000000104043836 */ /* 0x000fe20000000000 */
[----:B------:R-:W-:Y:S01]  /*31c0*/  ISETP.GT.U32.AND P1, PT, R7, R25, PT ;  /* 0x000000190700720c */ /* 0x000fe20003f24070 */
[----:B------:R-:W-:Y:S01]  /*31d0*/  @!P2 VIADD R15, R15, 0x1 ;  /* 0x000000010f0fa836 */ /* 0x000fe20000000000 */
[----:B------:R-:W-:Y:S01]  /*31e0*/  ISETP.GE.AND P2, PT, R22, RZ, PT ;  /* 0x000000ff1600720c */ /* 0x000fe20003f46270 */
[----:B------:R-:W-:-:S02]  /*31f0*/  @!P0 IMAD.MOV R4, RZ, RZ, -R4 ;  /* 0x000000ffff048224 */ /* 0x000fc400078e0a04 */
[----:B------:R-:W-:Y:S02]  /*3200*/  @!P5 IADD3 R27, R27, -R18, RZ ;  /* 0x800000121b1bd210 */ /* 0x000fe40007ffe0ff */
[----:B------:R-:W-:Y:S02]  /*3210*/  @!P5 IADD3 R14, R14, 0x1, RZ ;  /* 0x000000010e0ed810 */ /* 0x000fe40007ffe0ff */
[-C--:B------:R-:W-:Y:S02]  /*3220*/  ISETP.GE.U32.AND P3, PT, R27, R7.reuse, PT ;  /* 0x000000071b00720c */ /* 0x080fe40003f66070 */
[--C-:B------:R-:W-:Y:S01]  /*3230*/  @!P6 IMAD.IADD R24, R24, 0x1, -R18.reuse ;  /* 0x000000011818e824 */ /* 0x100fe200078e0a12 */
[----:B------:R-:W-:Y:S01]  /*3240*/  @P4 IADD3 R15, R15, 0x1, RZ ;  /* 0x000000010f0f4810 */ /* 0x000fe20007ffe0ff */
[----:B------:R-:W-:Y:S01]  /*3250*/  @!P1 IMAD.IADD R25, R25, 0x1, -R18 ;  /* 0x0000000119199824 */ /* 0x000fe200078e0a12 */
[----:B------:R-:W-:Y:S01]  /*3260*/  ISETP.GE.AND P4, PT, R21, RZ, PT ;  /* 0x000000ff1500720c */ /* 0x000fe20003f86270 */
[----:B------:R-:W-:Y:S01]  /*3270*/  @!P1 VIADD R26, R26, 0x1 ;  /* 0x000000011a1a9836 */ /* 0x000fe20000000000 */
[----:B------:R-:W-:-:S02]  /*3280*/  ISETP.GE.U32.AND P5, PT, R24, R7, PT ;  /* 0x000000071800720c */ /* 0x000fc40003fa6070 */
[----:B------:R-:W-:Y:S02]  /*3290*/  ISETP.GE.U32.AND P0, PT, R25, R7, PT ;  /* 0x000000071900720c */ /* 0x000fe40003f06070 */
[----:B------:R-:W-:Y:S02]  /*32a0*/  ISETP.GE.AND P1, PT, R16, RZ, PT ;  /* 0x000000ff1000720c */ /* 0x000fe40003f26270 */
[----:B------:R-:W-:Y:S01]  /*32b0*/  @!P6 IADD3 R17, R17, 0x1, RZ ;  /* 0x000000011111e810 */ /* 0x000fe20007ffe0ff */
[----:B------:R-:W-:Y:S01]  /*32c0*/  @P3 VIADD R14, R14, 0x1 ;  /* 0x000000010e0e3836 */ /* 0x000fe20000000000 */
[----:B------:R-:W-:Y:S02]  /*32d0*/  ISETP.GE.AND P6, PT, R20, RZ, PT ;  /* 0x000000ff1400720c */ /* 0x000fe40003fc6270 */
[----:B------:R-:W-:Y:S01]  /*32e0*/  ISETP.NE.AND P3, PT, R0, RZ, PT ;  /* 0x000000ff0000720c */ /* 0x000fe20003f65270 */
[----:B------:R-:W-:Y:S01]  /*32f0*/  @!P2 IMAD.MOV R14, RZ, RZ, -R14 ;  /* 0x000000ffff0ea224 */ /* 0x000fe200078e0a0e */
[----:B------:R-:W-:Y:S01]  /*3300*/  LOP3.LUT R18, RZ, R0, RZ, 0x33, !PT ;  /* 0x00000000ff127212 */ /* 0x000fe200078e33ff */
[----:B------:R-:W-:Y:S01]  /*3310*/  @P5 VIADD R17, R17, 0x1 ;  /* 0x0000000111115836 */ /* 0x000fe20000000000 */
[----:B------:R-:W-:Y:S01]  /*3320*/  @!P4 IADD3 R15, -R15, RZ, RZ ;  /* 0x000000ff0f0fc210 */ /* 0x000fe20007ffe1ff */
[----:B------:R-:W-:Y:S01]  /*3330*/  @P0 VIADD R26, R26, 0x1 ;  /* 0x000000011a1a0836 */ /* 0x000fe20000000000 */
[C---:B------:R-:W-:Y:S01]  /*3340*/  SEL R23, R18.reuse, R23, !P3 ;  /* 0x0000001712177207 */ /* 0x040fe20005800000 */
[----:B------:R-:W-:Y:S01]  /*3350*/  @!P1 IMAD.MOV R17, RZ, RZ, -R17 ;  /* 0x000000ffff119224 */ /* 0x000fe200078e0a11 */
[----:B------:R-:W-:-:S02]  /*3360*/  SEL R4, R18, R4, !P3 ;  /* 0x0000000412047207 */ /* 0x000fc40005800000 */
[----:B------:R-:W-:Y:S02]  /*3370*/  SEL R20, R18, R13, !P3 ;  /* 0x0000000d12147207 */ /* 0x000fe40005800000 */
[----:B------:R-:W-:Y:S01]  /*3380*/  @!P6 IADD3 R26, -R26, RZ, RZ ;  /* 0x000000ff1a1ae210 */ /* 0x000fe20007ffe1ff */
[----:B------:R-:W-:Y:S01]  /*3390*/  IMAD.IADD R4, R23, 0x1, -R4 ;  /* 0x0000000117047824 */ /* 0x000fe200078e0a04 */
[C---:B------:R-:W-:Y:S02]  /*33a0*/  SEL R19, R18.reuse, R19, !P3 ;  /* 0x0000001312137207 */ /* 0x040fe40005800000 */
[C---:B------:R-:W-:Y:S02]  /*33b0*/  SEL R15, R18.reuse, R15, !P3 ;  /* 0x0000000f120f7207 */ /* 0x040fe40005800000 */
[C---:B------:R-:W-:Y:S02]  /*33c0*/  SEL R14, R18.reuse, R14, !P3 ;  /* 0x0000000e120e7207 */ /* 0x040fe40005800000 */
[----:B------:R-:W-:-:S02]  /*33d0*/  SEL R17, R18, R17, !P3 ;  /* 0x0000001112117207 */ /* 0x000fc40005800000 */
[----:B------:R-:W-:Y:S01]  /*33e0*/  SEL R18, R18, R26, !P3 ;  /* 0x0000001a12127207 */ /* 0x000fe20005800000 */
[----:B------:R-:W-:Y:S01]  /*33f0*/  IMAD.IADD R14, R15, 0x1, -R14 ;  /* 0x000000010f0e7824 */ /* 0x000fe200078e0a0e */
[----:B------:R-:W-:Y:S02]  /*3400*/  IADD3 R19, R20, -R19, RZ ;  /* 0x8000001314137210 */ /* 0x000fe40007ffe0ff */
[----:B------:R-:W-:Y:S01]  /*3410*/  I2FP.F32.S32 R4, R4 ;  /* 0x0000000400047245 */ /* 0x000fe20000201400 */
[----:B------:R-:W-:Y:S01]  /*3420*/  IMAD.IADD R18, R17, 0x1, -R18 ;  /* 0x0000000111127824 */ /* 0x000fe200078e0a12 */
[----:B------:R-:W-:Y:S02]  /*3430*/  I2FP.F32.S32 R13, R19 ;  /* 0x00000013000d7245 */ /* 0x000fe40000201400 */
[----:B------:R-:W-:Y:S02]  /*3440*/  I2FP.F32.S32 R14, R14 ;  /* 0x0000000e000e7245 */ /* 0x000fe40000201400 */
[----:B------:R-:W-:Y:S01]  /*3450*/  I2FP.F32.S32 R18, R18 ;  /* 0x0000001200127245 */ /* 0x000fe20000201400 */
[----:B------:R-:W-:Y:S01]  /*3460*/  MUFU.RCP R4, R4 ;  /* 0x0000000400047308 */ /* 0x000fe20000001000 */
[----:B------:R-:W-:-:S02]  /*3470*/  LEA R17, R8, R6, 0x2 ;  /* 0x0000000608117211 */ /* 0x000fc400078e10ff */
[----:B------:R-:W-:-:S03]  /*3480*/  ISETP.GE.AND P0, PT, R10, R0, PT ;  /* 0x000000000a00720c */ /* 0x000fc60003f06270 */
[C---:B------:R-:W-:Y:S02]  /*3490*/  IMAD R19, R8.reuse, 0x4, R17 ;  /* 0x0000000408137824 */ /* 0x040fe400078e0211 */
[----:B------:R-:W0:Y:S02]  /*34a0*/  MUFU.RCP R13, R13 ;  /* 0x0000000d000d7308 */ /* 0x000e240000001000 */
[----:B------:R-:W-:-:S06]  /*34b0*/  IMAD R15, R8, 0x4, R19 ;  /* 0x00000004080f7824 */ /* 0x000fcc00078e0213 */
[----:B------:R-:W1:Y:S08]  /*34c0*/  MUFU.RCP R14, R14 ;  /* 0x0000000e000e7308 */ /* 0x000e700000001000 */
[----:B------:R-:W2:Y:S01]  /*34d0*/  MUFU.RCP R18, R18 ;  /* 0x0000001200127308 */ /* 0x000ea20000001000 */
[----:B0-----:R0:W-:Y:S04]  /*34e0*/  STS [R6], R13 ;  /* 0x0000000d06007388 */ /* 0x0011e80000000800 */
[----:B------:R3:W-:Y:S04]  /*34f0*/  STS [R17], R4 ;  /* 0x0000000411007388 */ /* 0x0007e80000000800 */
[----:B-1----:R3:W-:Y:S01]  /*3500*/  STS [R19], R14 ;  /* 0x0000000e13007388 */ /* 0x0027e20000000800 */
[----:B0-----:R-:W-:-:S03]  /*3510*/  IMAD R6, R8, 0x4, R15 ;  /* 0x0000000408067824 */ /* 0x001fc600078e020f */
[----:B--2---:R3:W-:Y:S01]  /*3520*/  STS [R15], R18 ;  /* 0x000000120f007388 */ /* 0x0047e20000000800 */
[----:B------:R-:W-:Y:S05]  /*3530*/  @!P0 BRA `(.L_x_399) ;  /* 0xfffffff4008c8947 */ /* 0x000fea000383ffff */
.L_x_395:
[----:B------:R-:W-:Y:S05]  /*3540*/  BSYNC B0 ;  /* 0x0000000000007941 */ /* 0x000fea0003800000 */
.L_x_394:
[----:B-1--4-:R-:W1:Y:S01]  /*3550*/  LDC R16, c[0x0][0x14] ;  /* 0x00000500ff107b82 */ /* 0x012e620000000800 */
[----:B------:R-:W-:Y:S01]  /*3560*/  ULDC UR6, c[0x0][0x23c] ;  /* 0x00008f0000067ab9 */ /* 0x000fe20000000800 */
[----:B------:R-:W-:Y:S01]  /*3570*/  ULDC UR9, c[0x0][0x230] ;  /* 0x00008c0000097ab9 */ /* 0x000fe20000000800 */
[----:B------:R-:W-:Y:S05]  /*3580*/  BSSY B0, `(.L_x_400) ;  /* 0x000003c000007945 */ /* 0x000fea0003800000 */
[----:B0--3--:R-:W0:Y:S08]  /*3590*/  LDC R14, c[0x0][0x10] ;  /* 0x00000400ff0e7b82 */ /* 0x009e300000000800 */
[----:B------:R-:W2:Y:S01]  /*35a0*/  LDC R10, c[0x0][0x220] ;  /* 0x00008800ff0a7b82 */ /* 0x000ea20000000800 */
[----:B-1----:R-:W1:Y:S07]  /*35b0*/  I2F.U32.RP R9, R16 ;  /* 0x0000001000097306 */ /* 0x002e6e0000209000 */
[----:B------:R-:W3:Y:S01]  /*35c0*/  LDC R13, c[0x0][0x228] ;  /* 0x00008a00ff0d7b82 */ /* 0x000ee20000000800 */
[----:B0-----:R-:W0:Y:S07]  /*35d0*/  I2F.U32.RP R17, R14 ;  /* 0x0000000e00117306 */ /* 0x001e2e0000209000 */
[----:B------:R-:W4:Y:S01]  /*35e0*/  LDC R29, c[0x0][0x22c] ;  /* 0x00008b00ff1d7b82 */ /* 0x000f220000000800 */
[----:B--2---:R-:W2:Y:S07]  /*35f0*/  I2F.U32.RP R15, R10 ;  /* 0x0000000a000f7306 */ /* 0x004eae0000209000 */
[----:B------:R-:W5:Y:S01]  /*3600*/  S2UR UR4, SR_CTAID.X ;  /* 0x00000000000479c3 */ /* 0x000f620000002500 */
[----:B-1----:R-:W1:Y:S08]  /*3610*/  MUFU.RCP R9, R9 ;  /* 0x0000000900097308 */ /* 0x002e700000001000 */
[----:B0-----:R-:W0:Y:S08]  /*3620*/  MUFU.RCP R17, R17 ;  /* 0x0000001100117308 */ /* 0x001e300000001000 */
[----:B--2---:R-:W2:Y:S01]  /*3630*/  MUFU.RCP R15, R15 ;  /* 0x0000000f000f7308 */ /* 0x004ea20000001000 */
[----:B-1----:R-:W-:-:S07]  /*3640*/  VIADD R4, R9, 0xffffffe ;  /* 0x0ffffffe09047836 */ /* 0x002fce0000000000 */
[----:B------:R1:W5:Y:S01]  /*3650*/  F2I.FTZ.U32.TRUNC.NTZ R5, R4 ;  /* 0x0000000400057305 */ /* 0x000362000021f000 */
[----:B0-----:R-:W-:-:S07]  /*3660*/  IADD3 R6, R17, 0xffffffe, RZ ;  /* 0x0ffffffe11067810 */ /* 0x001fce0007ffe0ff */
[----:B------:R0:W3:Y:S01]  /*3670*/  F2I.FTZ.U32.TRUNC.NTZ R7, R6 ;  /* 0x0000000600077305 */ /* 0x0000e2000021f000 */
[----:B--2---:R-:W-:Y:S02]  /*3680*/  VIADD R8, R15, 0xffffffe ;  /* 0x0ffffffe0f087836 */ /* 0x004fe40000000000 */
[----:B-1----:R-:W-:Y:S02]  /*3690*/  IMAD.MOV.U32 R4, RZ, RZ, RZ ;  /* 0x000000ffff047224 */ /* 0x002fe400078e00ff */
[----:B-----5:R-:W-:-:S03]  /*36a0*/  IMAD.MOV R17, RZ, RZ, -R5 ;  /* 0x000000ffff117224 */ /* 0x020fc600078e0a05 */
[----:B------:R-:W1:Y:S01]  /*36b0*/  F2I.FTZ.U32.TRUNC.NTZ R9, R8 ;  /* 0x0000000800097305 */ /* 0x000e62000021f000 */
[----:B0-----:R-:W-:Y:S02]  /*36c0*/  IMAD.MOV.U32 R6, RZ, RZ, RZ ;  /* 0x000000ffff067224 */ /* 0x001fe400078e00ff */
[----:B------:R-:W-:Y:S01]  /*36d0*/  IMAD R15, R17, R16, RZ ;  /* 0x00000010110f7224 */ /* 0x000fe200078e02ff */
[----:B---3--:R-:W-:-:S03]  /*36e0*/  IADD3 R18, RZ, -R7, RZ ;  /* 0x80000007ff127210 */ /* 0x008fc60007ffe0ff */
[----:B------:R-:W-:Y:S01]  /*36f0*/  IMAD.HI.U32 R4, R5, R15, R4 ;  /* 0x0000000f05047227 */ /* 0x000fe200078e0004 */
[----:B------:R-:W-:-:S03]  /*3700*/  IADD3 R15, R16, -0x1, R13 ;  /* 0xffffffff100f7810 */ /* 0x000fc60007ffe00d */
[----:B------:R-:W-:Y:S02]  /*3710*/  IMAD.MOV.U32 R17, RZ, RZ, R18 ;  /* 0x000000ffff117224 */ /* 0x000fe400078e0012 */
[----:B------:R-:W-:Y:S01]  /*3720*/  IMAD.HI.U32 R18, R4, R15, RZ ;  /* 0x0000000f04127227 */ /* 0x000fe200078e00ff */
[----:B-1----:R-:W-:-:S03]  /*3730*/  IADD3 R19, RZ, -R9, RZ ;  /* 0x80000009ff137210 */ /* 0x002fc60007ffe0ff */
[----:B------:R-:W-:Y:S01]  /*3740*/  IMAD R5, R17, R14, RZ ;  /* 0x0000000e11057224 */ /* 0x000fe200078e02ff */
[----:B----4-:R-:W-:Y:S01]  /*3750*/  IADD3 R17, R14, -0x1, R29 ;  /* 0xffffffff0e117810 */ /* 0x010fe20007ffe01d */
[----:B------:R-:W-:Y:S02]  /*3760*/  IMAD.MOV.U32 R8, RZ, RZ, RZ ;  /* 0x000000ffff087224 */ /* 0x000fe400078e00ff */
[----:B------:R-:W-:Y:S01]  /*3770*/  IMAD.HI.U32 R4, R7, R5, R6 ;  /* 0x0000000507047227 */ /* 0x000fe200078e0006 */
[----:B------:R-:W-:-:S03]  /*3780*/  IADD3 R6, -R18, RZ, RZ ;  /* 0x000000ff12067210 */ /* 0x000fc60007ffe1ff */
[----:B------:R-:W-:Y:S02]  /*3790*/  IMAD.MOV.U32 R5, RZ, RZ, R19 ;  /* 0x000000ffff057224 */ /* 0x000fe400078e0013 */
[----:B------:R-:W-:Y:S02]  /*37a0*/  IMAD R15, R16, R6, R15 ;  /* 0x00000006100f7224 */ /* 0x000fe400078e020f */
[----:B------:R-:W-:Y:S02]  /*37b0*/  IMAD R5, R5, R10, RZ ;  /* 0x0000000a05057224 */ /* 0x000fe400078e02ff */
[----:B------:R-:W-:Y:S01]  /*37c0*/  IMAD.HI.U32 R4, R4, R17, RZ ;  /* 0x0000001104047227 */ /* 0x000fe200078e00ff */
[----:B------:R-:W-:-:S03]  /*37d0*/  ISETP.GE.U32.AND P1, PT, R15, R16, PT ;  /* 0x000000100f00720c */ /* 0x000fc60003f26070 */
[----:B------:R-:W-:-:S04]  /*37e0*/  IMAD.HI.U32 R6, R9, R5, R8 ;  /* 0x0000000509067227 */ /* 0x000fc800078e0008 */
[----:B------:R-:W-:Y:S02]  /*37f0*/  IMAD R9, R3, UR6, RZ ;  /* 0x0000000603097c24 */ /* 0x000fe4000f8e02ff */
[----:B------:R-:W-:-:S03]  /*3800*/  IMAD.HI.U32 R6, R6, UR4, RZ ;  /* 0x0000000406067c27 */ /* 0x000fc6000f8e00ff */
[----:B------:R-:W-:Y:S01]  /*3810*/  ISETP.GE.U32.AND P2, PT, R2, R9, PT ;  /* 0x000000090200720c */ /* 0x000fe20003f46070 */
[----:B------:R-:W-:Y:S01]  /*3820*/  IMAD.MOV R7, RZ, RZ, -R4 ;  /* 0x000000ffff077224 */ /* 0x000fe200078e0a04 */
[----:B------:R-:W-:Y:S01]  /*3830*/  @P1 IADD3 R15, R15, -R16, RZ ;  /* 0x800000100f0f1210 */ /* 0x000fe20007ffe0ff */
[----:B------:R-:W-:Y:S02]  /*3840*/  IMAD.MOV R5, RZ, RZ, -R6 ;  /* 0x000000ffff057224 */ /* 0x000fe400078e0a06 */
[----:B------:R-:W-:Y:S01]  /*3850*/  IMAD R17, R14, R7, R17 ;  /* 0x000000070e117224 */ /* 0x000fe200078e0211 */
[----:B------:R-:W-:Y:S01]  /*3860*/  LEA R7, R29, R0, 0x1 ;  /* 0x000000001d077211 */ /* 0x000fe200078e08ff */
[----:B------:R-:W-:-:S03]  /*3870*/  IMAD R5, R10, R5, UR4 ;  /* 0x000000040a057e24 */ /* 0x000fc6000f8e0205 */
[----:B------:R-:W-:Y:S01]  /*3880*/  ISETP.GE.U32.AND P0, PT, R17, R14, PT ;  /* 0x0000000e1100720c */ /* 0x000fe20003f06070 */
[----:B------:R-:W-:Y:S02]  /*3890*/  VIADD R7, R7, UR9 ;  /* 0x0000000907077c36 */ /* 0x000fe40008000000 */
[----:B------:R-:W-:Y:S10]  /*38a0*/  @P2 BRA `(.L_x_401) ;  /* 0x0000000000242947 */ /* 0x000ff40003800000 */
[----:B------:R-:W0:Y:S01]  /*38b0*/  S2R R19, SR_CgaCtaId ;  /* 0x0000000000137919 */ /* 0x000e220000008800 */
[----:B------:R-:W-:-:S04]  /*38c0*/  MOV R8, 0x400 ;  /* 0x0000040000087802 */ /* 0x000fc80000000f00 */
[----:B0-----:R-:W-:-:S07]  /*38d0*/  LEA R19, R19, R8, 0x18 ;  /* 0x0000000813137211 */ /* 0x001fce00078ec0ff */
.L_x_402:
[----:B------:R-:W-:Y:S01]  /*38e0*/  IMAD.IADD R8, R2, 0x1, R7 ;  /* 0x0000000102087824 */ /* 0x000fe200078e0207 */
[----:B------:R-:W-:-:S03]  /*38f0*/  IADD3 R2, R3, R2, RZ ;  /* 0x0000000203027210 */ /* 0x000fc60007ffe0ff */
[----:B------:R-:W-:Y:S01]  /*3900*/  IMAD R8, R8, 0x4, R19 ;  /* 0x0000000408087824 */ /* 0x000fe200078e0213 */
[----:B------:R-:W-:-:S04]  /*3910*/  ISETP.GE.U32.AND P2, PT, R2, R9, PT ;  /* 0x000000090200720c */ /* 0x000fc80003f46070 */
[----:B------:R0:W-:Y:S09]  /*3920*/  STS [R8], RZ ;  /* 0x000000ff08007388 */ /* 0x0001f20000000800 */
[----:B0-----:R-:W-:Y:S05]  /*3930*/  @!P2 BRA `(.L_x_402) ;  /* 0xfffffffc00e8a947 */ /* 0x001fea000383ffff */
.L_x_401:
[----:B------:R-:W-:Y:S05]  /*3940*/  BSYNC B0 ;  /* 0x0000000000007941 */ /* 0x000fea0003800000 */
.L_x_400:
[----:B------:R-:W0:Y:S01]  /*3950*/  S2R R20, SR_TID.Z ;  /* 0x0000000000147919 */ /* 0x000e220000002300 */
[----:B------:R-:W-:Y:S01]  /*3960*/  ISETP.GE.U32.AND P2, PT, R15, R16, PT ;  /* 0x000000100f00720c */ /* 0x000fe20003f46070 */
[----:B------:R-:W0:Y:S08]  /*3970*/  S2UR UR4, SR_CTAID.Z ;  /* 0x00000000000479c3 */ /* 0x000e300000002700 */
[----:B------:R-:W-:Y:S01]  /*3980*/  BAR.SYNC.DEFER_BLOCKING 0x0 ;  /* 0x0000000000007b1d */ /* 0x000fe20000010000 */
[----:B------:R-:W-:Y:S01]  /*3990*/  ISETP.NE.U32.AND P3, PT, R16, RZ, PT ;  /* 0x000000ff1000720c */ /* 0x000fe20003f65070 */
[----:B------:R-:W-:Y:S01]  /*39a0*/  @P1 VIADD R18, R18, 0x1 ;  /* 0x0000000112121836 */ /* 0x000fe20000000000 */
[----:B------:R-:W-:Y:S01]  /*39b0*/  ISETP.GE.U32.AND P1, PT, R5, R10, PT ;  /* 0x0000000a0500720c */ /* 0x000fe20003f26070 */
[----:B------:R-:W-:-:S04]  /*39c0*/  @P0 IMAD.IADD R17, R17, 0x1, -R14 ;  /* 0x0000000111110824 */ /* 0x000fc800078e0a0e */
[----:B------:R-:W1:Y:S01]  /*39d0*/  S2UR UR5, SR_CTAID.Y ;  /* 0x00000000000579c3 */ /* 0x000e620000002600 */
[----:B------:R-:W-:Y:S01]  /*39e0*/  @P0 VIADD R4, R4, 0x1 ;  /* 0x0000000104040836 */ /* 0x000fe20000000000 */
[----:B------:R-:W1:Y:S01]  /*39f0*/  S2R R21, SR_TID.Y ;  /* 0x0000000000157919 */ /* 0x000e620000002200 */
[----:B------:R-:W-:Y:S02]  /*3a00*/  @P2 IADD3 R18, R18, 0x1, RZ ;  /* 0x0000000112122810 */ /* 0x000fe40007ffe0ff */
[----:B------:R-:W-:Y:S02]  /*3a10*/  ISETP.GE.U32.AND P2, PT, R17, R14, PT ;  /* 0x0000000e1100720c */ /* 0x000fe40003f46070 */
[----:B------:R-:W-:Y:S02]  /*3a20*/  @!P3 LOP3.LUT R18, RZ, R16, RZ, 0x33, !PT ;  /* 0x00000010ff12b212 */ /* 0x000fe400078e33ff */
[----:B------:R-:W-:Y:S02]  /*3a30*/  ISETP.NE.U32.AND P3, PT, R14, RZ, PT ;  /* 0x000000ff0e00720c */ /* 0x000fe40003f65070 */
[----:B------:R-:W-:-:S04]  /*3a40*/  @P1 IADD3 R5, R5, -R10, RZ ;  /* 0x8000000a05051210 */ /* 0x000fc80007ffe0ff */
[----:B------:R-:W-:-:S03]  /*3a50*/  ISETP.GE.U32.AND P0, PT, R5, R10, PT ;  /* 0x0000000a0500720c */ /* 0x000fc60003f06070 */
[----:B------:R-:W-:Y:S02]  /*3a60*/  @P2 VIADD R4, R4, 0x1 ;  /* 0x0000000104042836 */ /* 0x000fe40000000000 */
[----:B0-----:R-:W-:Y:S02]  /*3a70*/  IMAD R2, R18, UR4, R20 ;  /* 0x0000000412027c24 */ /* 0x001fe4000f8e0214 */
[----:B------:R-:W-:-:S03]  /*3a80*/  @!P3 LOP3.LUT R4, RZ, R14, RZ, 0x33, !PT ;  /* 0x0000000eff04b212 */ /* 0x000fc600078e33ff */
[----:B------:R-:W-:-:S04]  /*3a90*/  VIADDMNMX R3, R2, R18, R13, PT ;  /* 0x0000001202037246 */ /* 0x000fc8000380010d */
[----:B------:R-:W-:Y:S01]  /*3aa0*/  ISETP.GE.AND P2, PT, R2, R3, PT ;  /* 0x000000030200720c */ /* 0x000fe20003f46270 */
[----:B------:R0:W-:Y:S01]  /*3ab0*/  STL [R1+0x4], R3 ;  /* 0x0000040301007387 */ /* 0x0001e20000100800 */
[----:B-1----:R-:W-:-:S05]  /*3ac0*/  IMAD R9, R4, UR5, R21 ;  /* 0x0000000504097c24 */ /* 0x002fca000f8e0215 */
[----:B------:R0:W-:Y:S06]  /*3ad0*/  STL [R1], R9 ;  /* 0x0000000901007387 */ /* 0x0001ec0000100800 */
[----:B------:R-:W-:Y:S05]  /*3ae0*/  @P2 EXIT ;  /* 0x000000000000294d */ /* 0x000fea0003800000 */
[----:B------:R-:W1:Y:S01]  /*3af0*/  S2R R8, SR_TID.X ;  /* 0x0000000000087919 */ /* 0x000e620000002100 */
[----:B------:R-:W2:Y:S01]  /*3b00*/  S2UR UR5, SR_CgaCtaId ;  /* 0x00000000000579c3 */ /* 0x000ea20000008800 */
[----:B------:R-:W-:Y:S01]  /*3b10*/  @P1 VIADD R6, R6, 0x1 ;  /* 0x0000000106061836 */ /* 0x000fe20000000000 */
[----:B------:R-:W-:Y:S01]  /*3b20*/  ISETP.NE.U32.AND P2, PT, R10, RZ, PT ;  /* 0x000000ff0a00720c */ /* 0x000fe20003f45070 */
[----:B------:R-:W-:Y:S01]  /*3b30*/  IMAD R20, R20, UR7, R21 ;  /* 0x0000000714147c24 */ /* 0x000fe2000f8e0215 */
[----:B0-----:R-:W-:Y:S01]  /*3b40*/  LOP3.LUT R3, RZ, R10, RZ, 0x33, !PT ;  /* 0x0000000aff037212 */ /* 0x001fe200078e33ff */
[----:B------:R-:W-:Y:S01]  /*3b50*/  @P0 VIADD R6, R6, 0x1 ;  /* 0x0000000106060836 */ /* 0x000fe20000000000 */
[----:B------:R-:W-:Y:S01]  /*3b60*/  ULDC UR4, c[0x0][0x224] ;  /* 0x0000890000047ab9 */ /* 0x000fe20000000800 */
[----:B------:R-:W-:Y:S01]  /*3b70*/  IMAD R20, R20, R12, RZ ;  /* 0x0000000c14147224 */ /* 0x000fe200078e02ff */
[----:B------:R-:W-:Y:S01]  /*3b80*/  VIADDMNMX R9, R9, R4, R29, PT ;  /* 0x0000000409097246 */ /* 0x000fe2000380011d */
[----:B------:R-:W-:Y:S01]  /*3b90*/  ULDC.64 UR10, c[0x0][0x208] ;  /* 0x00008200000a7ab9 */ /* 0x000fe20000000a00 */
[----:B------:R-:W-:Y:S01]  /*3ba0*/  SEL R15, R3, R6, !P2 ;  /* 0x00000006030f7207 */ /* 0x000fe20005000000 */
[----:B------:R-:W-:Y:S01]  /*3bb0*/  IMAD R6, R13, UR4, RZ ;  /* 0x000000040d067c24 */ /* 0x000fe2000f8e02ff */
[----:B------:R-:W-:Y:S01]  /*3bc0*/  IADD3 R10, R5, -R10, RZ ;  /* 0x8000000a050a7210 */ /* 0x000fe20007ffe0ff */
[----:B------:R-:W-:-:S02]  /*3bd0*/  UMOV UR4, 0x400 ;  /* 0x0000040000047882 */ /* 0x000fc40000000000 */
[----:B------:R-:W-:Y:S01]  /*3be0*/  IMAD R6, R6, R29, RZ ;  /* 0x0000001d06067224 */ /* 0x000fe200078e02ff */
[----:B------:R-:W-:Y:S01]  /*3bf0*/  @P2 SEL R3, R10, R5, P0 ;  /* 0x000000050a032207 */ /* 0x000fe20000000000 */
[----:B------:R-:W-:Y:S02]  /*3c00*/  IMAD.SHL.U32 R29, R29, 0x2, RZ ;  /* 0x000000021d1d7824 */ /* 0x000fe400078e00ff */
[----:B------:R-:W-:Y:S02]  /*3c10*/  IMAD R10, R20, UR6, R7 ;  /* 0x00000006140a7c24 */ /* 0x000fe4000f8e0207 */
[----:B------:R-:W-:Y:S02]  /*3c20*/  IMAD.MOV.U32 R7, RZ, RZ, R2 ;  /* 0x000000ffff077224 */ /* 0x000fe400078e0002 */
[----:B------:R-:W-:Y:S01]  /*3c30*/  IMAD R6, R3, R6, RZ ;  /* 0x0000000603067224 */ /* 0x000fe200078e02ff */
[----:B--2---:R-:W-:-:S03]  /*3c40*/  ULEA UR4, UR5, UR4, 0x18 ;  /* 0x0000000405047291 */ /* 0x004fc6000f8ec03f */
[----:B------:R-:W-:Y:S02]  /*3c50*/  ULDC UR5, c[0x0][0x240] ;  /* 0x0000900000057ab9 */ /* 0x000fe40000000800 */
[----:B------:R-:W-:Y:S01]  /*3c60*/  IMAD R5, R3, UR5, RZ ;  /* 0x0000000503057c24 */ /* 0x000fe2000f8e02ff */
[----:B-1----:R-:W-:Y:S01]  /*3c70*/  IADD3 R0, R8, UR9, R0 ;  /* 0x0000000908007c10 */ /* 0x002fe2000fffe000 */
[----:B------:R-:W-:-:S04]  /*3c80*/  IMAD R8, R15, R12, R8 ;  /* 0x0000000c0f087224 */ /* 0x000fc800078e0208 */
[----:B------:R-:W-:-:S05]  /*3c90*/  IMAD R0, R20, UR6, R0 ;  /* 0x0000000614007c24 */ /* 0x000fca000f8e0200 */
[----:B------:R-:W-:-:S04]  /*3ca0*/  IADD3 R0, R0, R29, RZ ;  /* 0x0000001d00007210 */ /* 0x000fc80007ffe0ff */
[----:B------:R-:W-:-:S07]  /*3cb0*/  LEA R4, R0, UR4, 0x2 ;  /* 0x0000000400047c11 */ /* 0x000fce000f8e10ff */
.L_x_419:
[----:B------:R-:W2:Y:S01]  /*3cc0*/  LDL R20, [R1] ;  /* 0x0000000001147983 */ /* 0x000ea20000100800 */
[----:B0-----:R-:W0:Y:S01]  /*3cd0*/  LDC R0, c[0x0][0x228] ;  /* 0x00008a00ff007b82 */ /* 0x001e220000000800 */
[----:B------:R-:W-:Y:S01]  /*3ce0*/  ULDC UR5, c[0x0][0x230] ;  /* 0x00008c0000057ab9 */ /* 0x000fe20000000800 */
[----:B------:R-:W-:Y:S01]  /*3cf0*/  BSSY B0, `(.L_x_403) ;  /* 0x000008a000007945 */ /* 0x000fe20003800000 */
[----:B----4-:R-:W-:Y:S01]  /*3d00*/  IMAD R17, R7, UR5, RZ ;  /* 0x0000000507117c24 */ /* 0x010fe2000f8e02ff */
[----:B0-----:R-:W-:-:S04]  /*3d10*/  IABS R13, R0 ;  /* 0x00000000000d7213 */ /* 0x001fc80000000000 */
[----:B------:R-:W-:Y:S01]  /*3d20*/  IADD3 R15, R0, UR5, R17 ;  /* 0x00000005000f7c10 */ /* 0x000fe2000fffe011 */
        /* <DEDUP_REMOVED lines=33> */
[----:B------:R-:W-:-:S03]  /*3f40*/  LOP3.LUT R0, RZ, R0, RZ, 0x33, !PT ;  /* 0x00000000ff007212 */ /* 0x000fc600078e33ff */
[----:B------:R-:W-:Y:S01]  /*3f50*/  @!P1 IMAD.MOV R14, RZ, RZ, -R14 ;  /* 0x000000ffff0e9224 */ /* 0x000fe200078e0a0e */
[----:B------:R-:W-:-:S04]  /*3f60*/  SEL R3, R0, R3, !P2 ;  /* 0x0000000300037207 */ /* 0x000fc80005000000 */
[----:B------:R-:W-:Y:S02]  /*3f70*/  SEL R2, R0, R14, !P2 ;  /* 0x0000000e00027207 */ /* 0x000fe40005000000 */
[----:B--2---:R-:W-:-:S13]  /*3f80*/  ISETP.GE.AND P3, PT, R20, R9, PT ;  /* 0x000000091400720c */ /* 0x004fda0003f66270 */
[----:B------:R-:W-:Y:S05]  /*3f90*/  @P3 BRA `(.L_x_404) ;  /* 0x00000004007c3947 */ /* 0x000fea0003800000 */
[----:B------:R-:W-:-:S07]  /*3fa0*/  MOV R0, R20 ;  /* 0x0000001400007202 */ /* 0x000fce0000000f00 */
.L_x_418:
        /* <DEDUP_REMOVED lines=8> */
.L_x_414:
[----:B-1----:R-:W1:Y:S01]  /*4030*/  LDS R19, [R13] ;  /* 0x000000000d137984 */ /* 0x002e620000000800 */
[----:B------:R-:W-:Y:S01]  /*4040*/  BSSY B2, `(.L_x_407) ;  /* 0x0000031000027945 */ /* 0x000fe20003800000 */
[----:B-1----:R-:W-:-:S13]  /*4050*/  ISETP.GE.AND P0, PT, R19, R14, PT ;  /* 0x0000000e1300720c */ /* 0x002fda0003f06270 */
[----:B------:R-:W-:Y:S05]  /*4060*/  @P0 BRA `(.L_x_408) ;  /* 0x0000000000b80947 */ /* 0x000fea0003800000 */
[----:B------:R-:W-:Y:S02]  /*4070*/  ULDC UR5, c[0x0][0x248] ;  /* 0x0000920000057ab9 */ /* 0x000fe40000000800 */
[C---:B------:R-:W-:Y:S01]  /*4080*/  IMAD R22, R17.reuse, UR5, RZ ;  /* 0x0000000511167c24 */ /* 0x040fe2000f8e02ff */
[----:B------:R-:W-:Y:S02]  /*4090*/  ULDC UR5, c[0x0][0x234] ;  /* 0x00008d0000057ab9 */ /* 0x000fe40000000800 */
[----:B------:R-:W-:Y:S02]  /*40a0*/  IADD3 R20, R17, UR5, R29 ;  /* 0x0000000511147c10 */ /* 0x000fe4000fffe01d */
[----:B------:R-:W-:Y:S02]  /*40b0*/  IADD3 R18, P0, R5, R22, RZ ;  /* 0x0000001605127210 */ /* 0x000fe40007f1e0ff */
[----:B------:R-:W-:Y:S02]  /*40c0*/  SHF.R.S32.HI R22, RZ, 0x1f, R22 ;  /* 0x0000001fff167819 */ /* 0x000fe40000011416 */
[----:B------:R-:W-:-:S02]  /*40d0*/  LEA R20, R20, UR4, 0x2 ;  /* 0x0000000414147c11 */ /* 0x000fc4000f8e10ff */
[----:B------:R-:W-:-:S07]  /*40e0*/  LEA.HI.X.SX32 R21, R5, R22, 0x1, P0 ;  /* 0x0000001605157211 */ /* 0x000fce00000f0eff */
.L_x_413:
[----:B-1----:R-:W1:Y:S01]  /*40f0*/  LDC R22, c[0x0][0x224] ;  /* 0x00008900ff167b82 */ /* 0x002e620000000800 */
[----:B------:R-:W-:Y:S01]  /*4100*/  BSSY B3, `(.L_x_409) ;  /* 0x0000021000037945 */ /* 0x000fe20003800000 */
[----:B-1----:R-:W-:-:S13]  /*4110*/  ISETP.GE.AND P0, PT, R8, R22, PT ;  /* 0x000000160800720c */ /* 0x002fda0003f06270 */
[----:B------:R-:W-:Y:S05]  /*4120*/  @P0 BRA `(.L_x_410) ;  /* 0x0000000000780947 */ /* 0x000fea0003800000 */
[----:B------:R-:W-:Y:S01]  /*4130*/  IADD3 R14, R11, R19, RZ ;  /* 0x000000130b0e7210 */ /* 0x000fe20007ffe0ff */
[----:B------:R-:W-:Y:S01]  /*4140*/  LDS R25, [R20] ;  /* 0x0000000014197984 */ /* 0x000fe20000000800 */
[----:B------:R-:W-:Y:S01]  /*4150*/  ULDC UR5, c[0x0][0x24c] ;  /* 0x0000930000057ab9 */ /* 0x000fe20000000800 */
[----:B------:R-:W-:Y:S01]  /*4160*/  BSSY B4, `(.L_x_411) ;  /* 0x0000019000047945 */ /* 0x000fe20003800000 */
[----:B------:R-:W-:Y:S01]  /*4170*/  LEA R14, R14, UR4, 0x2 ;  /* 0x000000040e0e7c11 */ /* 0x000fe2000f8e10ff */
[----:B------:R-:W-:Y:S02]  /*4180*/  IMAD R27, R19, UR5, RZ ;  /* 0x00000005131b7c24 */ /* 0x000fe4000f8e02ff */
[----:B------:R-:W-:Y:S02]  /*4190*/  IMAD.MOV.U32 R24, RZ, RZ, R4 ;  /* 0x000000ffff187224 */ /* 0x000fe400078e0004 */
[----:B------:R-:W-:Y:S01]  /*41a0*/  IMAD.MOV.U32 R26, RZ, RZ, R8 ;  /* 0x000000ffff1a7224 */ /* 0x000fe200078e0008 */
[----:B------:R-:W1:Y:S01]  /*41b0*/  LDS R14, [R14] ;  /* 0x000000000e0e7984 */ /* 0x000e620000000800 */
[----:B------:R-:W-:-:S04]  /*41c0*/  IADD3 R23, P0, R27, R18, RZ ;  /* 0x000000121b177210 */ /* 0x000fc80007f1e0ff */
[----:B------:R-:W-:Y:S01]  /*41d0*/  LEA.HI.X.SX32 R27, R27, R21, 0x1, P0 ;  /* 0x000000151b1b7211 */ /* 0x000fe200000f0eff */
[----:B-1----:R-:W-:-:S08]  /*41e0*/  FMUL.FTZ R25, R25, R14 ;  /* 0x0000000e19197220 */ /* 0x002fd00000410000 */
.L_x_412:
        /* <DEDUP_REMOVED lines=8> */
[----:B------:R1:W2:Y:S01]  /*4270*/  LDG.E.CONSTANT R14, desc[UR10][R14.64] ;  /* 0x0000000a0e0e7981 */ /* 0x0002a2000c1e9900 */
[----:B------:R-:W-:-:S05]  /*4280*/  IMAD R26, R12, UR5, R26 ;  /* 0x000000050c1a7c24 */ /* 0x000fca000f8e021a */
[----:B------:R-:W-:Y:S01]  /*4290*/  ISETP.GE.AND P0, PT, R26, R22, PT ;  /* 0x000000161a00720c */ /* 0x000fe20003f06270 */
[----:B-1----:R-:W2:Y:S02]  /*42a0*/  LDS R15, [R24] ;  /* 0x00000000180f7984 */ /* 0x002ea40000000800 */
[----:B--2---:R-:W-:-:S05]  /*42b0*/  FFMA.FTZ R14, R25, R14, R15 ;  /* 0x0000000e190e7223 */ /* 0x004fca000001000f */
[----:B------:R1:W-:Y:S02]  /*42c0*/  STS [R24], R14 ;  /* 0x0000000e18007388 */ /* 0x0003e40000000800 */
[----:B-1----:R-:W-:-:S03]  /*42d0*/  LEA R24, R12, R24, 0x2 ;  /* 0x000000180c187211 */ /* 0x002fc600078e10ff */
[----:B------:R-:W-:Y:S05]  /*42e0*/  @!P0 BRA `(.L_x_412) ;  /* 0xfffffffc00c08947 */ /* 0x000fea000383ffff */
[----:B------:R-:W-:Y:S05]  /*42f0*/  BSYNC B4 ;  /* 0x0000000000047941 */ /* 0x000fea0003800000 */
.L_x_411:
[----:B------:R1:W2:Y:S02]  /*4300*/  LDS R14, [R16] ;  /* 0x00000000100e7984 */ /* 0x0002a40000000800 */
.L_x_410:
[----:B------:R-:W-:Y:S05]  /*4310*/  BSYNC B3 ;  /* 0x0000000000037941 */ /* 0x000fea0003800000 */
.L_x_409:
[----:B------:R-:W-:-:S05]  /*4320*/  VIADD R19, R19, 0x1 ;  /* 0x0000000113137836 */ /* 0x000fca0000000000 */
[----:B--2---:R-:W-:-:S13]  /*4330*/  ISETP.GE.AND P0, PT, R19, R14, PT ;  /* 0x0000000e1300720c */ /* 0x004fda0003f06270 */
[----:B------:R-:W-:Y:S05]  /*4340*/  @!P0 BRA `(.L_x_413) ;  /* 0xfffffffc00688947 */ /* 0x000fea000383ffff */
.L_x_408:
[----:B------:R-:W-:Y:S05]  /*4350*/  BSYNC B2 ;  /* 0x0000000000027941 */ /* 0x000fea0003800000 */
.L_x_407:
[----:B------:R-:W-:-:S05]  /*4360*/  VIADD R17, R17, 0x1 ;  /* 0x0000000111117836 */ /* 0x000fca0000000000 */
[----:B------:R-:W-:-:S13]  /*4370*/  ISETP.GE.AND P0, PT, R17, R2, PT ;  /* 0x000000021100720c */ /* 0x000fda0003f06270 */
[----:B------:R-:W-:Y:S05]  /*4380*/  @!P0 BRA `(.L_x_414) ;  /* 0xfffffffc00288947 */ /* 0x000fea000383ffff */
.L_x_406:
[----:B------:R-:W-:Y:S05]  /*4390*/  BSYNC B1 ;  /* 0x0000000000017941 */ /* 0x000fea0003800000 */
.L_x_405:
[----:B------:R-:W2:Y:S01]  /*43a0*/  LDC R13, c[0x0][0x224] ;  /* 0x00008900ff0d7b82 */ /* 0x000ea20000000800 */
[----:B------:R-:W-:Y:S01]  /*43b0*/  BSSY B1, `(.L_x_415) ;  /* 0x000001a000017945 */ /* 0x000fe20003800000 */
[----:B--2---:R-:W-:-:S13]  /*43c0*/  ISETP.GE.AND P0, PT, R8, R13, PT ;  /* 0x0000000d0800720c */ /* 0x004fda0003f06270 */
[----:B------:R-:W-:Y:S05]  /*43d0*/  @P0 BRA `(.L_x_416) ;  /* 0x00000000005c0947 */ /* 0x000fea0003800000 */
[----:B------:R-:W2:Y:S01]  /*43e0*/  LDC R18, c[0x0][0x238] ;  /* 0x00008e00ff127b82 */ /* 0x000ea20000000800 */
[----:B------:R-:W3:Y:S01]  /*43f0*/  S2R R21, SR_TID.X ;  /* 0x0000000000157919 */ /* 0x000ee20000002100 */
[----:B------:R-:W-:Y:S01]  /*4400*/  ULDC UR5, c[0x0][0x22c] ;  /* 0x00008b0000057ab9 */ /* 0x000fe20000000800 */
[----:B------:R-:W-:Y:S01]  /*4410*/  MOV R20, R8 ;  /* 0x0000000800147202 */ /* 0x000fe20000000f00 */
[----:B01----:R-:W-:-:S04]  /*4420*/  IMAD R16, R7, UR5, R0 ;  /* 0x0000000507107c24 */ /* 0x003fc8000f8e0200 */
[----:B------:R-:W0:Y:S01]  /*4430*/  LDC.64 R14, c[0x0][0x210] ;  /* 0x00008400ff0e7b82 */ /* 0x000e220000000a00 */
[----:B------:R-:W-:-:S05]  /*4440*/  IMAD R17, R16, R13, RZ ;  /* 0x0000000d10117224 */ /* 0x000fca00078e02ff */
[----:B------:R-:W-:Y:S02]  /*4450*/  IADD3 R19, P0, R6, R17, RZ ;  /* 0x0000001106137210 */ /* 0x000fe40007f1e0ff */
[----:B------:R-:W-:-:S04]  /*4460*/  SHF.R.S32.HI R17, RZ, 0x1f, R17 ;  /* 0x0000001fff117819 */ /* 0x000fc80000011411 */
[----:B------:R-:W-:-:S07]  /*4470*/  LEA.HI.X.SX32 R22, R6, R17, 0x1, P0 ;  /* 0x0000001106167211 */ /* 0x000fce00000f0eff */
.L_x_417:
[--C-:B---34-:R-:W-:Y:S01]  /*4480*/  IMAD.IADD R23, R10, 0x1, R21.reuse ;  /* 0x000000010a177824 */ /* 0x118fe200078e0215 */
[----:B------:R-:W-:Y:S01]  /*4490*/  IADD3 R17, P0, R20, R19, RZ ;  /* 0x0000001314117210 */ /* 0x000fe20007f1e0ff */
[----:B------:R-:W-:-:S03]  /*44a0*/  IMAD.IADD R21, R12, 0x1, R21 ;  /* 0x000000010c157824 */ /* 0x000fc600078e0215 */
[----:B------:R-:W-:Y:S02]  /*44b0*/  LEA R23, R23, UR4, 0x2 ;  /* 0x0000000417177c11 */ /* 0x000fe4000f8e10ff */
[----:B------:R-:W-:Y:S01]  /*44c0*/  LEA.HI.X.SX32 R25, R20, R22, 0x1, P0 ;  /* 0x0000001614197211 */ /* 0x000fe200000f0eff */
[----:B--2---:R-:W-:Y:S01]  /*44d0*/  IMAD R20, R12, R18, R20 ;  /* 0x000000120c147224 */ /* 0x004fe200078e0214 */
[C---:B0-----:R-:W-:Y:S01]  /*44e0*/  LEA R16, P0, R17.reuse, R14, 0x2 ;  /* 0x0000000e11107211 */ /* 0x041fe200078010ff */
[----:B------:R-:W0:Y:S03]  /*44f0*/  LDS R24, [R23] ;  /* 0x0000000017187984 */ /* 0x000e260000000800 */
[----:B------:R-:W-:Y:S01]  /*4500*/  LEA.HI.X R17, R17, R15, R25, 0x2, P0 ;  /* 0x0000000f11117211 */ /* 0x000fe200000f1419 */
[----:B------:R4:W-:Y:S01]  /*4510*/  STS [R23], RZ ;  /* 0x000000ff17007388 */ /* 0x0009e20000000800 */
[----:B------:R-:W-:-:S03]  /*4520*/  ISETP.GE.AND P0, PT, R20, R13, PT ;  /* 0x0000000d1400720c */ /* 0x000fc60003f06270 */
[----:B0-----:R4:W-:Y:S10]  /*4530*/  STG.E desc[UR10][R16.64], R24 ;  /* 0x0000001810007986 */ /* 0x0019f4000c10190a */
[----:B------:R-:W-:Y:S05]  /*4540*/  @!P0 BRA `(.L_x_417) ;  /* 0xfffffffc00cc8947 */ /* 0x000fea000383ffff */
.L_x_416:
[----:B------:R-:W-:Y:S05]  /*4550*/  BSYNC B1 ;  /* 0x0000000000017941 */ /* 0x000fea0003800000 */
.L_x_415:
[----:B------:R-:W-:-:S04]  /*4560*/  IADD3 R0, R0, UR7, RZ ;  /* 0x0000000700007c10 */ /* 0x000fc8000fffe0ff */
[----:B------:R-:W-:-:S13]  /*4570*/  ISETP.GE.AND P0, PT, R0, R9, PT ;  /* 0x000000090000720c */ /* 0x000fda0003f06270 */
[----:B------:R-:W-:Y:S05]  /*4580*/  @!P0 BRA `(.L_x_418) ;  /* 0xfffffff800888947 */ /* 0x000fea000383ffff */
.L_x_404:
[----:B------:R-:W-:Y:S05]  /*4590*/  BSYNC B0 ;  /* 0x0000000000007941 */ /* 0x000fea0003800000 */
.L_x_403:
[----:B------:R-:W2:Y:S01]  /*45a0*/  LDL R13, [R1+0x4] ;  /* 0x00000400010d7983 */ /* 0x000ea20000100800 */
[----:B------:R-:W-:-:S05]  /*45b0*/  VIADD R7, R7, UR8 ;  /* 0x0000000807077c36 */ /* 0x000fca0008000000 */
[----:B--2---:R-:W-:-:S13]  /*45c0*/  ISETP.GE.AND P0, PT, R7, R13, PT ;  /* 0x0000000d0700720c */ /* 0x004fda0003f06270 */
[----:B------:R-:W-:Y:S05]  /*45d0*/  @!P0 BRA `(.L_x_419) ;  /* 0xfffffff400b88947 */ /* 0x000fea000383ffff */
[----:B------:R-:W-:Y:S05]  /*45e0*/  EXIT ;  /* 0x000000000000794d */ /* 0x000fea0003800000 */
.L_x_420:
        /* <DEDUP_REMOVED lines=9> */
.L_x_700:


//--------------------- .text._ZN2at6native58_GLOBAL__N__9a069279_25_AdaptiveAveragePooling_cu_ef17039c31adaptive_average_gradinput_nhwcIidEEvPT0_PKS3_iiiiiiiiT_S7_S7_S7_ --------------------------
	.section	.text._ZN2at6native58_GLOBAL__N__9a069279_25_AdaptiveAveragePooling_cu_ef17039c31adaptive_average_gradinput_nhwcIidEEvPT0_PKS3_iiiiiiiiT_S7_S7_S7_,"ax",@progbits
	.align	128
.text._ZN2at6native58_GLOBAL__N__9a069279_25_AdaptiveAveragePooling_cu_ef17039c31adaptive_average_gradinput_nhwcIidEEvPT0_PKS3_iiiiiiiiT_S7_S7_S7_:
        .type           _ZN2at6native58_GLOBAL__N__9a069279_25_AdaptiveAveragePooling_cu_ef17039c31adaptive_average_gradinput_nhwcIidEEvPT0_PKS3_iiiiiiiiT_S7_S7_S7_,@function
        .size           _ZN2at6native58_GLOBAL__N__9a069279_25_AdaptiveAveragePooling_cu_ef17039c31adaptive_average_gradinput_nhwcIidEEvPT0_PKS3_iiiiiiiiT_S7_S7_S7_,(.L_x_701 - _ZN2at6native58_GLOBAL__N__9a069279_25_AdaptiveAveragePooling_cu_ef17039c31adaptive_average_gradinput_nhwcIidEEvPT0_PKS3_iiiiiiiiT_S7_S7_S7_)
        .other          _ZN2at6native58_GLOBAL__N__9a069279_25_AdaptiveAveragePooling_cu_ef17039c31adaptive_average_gradinput_nhwcIidEEvPT0_PKS3_iiiiiiiiT_S7_S7_S7_,@"STO_CUDA_ENTRY STV_DEFAULT"
_ZN2at6native58_GLOBAL__N__9a069279_25_AdaptiveAveragePooling_cu_ef17039c31adaptive_average_gradinput_nhwcIidEEvPT0_PKS3_iiiiiiiiT_S7_S7_S7_:
        /* <DEDUP_REMOVED lines=8> */
[----:B0-----:R-:W-:Y:S01]  /*0080*/  VIADD R1, R1, 0xfffffff0 ;  /* 0xfffffff001017836 */ /* 0x001fe20000000000 */
[----:B------:R-:W0:Y:S01]  /*0090*/  S2R R8, SR_TID.X ;  /* 0x0000000000087919 */ /* 0x000e220000002100 */
[----:B------:R-:W-:Y:S01]  /*00a0*/  ULDC UR9, c[0x0][0x234] ;  /* 0x00008d0000097ab9 */ /* 0x000fe20000000800 */
[----:B------:R-:W-:Y:S01]  /*00b0*/  ULDC UR10, c[0x0][0x22c] ;  /* 0x00008b00000a7ab9 */ /* 0x000fe20000000800 */
[----:B------:R-:W-:Y:S01]  /*00c0*/  BSSY B0, `(.L_x_421) ;  /* 0x0000110000007945 */ /* 0x000fe20003800000 */
[----:B-1----:R-:W-:-:S04]  /*00d0*/  IMAD R3, R9, UR7, R10 ;  /* 0x0000000709037c24 */ /* 0x002fc8000f8e020a */
[----:B--2---:R-:W-:Y:S01]  /*00e0*/  IMAD R4, R3, R2, RZ ;  /* 0x0000000203047224 */ /* 0x004fe200078e02ff */
[----:B------:R-:W-:-:S03]  /*00f0*/  SHF.L.U32 R3, R0, 0x1, RZ ;  /* 0x0000000100037819 */ /* 0x000fc600000006ff */
[----:B0-----:R-:W-:Y:S02]  /*0100*/  IMAD.IADD R14, R4, 0x1, R8 ;  /* 0x00000001040e7824 */ /* 0x001fe400078e0208 */
[----:B------:R0:W-:Y:S01]  /*0110*/  STL [R1], R3 ;  /* 0x0000000301007387 */ /* 0x0001e20000100800 */
[----:B------:R-:W-:Y:S02]  /*0120*/  IMAD R4, R2, UR7, RZ ;  /* 0x0000000702047c24 */ /* 0x000fe4000f8e02ff */
[----:B------:R-:W-:Y:S02]  /*0130*/  ISETP.GE.AND P0, PT, R14, R0, PT ;  /* 0x000000000e00720c */ /* 0x000fe40003f06270 */
[----:B------:R-:W-:-:S11]  /*0140*/  IMAD R4, R4, UR8, RZ ;  /* 0x0000000804047c24 */ /* 0x000fd6000f8e02ff */
[----:B0-----:R-:W-:Y:S05]  /*0150*/  @P0 BRA `(.L_x_422) ;  /* 0x0000001000180947 */ /* 0x001fea0003800000 */
[----:B------:R-:W0:Y:S01]  /*0160*/  I2F.U32.RP R5, R4 ;  /* 0x0000000400057306 */ /* 0x000e220000209000 */
[----:B------:R-:W-:Y:S01]  /*0170*/  VIADD R3, R9, UR8 ;  /* 0x0000000809037c36 */ /* 0x000fe20008000000 */
[----:B------:R-:W-:Y:S01]  /*0180*/  ISETP.NE.U32.AND P2, PT, R4, RZ, PT ;  /* 0x000000ff0400720c */ /* 0x000fe20003f45070 */
[----:B------:R-:W-:Y:S01]  /*0190*/  IMAD.MOV R9, RZ, RZ, -R4 ;  /* 0x000000ffff097224 */ /* 0x000fe200078e0a04 */
[----:B------:R-:W-:Y:S01]  /*01a0*/  BSSY B1, `(.L_x_423) ;  /* 0x0000059000017945 */ /* 0x000fe20003800000 */
[----:B------:R-:W-:-:S04]  /*01b0*/  IMAD R3, R3, UR7, R10 ;  /* 0x0000000703037c24 */ /* 0x000fc8000f8e020a */
[----:B------:R-:W-:-:S05]  /*01c0*/  IMAD R3, R3, R2, R8 ;  /* 0x0000000203037224 */ /* 0x000fca00078e0208 */
[----:B------:R-:W-:Y:S01]  /*01d0*/  LOP3.LUT R3, RZ, R3, RZ, 0x33, !PT ;  /* 0x00000003ff037212 */ /* 0x000fe200078e33ff */
[----:B0-----:R-:W0:Y:S03]  /*01e0*/  MUFU.RCP R5, R5 ;  /* 0x0000000500057308 */ /* 0x001e260000001000 */
[----:B------:R-:W-:Y:S01]  /*01f0*/  IADD3 R3, R3, R0, R4 ;  /* 0x0000000003037210 */ /* 0x000fe20007ffe004 */
[----:B0-----:R-:W-:-:S04]  /*0200*/  VIADD R6, R5, 0xffffffe ;  /* 0x0ffffffe05067836 */ /* 0x001fc80000000000 */
[----:B------:R0:W1:Y:S02]  /*0210*/  F2I.FTZ.U32.TRUNC.NTZ R7, R6 ;  /* 0x0000000600077305 */ /* 0x000064000021f000 */
[----:B0-----:R-:W-:Y:S01]  /*0220*/  HFMA2.MMA R6, -RZ, RZ, 0, 0 ;  /* 0x00000000ff067435 */ /* 0x001fe200000001ff */
[----:B-1----:R-:W-:-:S09]  /*0230*/  IMAD R9, R9, R7, RZ ;  /* 0x0000000709097224 */ /* 0x002fd200078e02ff */
[----:B------:R-:W-:-:S06]  /*0240*/  IMAD.HI.U32 R8, R7, R9, R6 ;  /* 0x0000000907087227 */ /* 0x000fcc00078e0006 */
[----:B------:R-:W-:-:S04]  /*0250*/  IMAD.HI.U32 R8, R8, R3, RZ ;  /* 0x0000000308087227 */ /* 0x000fc800078e00ff */
[----:B------:R-:W-:-:S04]  /*0260*/  IMAD.MOV R5, RZ, RZ, -R8 ;  /* 0x000000ffff057224 */ /* 0x000fc800078e0a08 */
[----:B------:R-:W-:Y:S02]  /*0270*/  IMAD R3, R4, R5, R3 ;  /* 0x0000000504037224 */ /* 0x000fe400078e0203 */
[----:B------:R-:W-:-:S03]  /*0280*/  IMAD.MOV.U32 R5, RZ, RZ, R14 ;  /* 0x000000ffff057224 */ /* 0x000fc600078e000e */
[----:B------:R-:W-:-:S13]  /*0290*/  ISETP.GE.U32.AND P0, PT, R3, R4, PT ;  /* 0x000000040300720c */ /* 0x000fda0003f06070 */
[----:B------:R-:W-:Y:S02]  /*02a0*/  @P0 IMAD.IADD R3, R3, 0x1, -R4 ;  /* 0x0000000103030824 */ /* 0x000fe400078e0a04 */
[----:B------:R-:W-:-:S03]  /*02b0*/  @P0 VIADD R8, R8, 0x1 ;  /* 0x0000000108080836 */ /* 0x000fc60000000000 */
[----:B------:R-:W-:-:S13]  /*02c0*/  ISETP.GE.U32.AND P1, PT, R3, R4, PT ;  /* 0x000000040300720c */ /* 0x000fda0003f26070 */
[----:B------:R-:W-:Y:S02]  /*02d0*/  @P1 IADD3 R8, R8, 0x1, RZ ;  /* 0x0000000108081810 */ /* 0x000fe40007ffe0ff */
        /* <DEDUP_REMOVED lines=8> */
[----:B------:R-:W1:Y:S01]  /*0360*/  LDC R10, c[0x0][0x234] ;  /* 0x00008d00ff0a7b82 */ /* 0x000e620000000800 */
[----:B------:R-:W-:Y:S01]  /*0370*/  MOV R12, 0x400 ;  /* 0x00000400000c7802 */ /* 0x000fe20000000f00 */
[----:B------:R-:W2:Y:S01]  /*0380*/  I2F.RP R5, R8 ;  /* 0x0000000800057306 */ /* 0x000ea20000209400 */
[----:B------:R-:W-:-:S05]  /*0390*/  IMAD.MOV.U32 R6, RZ, RZ, RZ ;  /* 0x000000ffff067224 */ /* 0x000fca00078e00ff */
[----:B------:R-:W3:Y:S02]  /*03a0*/  LDC R0, c[0x0][0x22c] ;  /* 0x00008b00ff007b82 */ /* 0x000ee40000000800 */
[----:B--2---:R-:W2:Y:S01]  /*03b0*/  MUFU.RCP R5, R5 ;  /* 0x0000000500057308 */ /* 0x004ea20000001000 */
[----:B0-----:R-:W-:Y:S02]  /*03c0*/  LEA R12, R11, R12, 0x18 ;  /* 0x0000000c0b0c7211 */ /* 0x001fe400078ec0ff */
[----:B--2---:R-:W-:Y:S01]  /*03d0*/  IADD3 R7, R5, 0xffffffe, RZ ;  /* 0x0ffffffe05077810 */ /* 0x004fe20007ffe0ff */
[----:B------:R-:W-:-:S05]  /*03e0*/  IMAD.MOV.U32 R5, RZ, RZ, R14 ;  /* 0x000000ffff057224 */ /* 0x000fca00078e000e */
[----:B------:R-:W0:Y:S02]  /*03f0*/  F2I.FTZ.U32.TRUNC.NTZ R7, R7 ;  /* 0x0000000700077305 */ /* 0x000e24000021f000 */
[----:B0-----:R-:W-:-:S04]  /*0400*/  IMAD.MOV R13, RZ, RZ, -R7 ;  /* 0x000000ffff0d7224 */ /* 0x001fc800078e0a07 */
[----:B------:R-:W-:-:S04]  /*0410*/  IMAD R13, R13, R8, RZ ;  /* 0x000000080d0d7224 */ /* 0x000fc800078e02ff */
[----:B-1-3--:R-:W-:-:S07]  /*0420*/  IMAD.HI.U32 R6, R7, R13, R6 ;  /* 0x0000000d07067227 */ /* 0x00afce00078e0006 */
.L_x_425:
[----:B------:R-:W-:Y:S01]  /*0430*/  IABS R15, R0 ;  /* 0x00000000000f7213 */ /* 0x000fe20000000000 */
[-C--:B------:R-:W-:Y:S01]  /*0440*/  IMAD R17, R5, R10.reuse, RZ ;  /* 0x0000000a05117224 */ /* 0x080fe200078e02ff */
[----:B------:R-:W-:Y:S02]  /*0450*/  IADD3 R9, R9, -0x1, RZ ;  /* 0xffffffff09097810 */ /* 0x000fe40007ffe0ff */
[----:B0-----:R-:W0:Y:S02]  /*0460*/  I2F.RP R16, R15 ;  /* 0x0000000f00107306 */ /* 0x001e240000209400 */
[----:B------:R-:W-:Y:S02]  /*0470*/  IABS R19, R17 ;  /* 0x0000001100137213 */ /* 0x000fe40000000000 */
[----:B------:R-:W-:Y:S02]  /*0480*/  IADD3 R13, R3, R10, R17 ;  /* 0x0000000a030d7210 */ /* 0x000fe40007ffe011 */
[----:B------:R-:W-:Y:S01]  /*0490*/  LOP3.LUT R17, R17, R0, RZ, 0x3c, !PT ;  /* 0x0000000011117212 */ /* 0x000fe200078e3cff */
[----:B------:R-:W-:-:S03]  /*04a0*/  IMAD.HI.U32 R11, R6, R19, RZ ;  /* 0x00000013060b7227 */ /* 0x000fc600078e00ff */
[----:B------:R-:W-:Y:S01]  /*04b0*/  ISETP.GE.AND P1, PT, R17, RZ, PT ;  /* 0x000000ff1100720c */ /* 0x000fe20003f26270 */
[----:B------:R-:W-:Y:S01]  /*04c0*/  IMAD.MOV R6, RZ, RZ, -R11 ;  /* 0x000000ffff067224 */ /* 0x000fe200078e0a0b */
[----:B0-----:R-:W0:Y:S03]  /*04d0*/  MUFU.RCP R16, R16 ;  /* 0x0000001000107308 */ /* 0x001e260000001000 */
[----:B------:R-:W-:Y:S02]  /*04e0*/  IMAD R19, R15, R6, R19 ;  /* 0x000000060f137224 */ /* 0x000fe400078e0213 */
[----:B------:R-:W-:-:S03]  /*04f0*/  IMAD.MOV.U32 R6, RZ, RZ, RZ ;  /* 0x000000ffff067224 */ /* 0x000fc600078e00ff */
[----:B------:R-:W-:Y:S02]  /*0500*/  ISETP.GT.U32.AND P5, PT, R8, R19, PT ;  /* 0x000000130800720c */ /* 0x000fe40003fa4070 */
[----:B0-----:R-:W-:Y:S02]  /*0510*/  IADD3 R7, R16, 0xffffffe, RZ ;  /* 0x0ffffffe10077810 */ /* 0x001fe40007ffe0ff */
[----:B------:R-:W-:-:S09]  /*0520*/  IABS R16, R13 ;  /* 0x0000000d00107213 */ /* 0x000fd20000000000 */
[----:B------:R-:W-:Y:S01]  /*0530*/  @!P5 IADD3 R19, R19, -R15, RZ ;  /* 0x8000000f1313d210 */ /* 0x000fe20007ffe0ff */
[----:B------:R-:W0:Y:S01]  /*0540*/  F2I.FTZ.U32.TRUNC.NTZ R7, R7 ;  /* 0x0000000700077305 */ /* 0x000e22000021f000 */
[----:B------:R-:W-:Y:S02]  /*0550*/  LOP3.LUT R13, R13, R0, RZ, 0x3c, !PT ;  /* 0x000000000d0d7212 */ /* 0x000fe400078e3cff */
[----:B------:R-:W-:Y:S01]  /*0560*/  ISETP.GE.U32.AND P3, PT, R19, R8, PT ;  /* 0x000000081300720c */ /* 0x000fe20003f66070 */
[----:B------:R-:W-:Y:S01]  /*0570*/  IMAD.MOV.U32 R8, RZ, RZ, R15 ;  /* 0x000000ffff087224 */ /* 0x000fe200078e000f */
[----:B------:R-:W-:Y:S02]  /*0580*/  ISETP.GE.AND P2, PT, R13, RZ, PT ;  /* 0x000000ff0d00720c */ /* 0x000fe40003f46270 */
[----:B------:R-:W-:Y:S02]  /*0590*/  @!P5 IADD3 R11, R11, 0x1, RZ ;  /* 0x000000010b0bd810 */ /* 0x000fe40007ffe0ff */
[----:B------:R-:W-:Y:S01]  /*05a0*/  LEA R13, R5, R12, 0x2 ;  /* 0x0000000c050d7211 */ /* 0x000fe200078e10ff */
[----:B------:R-:W-:-:S02]  /*05b0*/  IMAD.IADD R5, R4, 0x1, R5 ;  /* 0x0000000104057824 */ /* 0x000fc400078e0205 */
[----:B0-----:R-:W-:-:S04]  /*05c0*/  IMAD.MOV R18, RZ, RZ, -R7 ;  /* 0x000000ffff127224 */ /* 0x001fc800078e0a07 */
[----:B------:R-:W-:Y:S01]  /*05d0*/  @P3 VIADD R11, R11, 0x1 ;  /* 0x000000010b0b3836 */ /* 0x000fe20000000000 */
[----:B------:R-:W-:Y:S01]  /*05e0*/  ISETP.NE.AND P3, PT, R0, RZ, PT ;  /* 0x000000ff0000720c */ /* 0x000fe20003f65270 */
[----:B------:R-:W-:Y:S02]  /*05f0*/  IMAD R21, R18, R15, RZ ;  /* 0x0000000f12157224 */ /* 0x000fe400078e02ff */
[----:B------:R-:W-:Y:S01]  /*0600*/  @!P1 IMAD.MOV R11, RZ, RZ, -R11 ;  /* 0x000000ffff0b9224 */ /* 0x000fe200078e0a0b */
[----:B------:R-:W-:Y:S01]  /*0610*/  ISETP.NE.AND P1, PT, R9, RZ, PT ;  /* 0x000000ff0900720c */ /* 0x000fe20003f25270 */
[----:B------:R-:W-:-:S06]  /*0620*/  IMAD.HI.U32 R6, R7, R21, R6 ;  /* 0x0000001507067227 */ /* 0x000fcc00078e0006 */
[----:B------:R-:W-:-:S04]  /*0630*/  IMAD.HI.U32 R7, R6, R16, RZ ;  /* 0x0000001006077227 */ /* 0x000fc800078e00ff */
[----:B------:R-:W-:-:S04]  /*0640*/  IMAD.MOV R18, RZ, RZ, -R7 ;  /* 0x000000ffff127224 */ /* 0x000fc800078e0a07 */
[----:B------:R-:W-:Y:S01]  /*0650*/  IMAD R19, R15, R18, R16 ;  /* 0x000000120f137224 */ /* 0x000fe200078e0210 */
[----:B------:R-:W-:Y:S01]  /*0660*/  LOP3.LUT R16, RZ, R0, RZ, 0x33, !PT ;  /* 0x00000000ff107212 */ /* 0x000fe200078e33ff */
[----:B------:R-:W-:-:S03]  /*0670*/  IMAD R18, R0, 0x4, R13 ;  /* 0x0000000400127824 */ /* 0x000fc600078e020d */
[----:B------:R-:W-:Y:S02]  /*0680*/  ISETP.GT.U32.AND P6, PT, R8, R19, PT ;  /* 0x000000130800720c */ /* 0x000fe40003fc4070 */
[----:B------:R-:W-:-:S05]  /*0690*/  SEL R11, R16, R11, !P3 ;  /* 0x0000000b100b7207 */ /* 0x000fca0005800000 */
[----:B------:R0:W-:Y:S06]  /*06a0*/  STS [R13], R11 ;  /* 0x0000000b0d007388 */ /* 0x0001ec0000000800 */
[----:B------:R-:W-:Y:S02]  /*06b0*/  @!P6 IMAD.IADD R19, R19, 0x1, -R15 ;  /* 0x000000011313e824 */ /* 0x000fe400078e0a0f */
[----:B------:R-:W-:-:S03]  /*06c0*/  @!P6 VIADD R7, R7, 0x1 ;  /* 0x000000010707e836 */ /* 0x000fc60000000000 */
[----:B------:R-:W-:-:S13]  /*06d0*/  ISETP.GE.U32.AND P4, PT, R19, R8, PT ;  /* 0x000000081300720c */ /* 0x000fda0003f86070 */
[----:B------:R-:W-:-:S04]  /*06e0*/  @P4 VIADD R7, R7, 0x1 ;  /* 0x0000000107074836 */ /* 0x000fc80000000000 */
[----:B------:R-:W-:-:S05]  /*06f0*/  @!P2 IMAD.MOV R7, RZ, RZ, -R7 ;  /* 0x000000ffff07a224 */ /* 0x000fca00078e0a07 */
[----:B------:R-:W-:-:S05]  /*0700*/  SEL R7, R16, R7, !P3 ;  /* 0x0000000710077207 */ /* 0x000fca0005800000 */
[----:B------:R0:W-:Y:S01]  /*0710*/  STS [R18], R7 ;  /* 0x0000000712007388 */ /* 0x0001e20000000800 */
[----:B------:R-:W-:Y:S05]  /*0720*/  @P1 BRA `(.L_x_425) ;  /* 0xfffffffc00401947 */ /* 0x000fea000383ffff */
.L_x_424:
[----:B------:R-:W-:Y:S05]  /*0730*/  BSYNC B1 ;  /* 0x0000000000017941 */ /* 0x000fea0003800000 */
.L_x_423:
[----:B------:R-:W-:Y:S05]  /*0740*/  @!P0 BRA `(.L_x_422) ;  /* 0x00000008009c8947 */ /* 0x000fea0003800000 */
[-C--:B------:R-:W-:Y:S01]  /*0750*/  IABS R6, R0.reuse ;  /* 0x0000000000067213 */ /* 0x080fe20000000000 */
[----:B------:R-:W1:Y:S01]  /*0760*/  S2UR UR5, SR_CgaCtaId ;  /* 0x00000000000579c3 */ /* 0x000e620000008800 */
[----:B------:R-:W-:Y:S01]  /*0770*/  UMOV UR4, 0x400 ;  /* 0x0000040000047882 */ /* 0x000fe20000000000 */
[----:B------:R-:W-:Y:S01]  /*0780*/  UIMAD UR6, UR7, UR8, URZ ;  /* 0x00000008070672a4 */ /* 0x000fe2000f8e023f */
[----:B0-----:R-:W0:Y:S01]  /*0790*/  I2F.RP R7, R6 ;  /* 0x0000000600077306 */ /* 0x001e220000209400 */
[----:B------:R-:W-:-:S07]  /*07a0*/  IADD3 R0, R5, R0, RZ ;  /* 0x0000000005007210 */ /* 0x000fce0007ffe0ff */
[----:B0-----:R-:W0:Y:S01]  /*07b0*/  MUFU.RCP R7, R7 ;  /* 0x0000000700077308 */ /* 0x001e220000001000 */
[----:B-1----:R-:W-:-:S06]  /*07c0*/  ULEA UR4, UR5, UR4, 0x18 ;  /* 0x0000000405047291 */ /* 0x002fcc000f8ec03f */
[----:B------:R-:W-:Y:S02]  /*07d0*/  LEA R15, R0, UR4, 0x2 ;  /* 0x00000004000f7c11 */ /* 0x000fe4000f8e10ff */
[----:B------:R-:W-:Y:S01]  /*07e0*/  LEA R19, R5, UR4, 0x2 ;  /* 0x0000000405137c11 */ /* 0x000fe2000f8e10ff */
[----:B0-----:R-:W-:Y:S02]  /*07f0*/  VIADD R8, R7, 0xffffffe ;  /* 0x0ffffffe07087836 */ /* 0x001fe40000000000 */
[----:B------:R-:W-:Y:S02]  /*0800*/  IMAD R7, R2, UR6, RZ ;  /* 0x0000000602077c24 */ /* 0x000fe4000f8e02ff */
[----:B------:R0:W1:Y:S02]  /*0810*/  F2I.FTZ.U32.TRUNC.NTZ R9, R8 ;  /* 0x0000000800097305 */ /* 0x000064000021f000 */
[----:B0-----:R-:W-:Y:S02]  /*0820*/  IMAD.MOV.U32 R8, RZ, RZ, RZ ;  /* 0x000000ffff087224 */ /* 0x001fe400078e00ff */
[----:B-1----:R-:W-:-:S04]  /*0830*/  IMAD.MOV R11, RZ, RZ, -R9 ;  /* 0x000000ffff0b7224 */ /* 0x002fc800078e0a09 */
[----:B------:R-:W-:-:S04]  /*0840*/  IMAD R11, R11, R6, RZ ;  /* 0x000000060b0b7224 */ /* 0x000fc800078e02ff */
[----:B------:R-:W-:-:S07]  /*0850*/  IMAD.HI.U32 R9, R9, R11, R8 ;  /* 0x0000000b09097227 */ /* 0x000fce00078e0008 */
.L_x_426:
[----:B------:R-:W-:Y:S02]  /*0860*/  IMAD.U32 R0, RZ, RZ, UR10 ;  /* 0x0000000aff007e24 */ /* 0x000fe4000f8e00ff */
        /* <DEDUP_REMOVED lines=8> */
[----:B------:R-:W-:-:S04]  /*08f0*/  IADD3 R26, R3, UR9, R27 ;  /* 0x00000009031a7c10 */ /* 0x000fc8000fffe01b */
[----:B------:R-:W-:-:S05]  /*0900*/  IADD3 R9, -R21, RZ, RZ ;  /* 0x000000ff15097210 */ /* 0x000fca0007ffe1ff */
[----:B------:R-:W-:Y:S01]  /*0910*/  IMAD R5, R24, R9, R8 ;  /* 0x0000000918057224 */ /* 0x000fe200078e0208 */
[----:B------:R-:W-:Y:S01]  /*0920*/  IABS R8, R18 ;  /* 0x0000001200087213 */ /* 0x000fe20000000000 */
[----:B0-----:R-:W0:Y:S03]  /*0930*/  MUFU.RCP R16, R16 ;  /* 0x0000001000107308 */ /* 0x001e260000001000 */
[----:B------:R-:W-:-:S13]  /*0940*/  ISETP.GT.U32.AND P2, PT, R6, R5, PT ;  /* 0x000000050600720c */ /* 0x000fda0003f44070 */
[--C-:B------:R-:W-:Y:S02]  /*0950*/  @!P2 IMAD.IADD R5, R5, 0x1, -R24.reuse ;  /* 0x000000010505a824 */ /* 0x100fe400078e0a18 */
[----:B0-----:R-:W-:Y:S01]  /*0960*/  VIADD R10, R16, 0xffffffe ;  /* 0x0ffffffe100a7836 */ /* 0x001fe20000000000 */
[----:B------:R-:W-:Y:S01]  /*0970*/  IABS R16, R27 ;  /* 0x0000001b00107213 */ /* 0x000fe20000000000 */
[----:B------:R-:W-:Y:S01]  /*0980*/  @!P2 VIADD R21, R21, 0x1 ;  /* 0x000000011515a836 */ /* 0x000fe20000000000 */
[----:B------:R-:W-:Y:S01]  /*0990*/  ISETP.GE.U32.AND P0, PT, R5, R6, PT ;  /* 0x000000060500720c */ /* 0x000fe20003f06070 */
[----:B------:R0:W1:Y:S01]  /*09a0*/  F2I.FTZ.U32.TRUNC.NTZ R11, R10 ;  /* 0x0000000a000b7305 */ /* 0x000062000021f000 */
[----:B------:R-:W-:Y:S01]  /*09b0*/  IMAD.MOV.U32 R6, RZ, RZ, R24 ;  /* 0x000000ffff067224 */ /* 0x000fe200078e0018 */
[----:B------:R-:W-:Y:S01]  /*09c0*/  LOP3.LUT R27, R27, R0, RZ, 0x3c, !PT ;  /* 0x000000001b1b7212 */ /* 0x000fe200078e3cff */
[----:B0-----:R-:W-:-:S09]  /*09d0*/  IMAD.MOV.U32 R10, RZ, RZ, RZ ;  /* 0x000000ffff0a7224 */ /* 0x001fd200078e00ff */
[----:B------:R-:W-:Y:S02]  /*09e0*/  @P0 VIADD R21, R21, 0x1 ;  /* 0x0000000115150836 */ /* 0x000fe40000000000 */
[----:B-1----:R-:W-:-:S04]  /*09f0*/  IMAD.MOV R17, RZ, RZ, -R11 ;  /* 0x000000ffff117224 */ /* 0x002fc800078e0a0b */
[----:B------:R-:W-:-:S04]  /*0a00*/  IMAD R9, R17, R24, RZ ;  /* 0x0000001811097224 */ /* 0x000fc800078e02ff */
[----:B------:R-:W-:Y:S01]  /*0a10*/  IMAD.HI.U32 R9, R11, R9, R10 ;  /* 0x000000090b097227 */ /* 0x000fe200078e000a */
[----:B------:R-:W-:-:S03]  /*0a20*/  MOV R11, R8 ;  /* 0x00000008000b7202 */ /* 0x000fc60000000f00 */
[----:B------:R-:W-:Y:S01]  /*0a30*/  IMAD.IADD R10, R4, 0x1, R13 ;  /* 0x00000001040a7824 */ /* 0x000fe200078e020d */
[----:B------:R-:W-:Y:S01]  /*0a40*/  IABS R13, R26 ;  /* 0x0000001a000d7213 */ /* 0x000fe20000000000 */
[----:B------:R-:W-:Y:S01]  /*0a50*/  IMAD.HI.U32 R22, R9, R11, RZ ;  /* 0x0000000b09167227 */ /* 0x000fe200078e00ff */
[----:B------:R-:W-:-:S03]  /*0a60*/  LOP3.LUT R26, R26, R0, RZ, 0x3c, !PT ;  /* 0x000000001a1a7212 */ /* 0x000fc600078e3cff */
[----:B------:R-:W-:-:S04]  /*0a70*/  IMAD.HI.U32 R8, R9, R16, RZ ;  /* 0x0000001009087227 */ /* 0x000fc800078e00ff */
[----:B------:R-:W-:Y:S01]  /*0a80*/  IMAD.MOV R20, RZ, RZ, -R22 ;  /* 0x000000ffff147224 */ /* 0x000fe200078e0a16 */
[----:B------:R-:W-:Y:S01]  /*0a90*/  IADD3 R17, -R8, RZ, RZ ;  /* 0x000000ff08117210 */ /* 0x000fe20007ffe1ff */
[----:B------:R-:W-:Y:S02]  /*0aa0*/  IMAD R25, R10, UR9, RZ ;  /* 0x000000090a197c24 */ /* 0x000fe4000f8e02ff */
[----:B------:R-:W-:Y:S01]  /*0ab0*/  IMAD R5, R24, R20, R11 ;  /* 0x0000001418057224 */ /* 0x000fe200078e020b */
[----:B------:R-:W-:Y:S01]  /*0ac0*/  LOP3.LUT R20, R12, R0, RZ, 0x3c, !PT ;  /* 0x000000000c147212 */ /* 0x000fe200078e3cff */
[----:B------:R-:W-:Y:S01]  /*0ad0*/  IMAD R16, R24, R17, R16 ;  /* 0x0000001118107224 */ /* 0x000fe200078e0210 */
[----:B------:R-:W-:Y:S01]  /*0ae0*/  IABS R11, R25 ;  /* 0x00000019000b7213 */ /* 0x000fe20000000000 */
[C---:B------:R-:W-:Y:S01]  /*0af0*/  IMAD.HI.U32 R17, R9.reuse, R13, RZ ;  /* 0x0000000d09117227 */ /* 0x040fe200078e00ff */
[C---:B------:R-:W-:Y:S02]  /*0b00*/  ISETP.GT.U32.AND P6, PT, R6.reuse, R5, PT ;  /* 0x000000050600720c */ /* 0x040fe40003fc4070 */
[----:B------:R-:W-:Y:S01]  /*0b10*/  ISETP.GT.U32.AND P1, PT, R6, R16, PT ;  /* 0x000000100600720c */ /* 0x000fe20003f24070 */
[----:B------:R-:W-:Y:S01]  /*0b20*/  IMAD.MOV.U32 R12, RZ, RZ, R11 ;  /* 0x000000ffff0c7224 */ /* 0x000fe200078e000b */
[----:B------:R-:W-:Y:S01]  /*0b30*/  LOP3.LUT R11, R18, R0, RZ, 0x3c, !PT ;  /* 0x00000000120b7212 */ /* 0x000fe200078e3cff */
[----:B------:R-:W-:Y:S01]  /*0b40*/  IMAD.MOV R23, RZ, RZ, -R17 ;  /* 0x000000ffff177224 */ /* 0x000fe200078e0a11 */
[----:B------:R-:W-:Y:S01]  /*0b50*/  ISETP.GE.AND P5, PT, R20, RZ, PT ;  /* 0x000000ff1400720c */ /* 0x000fe20003fa6270 */
[----:B------:R-:W-:Y:S01]  /*0b60*/  IMAD.HI.U32 R18, R9, R12, RZ ;  /* 0x0000000c09127227 */ /* 0x000fe200078e00ff */
[----:B------:R-:W-:-:S02]  /*0b70*/  ISETP.GE.AND P3, PT, R11, RZ, PT ;  /* 0x000000ff0b00720c */ /* 0x000fc40003f66270 */
[----:B------:R-:W-:Y:S01]  /*0b80*/  IADD3 R11, R3, UR9, R25 ;  /* 0x00000009030b7c10 */ /* 0x000fe2000fffe019 */
[----:B------:R-:W-:Y:S01]  /*0b90*/  IMAD R13, R24, R23, R13 ;  /* 0x00000017180d7224 */ /* 0x000fe200078e020d */
[----:B------:R-:W-:Y:S01]  /*0ba0*/  IADD3 R20, -R18, RZ, RZ ;  /* 0x000000ff12147210 */ /* 0x000fe20007ffe1ff */
[----:B------:R-:W-:Y:S01]  /*0bb0*/  @!P6 IMAD.IADD R5, R5, 0x1, -R24 ;  /* 0x000000010505e824 */ /* 0x000fe200078e0a18 */
[----:B------:R-:W-:Y:S01]  /*0bc0*/  IABS R23, R11 ;  /* 0x0000000b00177213 */ /* 0x000fe20000000000 */
[----:B------:R-:W-:Y:S01]  /*0bd0*/  @!P6 VIADD R22, R22, 0x1 ;  /* 0x000000011616e836 */ /* 0x000fe20000000000 */
[----:B------:R-:W-:Y:S01]  /*0be0*/  @!P1 IADD3 R16, R16, -R24, RZ ;  /* 0x8000001810109210 */ /* 0x000fe20007ffe0ff */
[----:B------:R-:W-:Y:S01]  /*0bf0*/  IMAD R12, R24, R20, R12 ;  /* 0x00000014180c7224 */ /* 0x000fe200078e020c */
[-C--:B------:R-:W-:Y:S01]  /*0c00*/  ISETP.GE.U32.AND P0, PT, R5, R6.reuse, PT ;  /* 0x000000060500720c */ /* 0x080fe20003f06070 */
[----:B------:R-:W-:Y:S01]  /*0c10*/  IMAD.HI.U32 R5, R9, R23, RZ ;  /* 0x0000001709057227 */ /* 0x000fe200078e00ff */
[----:B------:R-:W-:-:S02]  /*0c20*/  ISETP.GE.U32.AND P4, PT, R16, R6, PT ;  /* 0x000000061000720c */ /* 0x000fc40003f86070 */
[C---:B------:R-:W-:Y:S01]  /*0c30*/  ISETP.GT.U32.AND P2, PT, R6.reuse, R13, PT ;  /* 0x0000000d0600720c */ /* 0x040fe20003f44070 */
[----:B------:R-:W-:Y:S01]  /*0c40*/  @!P5 IMAD.MOV R21, RZ, RZ, -R21 ;  /* 0x000000ffff15d224 */ /* 0x000fe200078e0a15 */
[----:B------:R-:W-:Y:S01]  /*0c50*/  ISETP.GT.U32.AND P5, PT, R6, R12, PT ;  /* 0x0000000c0600720c */ /* 0x000fe20003fa4070 */
[----:B------:R-:W-:Y:S01]  /*0c60*/  IMAD.MOV R16, RZ, RZ, -R5 ;  /* 0x000000ffff107224 */ /* 0x000fe200078e0a05 */
[-C--:B------:R-:W-:Y:S01]  /*0c70*/  LOP3.LUT R25, R25, R0.reuse, RZ, 0x3c, !PT ;  /* 0x0000000019197212 */ /* 0x080fe200078e3cff */
[----:B------:R-:W-:Y:S01]  /*0c80*/  IMAD.IADD R10, R4, 0x1, R10 ;  /* 0x00000001040a7824 */ /* 0x000fe200078e020a */
[----:B------:R-:W-:Y:S01]  /*0c90*/  LOP3.LUT R11, R11, R0, RZ, 0x3c, !PT ;  /* 0x000000000b0b7212 */ /* 0x000fe200078e3cff */
[----:B------:R-:W-:Y:S02]  /*0ca0*/  IMAD R23, R24, R16, R23 ;  /* 0x0000001018177224 */ /* 0x000fe400078e0217 */
[----:B------:R-:W-:Y:S01]  /*0cb0*/  @P0 IADD3 R22, R22, 0x1, RZ ;  /* 0x0000000116160810 */ /* 0x000fe20007ffe0ff */
[----:B------:R-:W-:-:S02]  /*0cc0*/  IMAD R20, R10, UR9, RZ ;  /* 0x000000090a147c24 */ /* 0x000fc4000f8e02ff */
[----:B------:R-:W-:Y:S01]  /*0cd0*/  ISETP.GT.U32.AND P0, PT, R6, R23, PT ;  /* 0x000000170600720c */ /* 0x000fe20003f04070 */
[----:B------:R-:W-:Y:S01]  /*0ce0*/  @!P1 VIADD R8, R8, 0x1 ;  /* 0x0000000108089836 */ /* 0x000fe20000000000 */
[----:B------:R-:W-:Y:S01]  /*0cf0*/  @!P2 IADD3 R13, R13, -R24, RZ ;  /* 0x800000180d0da210 */ /* 0x000fe20007ffe0ff */
[----:B------:R-:W-:Y:S01]  /*0d00*/  @!P5 IMAD.IADD R12, R12, 0x1, -R24 ;  /* 0x000000010c0cd824 */ /* 0x000fe200078e0a18 */
[----:B------:R-:W-:Y:S01]  /*0d10*/  IABS R16, R20 ;  /* 0x0000001400107213 */ /* 0x000fe20000000000 */
[----:B------:R-:W-:Y:S01]  /*0d20*/  @!P2 VIADD R17, R17, 0x1 ;  /* 0x000000011111a836 */ /* 0x000fe20000000000 */
[-C--:B------:R-:W-:Y:S01]  /*0d30*/  ISETP.GE.U32.AND P6, PT, R13, R6.reuse, PT ;  /* 0x000000060d00720c */ /* 0x080fe20003fc6070 */
[----:B------:R-:W-:Y:S01]  /*0d40*/  @!P5 VIADD R18, R18, 0x1 ;  /* 0x000000011212d836 */ /* 0x000fe20000000000 */
[----:B------:R-:W-:Y:S01]  /*0d50*/  ISETP.GE.U32.AND P1, PT, R12, R6, PT ;  /* 0x000000060c00720c */ /* 0x000fe20003f26070 */
[----:B------:R-:W-:Y:S01]  /*0d60*/  IMAD.MOV.U32 R13, RZ, RZ, R16 ;  /* 0x000000ffff0d7224 */ /* 0x000fe200078e0010 */
[----:B------:R-:W-:Y:S01]  /*0d70*/  IADD3 R12, R3, UR9, R20 ;  /* 0x00000009030c7c10 */ /* 0x000fe2000fffe014 */
[----:B------:R-:W-:Y:S01]  /*0d80*/  @!P3 IMAD.MOV R22, RZ, RZ, -R22 ;  /* 0x000000ffff16b224 */ /* 0x000fe200078e0a16 */
[----:B------:R-:W-:Y:S01]  /*0d90*/  @P4 IADD3 R8, R8, 0x1, RZ ;  /* 0x0000000108084810 */ /* 0x000fe20007ffe0ff */
[----:B------:R-:W-:Y:S01]  /*0da0*/  @!P0 IMAD.IADD R23, R23, 0x1, -R24 ;  /* 0x0000000117178824 */ /* 0x000fe200078e0a18 */
[----:B------:R-:W-:Y:S01]  /*0db0*/  IABS R29, R12 ;  /* 0x0000000c001d7213 */ /* 0x000fe20000000000 */
[----:B------:R-:W-:Y:S01]  /*0dc0*/  IMAD.HI.U32 R16, R9, R13, RZ ;  /* 0x0000000d09107227 */ /* 0x000fe200078e00ff */
[----:B------:R-:W-:-:S02]  /*0dd0*/  LOP3.LUT R20, R20, R0, RZ, 0x3c, !PT ;  /* 0x0000000014147212 */ /* 0x000fc400078e3cff */
[----:B------:R-:W-:Y:S01]  /*0de0*/  ISETP.GE.U32.AND P4, PT, R23, R6, PT ;  /* 0x000000061700720c */ /* 0x000fe20003f86070 */
[----:B------:R-:W-:Y:S01]  /*0df0*/  IMAD.MOV R28, RZ, RZ, -R16 ;  /* 0x000000ffff1c7224 */ /* 0x000fe200078e0a10 */
[----:B------:R-:W-:Y:S01]  /*0e00*/  LOP3.LUT R12, R12, R0, RZ, 0x3c, !PT ;  /* 0x000000000c0c7212 */ /* 0x000fe200078e3cff */
[----:B------:R-:W-:Y:S01]  /*0e10*/  IMAD.HI.U32 R23, R9, R29, RZ ;  /* 0x0000001d09177227 */ /* 0x000fe200078e00ff */
[----:B------:R-:W-:-:S03]  /*0e20*/  ISETP.GE.AND P3, PT, R20, RZ, PT ;  /* 0x000000ff1400720c */ /* 0x000fc60003f66270 */
[----:B------:R-:W-:Y:S02]  /*0e30*/  IMAD R13, R24, R28, R13 ;  /* 0x0000001c180d7224 */ /* 0x000fe400078e020d */
[----:B------:R-:W-:Y:S02]  /*0e40*/  IMAD.MOV R28, RZ, RZ, -R23 ;  /* 0x000000ffff1c7224 */ /* 0x000fe400078e0a17 */
[----:B------:R-:W-:Y:S01]  /*0e50*/  @P6 VIADD R17, R17, 0x1 ;  /* 0x0000000111116836 */ /* 0x000fe20000000000 */
[----:B------:R-:W-:Y:S01]  /*0e60*/  ISETP.GT.U32.AND P2, PT, R6, R13, PT ;  /* 0x0000000d0600720c */ /* 0x000fe20003f44070 */
[----:B------:R-:W-:Y:S02]  /*0e70*/  IMAD R28, R24, R28, R29 ;  /* 0x0000001c181c7224 */ /* 0x000fe400078e021d */
[----:B------:R-:W-:Y:S01]  /*0e80*/  @!P0 VIADD R5, R5, 0x1 ;  /* 0x0000000105058836 */ /* 0x000fe20000000000 */
[----:B------:R-:W-:Y:S01]  /*0e90*/  ISETP.GE.AND P0, PT, R26, RZ, PT ;  /* 0x000000ff1a00720c */ /* 0x000fe20003f06270 */
[----:B------:R-:W-:Y:S01]  /*0ea0*/  @P1 VIADD R18, R18, 0x1 ;  /* 0x0000000112121836 */ /* 0x000fe20000000000 */
[----:B------:R-:W-:Y:S01]  /*0eb0*/  ISETP.GT.U32.AND P6, PT, R6, R28, PT ;  /* 0x0000001c0600720c */ /* 0x000fe20003fc4070 */
[----:B------:R-:W-:Y:S01]  /*0ec0*/  @P4 VIADD R5, R5, 0x1 ;  /* 0x0000000105054836 */ /* 0x000fe20000000000 */
[----:B------:R-:W-:Y:S01]  /*0ed0*/  ISETP.GE.AND P1, PT, R27, RZ, PT ;  /* 0x000000ff1b00720c */ /* 0x000fe20003f26270 */
[----:B------:R-:W-:Y:S01]  /*0ee0*/  IMAD R20, R7, 0x4, R19 ;  /* 0x0000000407147824 */ /* 0x000fe200078e0213 */
[----:B------:R-:W-:-:S03]  /*0ef0*/  ISETP.GE.AND P4, PT, R25, RZ, PT ;  /* 0x000000ff1900720c */ /* 0x000fc60003f86270 */
[----:B------:R-:W-:Y:S01]  /*0f00*/  @!P2 IADD3 R13, R13, -R24, RZ ;  /* 0x800000180d0da210 */ /* 0x000fe20007ffe0ff */
[----:B------:R-:W-:-:S03]  /*0f10*/  @!P2 VIADD R16, R16, 0x1 ;  /* 0x000000011010a836 */ /* 0x000fc60000000000 */
[----:B------:R-:W-:Y:S01]  /*0f20*/  ISETP.GE.U32.AND P5, PT, R13, R6, PT ;  /* 0x000000060d00720c */ /* 0x000fe20003fa6070 */
[----:B------:R-:W-:Y:S01]  /*0f30*/  @!P0 IMAD.MOV R17, RZ, RZ, -R17 ;  /* 0x000000ffff118224 */ /* 0x000fe200078e0a11 */
[----:B------:R-:W-:Y:S02]  /*0f40*/  @!P6 IADD3 R28, R28, -R24, RZ ;  /* 0x800000181c1ce210 */ /* 0x000fe40007ffe0ff */
[----:B------:R-:W-:Y:S01]  /*0f50*/  @!P6 IADD3 R23, R23, 0x1, RZ ;  /* 0x000000011717e810 */ /* 0x000fe20007ffe0ff */
[----:B------:R-:W-:Y:S01]  /*0f60*/  @!P1 IMAD.MOV R8, RZ, RZ, -R8 ;  /* 0x000000ffff089224 */ /* 0x000fe200078e0a08 */
[----:B------:R-:W-:Y:S01]  /*0f70*/  ISETP.GE.U32.AND P2, PT, R28, R6, PT ;  /* 0x000000061c00720c */ /* 0x000fe20003f46070 */
[----:B------:R-:W-:Y:S01]  /*0f80*/  @!P4 IMAD.MOV R18, RZ, RZ, -R18 ;  /* 0x000000ffff12c224 */ /* 0x000fe200078e0a12 */
[----:B------:R-:W-:Y:S02]  /*0f90*/  ISETP.GE.AND P6, PT, R11, RZ, PT ;  /* 0x000000ff0b00720c */ /* 0x000fe40003fc6270 */
[----:B------:R-:W-:-:S03]  /*0fa0*/  LOP3.LUT R24, RZ, R0, RZ, 0x33, !PT ;  /* 0x00000000ff187212 */ /* 0x000fc600078e33ff */
[----:B------:R-:W-:Y:S01]  /*0fb0*/  @P5 VIADD R16, R16, 0x1 ;  /* 0x0000000110105836 */ /* 0x000fe20000000000 */
[----:B------:R-:W-:-:S03]  /*0fc0*/  ISETP.NE.AND P5, PT, R0, RZ, PT ;  /* 0x000000ff0000720c */ /* 0x000fc60003fa5270 */
[----:B------:R-:W-:Y:S01]  /*0fd0*/  @!P3 IMAD.MOV R16, RZ, RZ, -R16 ;  /* 0x000000ffff10b224 */ /* 0x000fe200078e0a10 */
[----:B------:R-:W-:Y:S01]  /*0fe0*/  SEL R26, R24, R21, !P5 ;  /* 0x00000015181a7207 */ /* 0x000fe20006800000 */
[----:B------:R-:W-:Y:S01]  /*0ff0*/  @P2 VIADD R23, R23, 0x1 ;  /* 0x0000000117172836 */ /* 0x000fe20000000000 */
[----:B------:R-:W-:Y:S01]  /*1000*/  ISETP.GE.AND P2, PT, R12, RZ, PT ;  /* 0x000000ff0c00720c */ /* 0x000fe20003f46270 */
[C---:B------:R-:W-:Y:S01]  /*1010*/  IMAD R21, R7.reuse, 0x4, R20 ;  /* 0x0000000407157824 */ /* 0x040fe200078e0214 */
[----:B------:R-:W-:Y:S01]  /*1020*/  LEA R12, R7, R15, 0x2 ;  /* 0x0000000f070c7211 */ /* 0x000fe200078e10ff */
[----:B------:R0:W-:Y:S01]  /*1030*/  STS [R19], R26 ;  /* 0x0000001a13007388 */ /* 0x0001e20000000800 */
[----:B------:R-:W-:Y:S01]  /*1040*/  @!P6 IADD3 R5, -R5, RZ, RZ ;  /* 0x000000ff0505e210 */ /* 0x000fe20007ffe1ff */
[----:B------:R-:W-:Y:S01]  /*1050*/  IMAD R13, R7, 0x4, R21 ;  /* 0x00000004070d7824 */ /* 0x000fe200078e0215 */
[C---:B------:R-:W-:Y:S02]  /*1060*/  SEL R22, R24.reuse, R22, !P5 ;  /* 0x0000001618167207 */ /* 0x040fe40006800000 */
[----:B------:R-:W-:-:S02]  /*1070*/  SEL R11, R24, R8, !P5 ;  /* 0x00000008180b7207 */ /* 0x000fc40006800000 */
[C---:B------:R-:W-:Y:S01]  /*1080*/  LEA R25, R7.reuse, R12, 0x2 ;  /* 0x0000000c07197211 */ /* 0x040fe200078e10ff */
[----:B------:R1:W-:Y:S01]  /*1090*/  STS [R15], R22 ;  /* 0x000000160f007388 */ /* 0x0003e20000000800 */
[C---:B------:R-:W-:Y:S01]  /*10a0*/  SEL R17, R24.reuse, R17, !P5 ;  /* 0x0000001118117207 */ /* 0x040fe20006800000 */
[----:B------:R-:W-:Y:S01]  /*10b0*/  @!P2 IMAD.MOV R23, RZ, RZ, -R23 ;  /* 0x000000ffff17a224 */ /* 0x000fe200078e0a17 */
[C---:B------:R-:W-:Y:S01]  /*10c0*/  SEL R18, R24.reuse, R18, !P5 ;  /* 0x0000001218127207 */ /* 0x040fe20006800000 */
[----:B------:R2:W-:Y:S01]  /*10d0*/  STS [R20], R11 ;  /* 0x0000000b14007388 */ /* 0x0005e20000000800 */
[----:B------:R-:W-:Y:S01]  /*10e0*/  SEL R8, R24, R5, !P5 ;  /* 0x0000000518087207 */ /* 0x000fe20006800000 */
[----:B------:R-:W-:Y:S01]  /*10f0*/  IMAD.IADD R5, R4, 0x1, R10 ;  /* 0x0000000104057824 */ /* 0x000fe200078e020a */
[C---:B------:R-:W-:Y:S01]  /*1100*/  SEL R16, R24.reuse, R16, !P5 ;  /* 0x0000001018107207 */ /* 0x040fe20006800000 */
[----:B------:R2:W-:Y:S01]  /*1110*/  STS [R12], R17 ;  /* 0x000000110c007388 */ /* 0x0005e20000000800 */
[----:B------:R-:W-:Y:S01]  /*1120*/  SEL R23, R24, R23, !P5 ;  /* 0x0000001718177207 */ /* 0x000fe20006800000 */
[----:B------:R-:W-:Y:S01]  /*1130*/  IMAD R24, R7, 0x4, R25 ;  /* 0x0000000407187824 */ /* 0x000fe200078e0219 */
[----:B------:R-:W-:Y:S01]  /*1140*/  ISETP.GE.AND P0, PT, R5, R0, PT ;  /* 0x000000000500720c */ /* 0x000fe20003f06270 */
[----:B------:R2:W-:Y:S01]  /*1150*/  STS [R21], R18 ;  /* 0x0000001215007388 */ /* 0x0005e20000000800 */
[C---:B0-----:R-:W-:Y:S01]  /*1160*/  LEA R19, R7.reuse, R13, 0x2 ;  /* 0x0000000d07137211 */ /* 0x041fe200078e10ff */
[----:B-1----:R-:W-:-:S02]  /*1170*/  IMAD R15, R7, 0x4, R24 ;  /* 0x00000004070f7824 */ /* 0x002fc400078e0218 */
[----:B------:R2:W-:Y:S04]  /*1180*/  STS [R25], R8 ;  /* 0x0000000819007388 */ /* 0x0005e80000000800 */
[----:B------:R2:W-:Y:S04]  /*1190*/  STS [R13], R16 ;  /* 0x000000100d007388 */ /* 0x0005e80000000800 */
[----:B------:R2:W-:Y:S01]  /*11a0*/  STS [R24], R23 ;  /* 0x0000001718007388 */ /* 0x0005e20000000800 */
[----:B------:R-:W-:Y:S05]  /*11b0*/  @!P0 BRA `(.L_x_426) ;  /* 0xfffffff400a88947 */ /* 0x000fea000383ffff */
.L_x_422:
[----:B------:R-:W-:Y:S05]  /*11c0*/  BSYNC B0 ;  /* 0x0000000000007941 */ /* 0x000fea0003800000 */
.L_x_421:
[----:B------:R-:W1:Y:S01]  /*11d0*/  LDC R3, c[0x0][0x230] ;  /* 0x00008c00ff037b82 */ /* 0x000e620000000800 */
[----:B------:R-:W-:Y:S01]  /*11e0*/  UMOV UR4, 0x400 ;  /* 0x0000040000047882 */ /* 0x000fe20000000000 */
[----:B------:R-:W-:Y:S01]  /*11f0*/  ULDC UR6, c[0x0][0x234] ;  /* 0x00008d0000067ab9 */ /* 0x000fe20000000800 */
[----:B------:R-:W-:Y:S01]  /*1200*/  ULDC UR11, c[0x0][0x230] ;  /* 0x00008c00000b7ab9 */ /* 0x000fe20000000800 */
[----:B------:R-:W-:Y:S01]  /*1210*/  ULDC UR10, c[0x0][0x228] ;  /* 0x00008a00000a7ab9 */ /* 0x000fe20000000800 */
[----:B------:R-:W-:Y:S03]  /*1220*/  BSSY B1, `(.L_x_427) ;  /* 0x0000166000017945 */ /* 0x000fe60003800000 */
[----:B------:R-:W3:Y:S01]  /*1230*/  S2UR UR5, SR_CgaCtaId ;  /* 0x00000000000579c3 */ /* 0x000ee20000008800 */
[----:B-1----:R-:W-:Y:S01]  /*1240*/  ISETP.GE.AND P0, PT, R14, R3, PT ;  /* 0x000000030e00720c */ /* 0x002fe20003f06270 */
[----:B---3--:R-:W-:-:S03]  /*1250*/  ULEA UR4, UR5, UR4, 0x18 ;  /* 0x0000000405047291 */ /* 0x008fc6000f8ec03f */
[----:B------:R-:W-:-:S03]  /*1260*/  ULDC UR5, c[0x0][0x228] ;  /* 0x00008a0000057ab9 */ /* 0x000fc60000000800 */
[----:B------:R-:W-:-:S06]  /*1270*/  LEA R0, R0, UR4, 0x3 ;  /* 0x0000000400007c11 */ /* 0x000fcc000f8e18ff */
[----:B------:R-:W-:Y:S05]  /*1280*/  @P0 BRA `(.L_x_428) ;  /* 0x00000014007c0947 */ /* 0x000fea0003800000 */
[----:B------:R-:W1:Y:S01]  /*1290*/  S2R R10, SR_TID.Z ;  /* 0x00000000000a7919 */ /* 0x000e620000002300 */
[----:B--2---:R-:W2:Y:S01]  /*12a0*/  I2F.U32.RP R8, R4 ;  /* 0x0000000400087306 */ /* 0x004ea20000209000 */
[----:B------:R-:W-:Y:S01]  /*12b0*/  IADD3 R9, RZ, -R4, RZ ;  /* 0x80000004ff097210 */ /* 0x000fe20007ffe0ff */
[----:B------:R-:W-:Y:S01]  /*12c0*/  BSSY B2, `(.L_x_429) ;  /* 0x000005f000027945 */ /* 0x000fe20003800000 */
[----:B0-----:R-:W0:Y:S01]  /*12d0*/  S2R R11, SR_TID.Y ;  /* 0x00000000000b7919 */ /* 0x001e220000002200 */
[----:B------:R-:W-:Y:S01]  /*12e0*/  ISETP.NE.U32.AND P2, PT, R4, RZ, PT ;  /* 0x000000ff0400720c */ /* 0x000fe20003f45070 */
[----:B------:R-:W-:-:S03]  /*12f0*/  VIADD R18, R3, 0xffffffff ;  /* 0xffffffff03127836 */ /* 0x000fc60000000000 */
        /* <DEDUP_REMOVED lines=9> */
[----:B-1----:R-:W-:-:S05]  /*1390*/  IMAD R5, R5, R2, R10 ;  /* 0x0000000205057224 */ /* 0x002fca00078e020a */
        /* <DEDUP_REMOVED lines=10> */
[----:B------:R-:W-:-:S05]  /*1440*/  @!P2 LOP3.LUT R16, RZ, R4, RZ, 0x33, !PT ;  /* 0x00000004ff10a212 */ /* 0x000fca00078e33ff */
[----:B------:R-:W-:-:S05]  /*1450*/  VIADD R5, R16, 0x1 ;  /* 0x0000000110057836 */ /* 0x000fca0000000000 */
[----:B------:R-:W-:Y:S02]  /*1460*/  LOP3.LUT P0, R15, R5, 0x3, RZ, 0xc0, !PT ;  /* 0x00000003050f7812 */ /* 0x000fe4000780c0ff */
[----:B------:R-:W-:-:S11]  /*1470*/  MOV R5, R14 ;  /* 0x0000000e00057202 */ /* 0x000fd60000000f00 */
[----:B------:R-:W-:Y:S05]  /*1480*/  @!P0 BRA `(.L_x_430) ;  /* 0x0000000400088947 */ /* 0x000fea0003800000 */
[----:B------:R-:W0:Y:S01]  /*1490*/  LDC R17, c[0x0][0x230] ;  /* 0x00008c00ff117b82 */ /* 0x000e220000000800 */
[----:B------:R-:W-:-:S07]  /*14a0*/  IMAD.MOV.U32 R5, RZ, RZ, R14 ;  /* 0x000000ffff057224 */ /* 0x000fce00078e000e */
.L_x_433:
[-C--:B01----:R-:W-:Y:S01]  /*14b0*/  IABS R3, R17.reuse ;  /* 0x0000001100037213 */ /* 0x083fe20000000000 */
[C---:B------:R-:W-:Y:S01]  /*14c0*/  VIADD R9, R5.reuse, 0x1 ;  /* 0x0000000105097836 */ /* 0x040fe20000000000 */
[----:B------:R-:W-:Y:S01]  /*14d0*/  BSSY B3, `(.L_x_431) ;  /* 0x0000038000037945 */ /* 0x000fe20003800000 */
[----:B------:R-:W-:Y:S01]  /*14e0*/  IMAD R10, R5, UR5, RZ ;  /* 0x00000005050a7c24 */ /* 0x000fe2000f8e02ff */
[----:B------:R-:W0:Y:S01]  /*14f0*/  I2F.RP R11, R3 ;  /* 0x00000003000b7306 */ /* 0x000e220000209400 */
[----:B------:R-:W-:Y:S02]  /*1500*/  IMAD R8, R9, UR5, R18 ;  /* 0x0000000509087c24 */ /* 0x000fe4000f8e0212 */
[----:B------:R-:W-:Y:S01]  /*1510*/  VIADD R15, R15, 0xffffffff ;  /* 0xffffffff0f0f7836 */ /* 0x000fe20000000000 */
[----:B------:R-:W-:Y:S02]  /*1520*/  IABS R20, R10 ;  /* 0x0000000a00147213 */ /* 0x000fe40000000000 */
[----:B------:R-:W-:-:S04]  /*1530*/  LOP3.LUT R10, R10, R17, RZ, 0x3c, !PT ;  /* 0x000000110a0a7212 */ /* 0x000fc800078e3cff */
[----:B------:R-:W-:Y:S01]  /*1540*/  ISETP.GE.AND P5, PT, R10, RZ, PT ;  /* 0x000000ff0a00720c */ /* 0x000fe20003fa6270 */
[----:B0-----:R-:W0:Y:S02]  /*1550*/  MUFU.RCP R11, R11 ;  /* 0x0000000b000b7308 */ /* 0x001e240000001000 */
[----:B0-----:R-:W-:-:S06]  /*1560*/  VIADD R6, R11, 0xffffffe ;  /* 0x0ffffffe0b067836 */ /* 0x001fcc0000000000 */
[----:B------:R0:W1:Y:S02]  /*1570*/  F2I.FTZ.U32.TRUNC.NTZ R7, R6 ;  /* 0x0000000600077305 */ /* 0x000064000021f000 */
[----:B0-----:R-:W-:Y:S01]  /*1580*/  IMAD.MOV.U32 R6, RZ, RZ, RZ ;  /* 0x000000ffff067224 */ /* 0x001fe200078e00ff */
[----:B-1----:R-:W-:-:S05]  /*1590*/  IADD3 R12, RZ, -R7, RZ ;  /* 0x80000007ff0c7210 */ /* 0x002fca0007ffe0ff */
[----:B------:R-:W-:Y:S01]  /*15a0*/  IMAD R9, R12, R3, RZ ;  /* 0x000000030c097224 */ /* 0x000fe200078e02ff */
[----:B------:R-:W-:Y:S02]  /*15b0*/  IABS R12, R8 ;  /* 0x00000008000c7213 */ /* 0x000fe40000000000 */
[----:B------:R-:W-:Y:S01]  /*15c0*/  LOP3.LUT R8, R8, R17, RZ, 0x3c, !PT ;  /* 0x0000001108087212 */ /* 0x000fe200078e3cff */
[----:B------:R-:W-:-:S03]  /*15d0*/  IMAD.HI.U32 R7, R7, R9, R6 ;  /* 0x0000000907077227 */ /* 0x000fc600078e0006 */
[----:B------:R-:W-:-:S03]  /*15e0*/  ISETP.GE.AND P3, PT, R8, RZ, PT ;  /* 0x000000ff0800720c */ /* 0x000fc60003f66270 */
[----:B------:R-:W-:-:S04]  /*15f0*/  IMAD.HI.U32 R6, R7, R12, RZ ;  /* 0x0000000c07067227 */ /* 0x000fc800078e00ff */
[----:B------:R-:W-:-:S04]  /*1600*/  IMAD.HI.U32 R7, R7, R20, RZ ;  /* 0x0000001407077227 */ /* 0x000fc800078e00ff */
[----:B------:R-:W-:Y:S02]  /*1610*/  IMAD.MOV R9, RZ, RZ, -R6 ;  /* 0x000000ffff097224 */ /* 0x000fe400078e0a06 */
[----:B------:R-:W-:Y:S02]  /*1620*/  IMAD.MOV R11, RZ, RZ, -R7 ;  /* 0x000000ffff0b7224 */ /* 0x000fe400078e0a07 */
[C---:B------:R-:W-:Y:S02]  /*1630*/  IMAD R12, R3.reuse, R9, R12 ;  /* 0x00000009030c7224 */ /* 0x040fe400078e020c */
[----:B------:R-:W-:-:S03]  /*1640*/  IMAD R20, R3, R11, R20 ;  /* 0x0000000b03147224 */ /* 0x000fc600078e0214 */
[C---:B------:R-:W-:Y:S02]  /*1650*/  ISETP.GT.U32.AND P2, PT, R3.reuse, R12, PT ;  /* 0x0000000c0300720c */ /* 0x040fe40003f44070 */
[----:B------:R-:W-:-:S11]  /*1660*/  ISETP.GT.U32.AND P4, PT, R3, R20, PT ;  /* 0x000000140300720c */ /* 0x000fd60003f84070 */
[-C--:B------:R-:W-:Y:S01]  /*1670*/  @!P2 IADD3 R12, R12, -R3.reuse, RZ ;  /* 0x800000030c0ca210 */ /* 0x080fe20007ffe0ff */
[----:B------:R-:W-:Y:S02]  /*1680*/  @!P2 VIADD R6, R6, 0x1 ;  /* 0x000000010606a836 */ /* 0x000fe40000000000 */
[----:B------:R-:W-:Y:S01]  /*1690*/  @!P4 IMAD.IADD R20, R20, 0x1, -R3 ;  /* 0x000000011414c824 */ /* 0x000fe200078e0a03 */
[----:B------:R-:W-:Y:S01]  /*16a0*/  ISETP.GE.U32.AND P0, PT, R12, R3, PT ;  /* 0x000000030c00720c */ /* 0x000fe20003f06070 */
[----:B------:R-:W-:-:S03]  /*16b0*/  @!P4 VIADD R7, R7, 0x1 ;  /* 0x000000010707c836 */ /* 0x000fc60000000000 */
[----:B------:R-:W-:Y:S02]  /*16c0*/  ISETP.GE.U32.AND P1, PT, R20, R3, PT ;  /* 0x000000031400720c */ /* 0x000fe40003f26070 */
[----:B------:R-:W-:-:S07]  /*16d0*/  LOP3.LUT R3, RZ, R17, RZ, 0x33, !PT ;  /* 0x00000011ff037212 */ /* 0x000fce00078e33ff */
[----:B------:R-:W-:Y:S02]  /*16e0*/  @P0 IADD3 R6, R6, 0x1, RZ ;  /* 0x0000000106060810 */ /* 0x000fe40007ffe0ff */
[----:B------:R-:W-:Y:S02]  /*16f0*/  ISETP.NE.AND P0, PT, R17, RZ, PT ;  /* 0x000000ff1100720c */ /* 0x000fe40003f05270 */
[----:B------:R-:W-:Y:S01]  /*1700*/  @P1 VIADD R7, R7, 0x1 ;  /* 0x0000000107071836 */ /* 0x000fe20000000000 */
[----:B------:R-:W-:Y:S01]  /*1710*/  ISETP.NE.AND P1, PT, R15, RZ, PT ;  /* 0x000000ff0f00720c */ /* 0x000fe20003f25270 */
[----:B------:R-:W-:Y:S02]  /*1720*/  @!P3 IMAD.MOV R6, RZ, RZ, -R6 ;  /* 0x000000ffff06b224 */ /* 0x000fe400078e0a06 */
[----:B------:R-:W-:-:S03]  /*1730*/  @!P5 IMAD.MOV R7, RZ, RZ, -R7 ;  /* 0x000000ffff07d224 */ /* 0x000fc600078e0a07 */
[C---:B------:R-:W-:Y:S02]  /*1740*/  SEL R6, R3.reuse, R6, !P0 ;  /* 0x0000000603067207 */ /* 0x040fe40004000000 */
[----:B------:R-:W-:-:S04]  /*1750*/  SEL R3, R3, R7, !P0 ;  /* 0x0000000703037207 */ /* 0x000fc80004000000 */
[----:B------:R-:W-:-:S04]  /*1760*/  IADD3 R3, R6, -R3, RZ ;  /* 0x8000000306037210 */ /* 0x000fc80007ffe0ff */
[----:B------:R-:W0:Y:S08]  /*1770*/  I2F.F64 R6, R3 ;  /* 0x0000000300067312 */ /* 0x000e300000201c00 */
[----:B0-----:R-:W0:Y:S01]  /*1780*/  MUFU.RCP64H R9, R7 ;  /* 0x0000000700097308 */ /* 0x001e220000001800 */
[----:B------:R-:W-:-:S05]  /*1790*/  VIADD R8, R7, 0x300402 ;  /* 0x0030040207087836 */ /* 0x000fca0000000000 */
[----:B------:R-:W-:Y:S01]  /*17a0*/  FSETP.GEU.AND P0, PT, |R8|, 5.8789094863358348022e-39, PT ;  /* 0x004004020800780b */ /* 0x000fe20003f0e200 */
[----:B0-----:R-:W-:-:S08]  /*17b0*/  DFMA R10, -R6, R8, 1 ;  /* 0x3ff00000060a742b */ /* 0x001fd00000000108 */
[----:B------:R-:W-:-:S08]  /*17c0*/  DFMA R10, R10, R10, R10 ;  /* 0x0000000a0a0a722b */ /* 0x000fd0000000000a */
[----:B------:R-:W-:-:S08]  /*17d0*/  DFMA R10, R8, R10, R8 ;  /* 0x0000000a080a722b */ /* 0x000fd00000000008 */
[----:B------:R-:W-:-:S08]  /*17e0*/  DFMA R12, -R6, R10, 1 ;  /* 0x3ff00000060c742b */ /* 0x000fd0000000010a */
[----:B------:R-:W-:Y:S01]  /*17f0*/  DFMA R8, R10, R12, R10 ;  /* 0x0000000c0a08722b */ /* 0x000fe2000000000a */
[----:B------:R-:W-:Y:S10]  /*1800*/  @P0 BRA `(.L_x_432) ;  /* 0x0000000000100947 */ /* 0x000ff40003800000 */
[----:B------:R-:W-:Y:S02]  /*1810*/  LOP3.LUT R10, R7, 0x7fffffff, RZ, 0xc0, !PT ;  /* 0x7fffffff070a7812 */ /* 0x000fe400078ec0ff */
[----:B------:R-:W-:-:S03]  /*1820*/  MOV R3, 0x1850 ;  /* 0x0000185000037802 */ /* 0x000fc60000000f00 */
[----:B------:R-:W-:-:S07]  /*1830*/  VIADD R10, R10, 0xfff00000 ;  /* 0xfff000000a0a7836 */ /* 0x000fce0000000000 */
[----:B------:R-:W-:Y:S05]  /*1840*/  CALL.REL.NOINC `($__internal_10_$__cuda_sm20_dblrcp_rn_slowpath_v3) ;  /* 0x0000003400a87944 */ /* 0x000fea0003c00000 */
.L_x_432:
[----:B------:R-:W-:Y:S05]  /*1850*/  BSYNC B3 ;  /* 0x0000000000037941 */ /* 0x000fea0003800000 */
.L_x_431:
[----:B------:R-:W-:Y:S01]  /*1860*/  IADD3 R3, R5, UR6, RZ ;  /* 0x0000000605037c10 */ /* 0x000fe2000fffe0ff */
[----:B------:R-:W-:-:S04]  /*1870*/  IMAD.IADD R5, R4, 0x1, R5 ;  /* 0x0000000104057824 */ /* 0x000fc800078e0205 */
[----:B------:R-:W-:-:S05]  /*1880*/  IMAD R3, R3, 0x8, R0 ;  /* 0x0000000803037824 */ /* 0x000fca00078e0200 */
[----:B------:R1:W-:Y:S01]  /*1890*/  STS.64 [R3], R8 ;  /* 0x0000000803007388 */ /* 0x0003e20000000a00 */
[----:B------:R-:W-:Y:S05]  /*18a0*/  @P1 BRA `(.L_x_433) ;  /* 0xfffffffc00001947 */ /* 0x000fea000383ffff */
.L_x_430:
[----:B------:R-:W-:Y:S05]  /*18b0*/  BSYNC B2 ;  /* 0x0000000000027941 */ /* 0x000fea0003800000 */
.L_x_429:
[----:B------:R-:W-:-:S13]  /*18c0*/  ISETP.GE.U32.AND P0, PT, R16, 0x3, PT ;  /* 0x000000031000780c */ /* 0x000fda0003f06070 */
[----:B------:R-:W-:Y:S05]  /*18d0*/  @!P0 BRA `(.L_x_428) ;  /* 0x0000000c00e88947 */ /* 0x000fea0003800000 */
[----:B-1----:R-:W2:Y:S01]  /*18e0*/  LDL R3, [R1] ;  /* 0x0000000001037983 */ /* 0x002ea20000100800 */
[----:B------:R-:W0:Y:S01]  /*18f0*/  LDC R16, c[0x0][0x230] ;  /* 0x00008c00ff107b82 */ /* 0x000e220000000800 */
[----:B------:R-:W-:Y:S02]  /*1900*/  ULDC UR9, c[0x0][0x234] ;  /* 0x00008d0000097ab9 */ /* 0x000fe40000000800 */
[----:B------:R-:W-:Y:S01]  /*1910*/  VIADD R15, R5, UR9 ;  /* 0x00000009050f7c36 */ /* 0x000fe20008000000 */
[----:B------:R-:W-:-:S06]  /*1920*/  UIMAD UR9, UR7, UR8, URZ ;  /* 0x00000008070972a4 */ /* 0x000fcc000f8e023f */
[----:B------:R-:W-:Y:S01]  /*1930*/  IMAD R17, R2, UR9, RZ ;  /* 0x0000000902117c24 */ /* 0x000fe2000f8e02ff */
[----:B--2---:R-:W-:-:S04]  /*1940*/  LEA R15, R15, R3, 0x1 ;  /* 0x000000030f0f7211 */ /* 0x004fc800078e08ff */
[----:B0-----:R-:W-:-:S07]  /*1950*/  LEA R15, R15, UR4, 0x2 ;  /* 0x000000040f0f7c11 */ /* 0x001fce000f8e10ff */
.L_x_442:
[----:B------:R-:W-:Y:S01]  /*1960*/  IABS R3, R16 ;  /* 0x0000001000037213 */ /* 0x000fe20000000000 */
[C---:B------:R-:W-:Y:S01]  /*1970*/  VIADD R9, R5.reuse, 0x1 ;  /* 0x0000000105097836 */ /* 0x040fe20000000000 */
[----:B------:R-:W-:Y:S01]  /*1980*/  BSSY B2, `(.L_x_434) ;  /* 0x0000036000027945 */ /* 0x000fe20003800000 */
[----:B------:R-:W-:Y:S01]  /*1990*/  IMAD R11, R5, UR10, RZ ;  /* 0x0000000a050b7c24 */ /* 0x000fe2000f8e02ff */
[----:B------:R-:W0:Y:S01]  /*19a0*/  I2F.RP R8, R3 ;  /* 0x0000000300087306 */ /* 0x000e220000209400 */
[----:B------:R-:W-:-:S03]  /*19b0*/  IMAD R9, R9, UR10, R18 ;  /* 0x0000000a09097c24 */ /* 0x000fc6000f8e0212 */
[----:B------:R-:W-:Y:S02]  /*19c0*/  IABS R12, R11 ;  /* 0x0000000b000c7213 */ /* 0x000fe40000000000 */
[----:B------:R-:W-:-:S04]  /*19d0*/  LOP3.LUT R11, R11, R16, RZ, 0x3c, !PT ;  /* 0x000000100b0b7212 */ /* 0x000fc800078e3cff */
[----:B------:R-:W-:Y:S01]  /*19e0*/  ISETP.GE.AND P5, PT, R11, RZ, PT ;  /* 0x000000ff0b00720c */ /* 0x000fe20003fa6270 */
[----:B0-----:R-:W0:Y:S02]  /*19f0*/  MUFU.RCP R8, R8 ;  /* 0x0000000800087308 */ /* 0x001e240000001000 */
[----:B0-----:R-:W-:Y:S01]  /*1a00*/  VIADD R6, R8, 0xffffffe ;  /* 0x0ffffffe08067836 */ /* 0x001fe20000000000 */
[----:B------:R-:W-:Y:S02]  /*1a10*/  IABS R8, R9 ;  /* 0x0000000900087213 */ /* 0x000fe40000000000 */
[----:B------:R-:W-:-:S03]  /*1a20*/  LOP3.LUT R9, R9, R16, RZ, 0x3c, !PT ;  /* 0x0000001009097212 */ /* 0x000fc600078e3cff */
[----:B------:R0:W1:Y:S01]  /*1a30*/  F2I.FTZ.U32.TRUNC.NTZ R7, R6 ;  /* 0x0000000600077305 */ /* 0x000062000021f000 */
[----:B------:R-:W-:Y:S02]  /*1a40*/  ISETP.GE.AND P3, PT, R9, RZ, PT ;  /* 0x000000ff0900720c */ /* 0x000fe40003f66270 */
[----:B0-----:R-:W-:Y:S01]  /*1a50*/  MOV R6, RZ ;  /* 0x000000ff00067202 */ /* 0x001fe20000000f00 */
[----:B-1----:R-:W-:-:S04]  /*1a60*/  IMAD.MOV R10, RZ, RZ, -R7 ;  /* 0x000000ffff0a7224 */ /* 0x002fc800078e0a07 */
[----:B------:R-:W-:-:S04]  /*1a70*/  IMAD R13, R10, R3, RZ ;  /* 0x000000030a0d7224 */ /* 0x000fc800078e02ff */
[----:B------:R-:W-:-:S06]  /*1a80*/  IMAD.HI.U32 R7, R7, R13, R6 ;  /* 0x0000000d07077227 */ /* 0x000fcc00078e0006 */
        /* <DEDUP_REMOVED lines=8> */
[----:B------:R-:W-:Y:S02]  /*1b10*/  @!P2 IMAD.IADD R8, R8, 0x1, -R3 ;  /* 0x000000010808a824 */ /* 0x000fe400078e0a03 */
[-C--:B------:R-:W-:Y:S01]  /*1b20*/  @!P4 IADD3 R10, R10, -R3.reuse, RZ ;  /* 0x800000030a0ac210 */ /* 0x080fe20007ffe0ff */
[----:B------:R-:W-:Y:S02]  /*1b30*/  @!P4 VIADD R7, R7, 0x1 ;  /* 0x000000010707c836 */ /* 0x000fe40000000000 */
[-C--:B------:R-:W-:Y:S01]  /*1b40*/  ISETP.GE.U32.AND P0, PT, R8, R3.reuse, PT ;  /* 0x000000030800720c */ /* 0x080fe20003f06070 */
[----:B------:R-:W-:Y:S01]  /*1b50*/  @!P2 VIADD R6, R6, 0x1 ;  /* 0x000000010606a836 */ /* 0x000fe20000000000 */
[----:B------:R-:W-:Y:S02]  /*1b60*/  ISETP.GE.U32.AND P1, PT, R10, R3, PT ;  /* 0x000000030a00720c */ /* 0x000fe40003f26070 */
[----:B------:R-:W-:-:S09]  /*1b70*/  LOP3.LUT R3, RZ, R16, RZ, 0x33, !PT ;  /* 0x00000010ff037212 */ /* 0x000fd200078e33ff */
[----:B------:R-:W-:Y:S01]  /*1b80*/  @P0 VIADD R6, R6, 0x1 ;  /* 0x0000000106060836 */ /* 0x000fe20000000000 */
[----:B------:R-:W-:Y:S02]  /*1b90*/  ISETP.NE.AND P0, PT, R16, RZ, PT ;  /* 0x000000ff1000720c */ /* 0x000fe40003f05270 */
[----:B------:R-:W-:Y:S01]  /*1ba0*/  @P1 IADD3 R7, R7, 0x1, RZ ;  /* 0x0000000107071810 */ /* 0x000fe20007ffe0ff */
[----:B------:R-:W-:-:S04]  /*1bb0*/  @!P3 IMAD.MOV R6, RZ, RZ, -R6 ;  /* 0x000000ffff06b224 */ /* 0x000fc800078e0a06 */
[----:B------:R-:W-:Y:S01]  /*1bc0*/  @!P5 IMAD.MOV R7, RZ, RZ, -R7 ;  /* 0x000000ffff07d224 */ /* 0x000fe200078e0a07 */
[----:B------:R-:W-:-:S04]  /*1bd0*/  SEL R6, R3, R6, !P0 ;  /* 0x0000000603067207 */ /* 0x000fc80004000000 */
[----:B------:R-:W-:-:S05]  /*1be0*/  SEL R7, R3, R7, !P0 ;  /* 0x0000000703077207 */ /* 0x000fca0004000000 */
[----:B------:R-:W-:-:S06]  /*1bf0*/  IMAD.IADD R7, R6, 0x1, -R7 ;  /* 0x0000000106077824 */ /* 0x000fcc00078e0a07 */
[----:B------:R-:W0:Y:S08]  /*1c00*/  I2F.F64 R6, R7 ;  /* 0x0000000700067312 */ /* 0x000e300000201c00 */
[----:B0-----:R-:W0:Y:S01]  /*1c10*/  MUFU.RCP64H R9, R7 ;  /* 0x0000000700097308 */ /* 0x001e220000001800 */
[----:B------:R-:W-:-:S04]  /*1c20*/  IADD3 R8, R7, 0x300402, RZ ;  /* 0x0030040207087810 */ /* 0x000fc80007ffe0ff */
[----:B------:R-:W-:Y:S02]  /*1c30*/  FSETP.GEU.AND P0, PT, |R8|, 5.8789094863358348022e-39, PT ;  /* 0x004004020800780b */ /* 0x000fe40003f0e200 */
        /* <DEDUP_REMOVED lines=10> */
.L_x_435:
[----:B------:R-:W-:Y:S05]  /*1ce0*/  BSYNC B2 ;  /* 0x0000000000027941 */ /* 0x000fea0003800000 */
.L_x_434:
[----:B------:R-:W-:Y:S01]  /*1cf0*/  IABS R3, R16 ;  /* 0x0000001000037213 */ /* 0x000fe20000000000 */
[----:B------:R-:W-:Y:S01]  /*1d00*/  IMAD.IADD R5, R4, 0x1, R5 ;  /* 0x0000000104057824 */ /* 0x000fe200078e0205 */
[----:B------:R0:W-:Y:S01]  /*1d10*/  STS.64 [R15], R8 ;  /* 0x000000080f007388 */ /* 0x0001e20000000a00 */
[----:B------:R-:W-:Y:S01]  /*1d20*/  BSSY B2, `(.L_x_436) ;  /* 0x0000037000027945 */ /* 0x000fe20003800000 */
[----:B------:R-:W1:Y:S01]  /*1d30*/  I2F.RP R10, R3 ;  /* 0x00000003000a7306 */ /* 0x000e620000209400 */
[C---:B------:R-:W-:Y:S01]  /*1d40*/  IMAD R13, R5.reuse, UR10, RZ ;  /* 0x0000000a050d7c24 */ /* 0x040fe2000f8e02ff */
[----:B------:R-:W-:-:S04]  /*1d50*/  IADD3 R11, R5, 0x1, RZ ;  /* 0x00000001050b7810 */ /* 0x000fc80007ffe0ff */
[----:B------:R-:W-:Y:S01]  /*1d60*/  IABS R20, R13 ;  /* 0x0000000d00147213 */ /* 0x000fe20000000000 */
[----:B------:R-:W-:Y:S01]  /*1d70*/  IMAD R11, R11, UR10, R18 ;  /* 0x0000000a0b0b7c24 */ /* 0x000fe2000f8e0212 */
[----:B------:R-:W-:-:S04]  /*1d80*/  LOP3.LUT R13, R13, R16, RZ, 0x3c, !PT ;  /* 0x000000100d0d7212 */ /* 0x000fc800078e3cff */
[----:B------:R-:W-:Y:S01]  /*1d90*/  ISETP.GE.AND P5, PT, R13, RZ, PT ;  /* 0x000000ff0d00720c */ /* 0x000fe20003fa6270 */
[----:B-1----:R-:W1:Y:S02]  /*1da0*/  MUFU.RCP R10, R10 ;  /* 0x0000000a000a7308 */ /* 0x002e640000001000 */
[----:B-1----:R-:W-:Y:S01]  /*1db0*/  VIADD R6, R10, 0xffffffe ;  /* 0x0ffffffe0a067836 */ /* 0x002fe20000000000 */
[----:B------:R-:W-:Y:S02]  /*1dc0*/  IABS R10, R11 ;  /* 0x0000000b000a7213 */ /* 0x000fe40000000000 */
[----:B------:R-:W-:-:S03]  /*1dd0*/  LOP3.LUT R11, R11, R16, RZ, 0x3c, !PT ;  /* 0x000000100b0b7212 */ /* 0x000fc600078e3cff */
[----:B------:R1:W2:Y:S01]  /*1de0*/  F2I.FTZ.U32.TRUNC.NTZ R7, R6 ;  /* 0x0000000600077305 */ /* 0x0002a2000021f000 */
[----:B------:R-:W-:Y:S01]  /*1df0*/  ISETP.GE.AND P3, PT, R11, RZ, PT ;  /* 0x000000ff0b00720c */ /* 0x000fe20003f66270 */
[----:B-1----:R-:W-:Y:S02]  /*1e00*/  IMAD.MOV.U32 R6, RZ, RZ, RZ ;  /* 0x000000ffff067224 */ /* 0x002fe400078e00ff */
[----:B--2---:R-:W-:-:S04]  /*1e10*/  IMAD.MOV R12, RZ, RZ, -R7 ;  /* 0x000000ffff0c7224 */ /* 0x004fc800078e0a07 */
[----:B------:R-:W-:-:S04]  /*1e20*/  IMAD R19, R12, R3, RZ ;  /* 0x000000030c137224 */ /* 0x000fc800078e02ff */
[----:B------:R-:W-:-:S06]  /*1e30*/  IMAD.HI.U32 R19, R7, R19, R6 ;  /* 0x0000001307137227 */ /* 0x000fcc00078e0006 */
        /* <DEDUP_REMOVED lines=8> */
[--C-:B------:R-:W-:Y:S02]  /*1ec0*/  @!P2 IMAD.IADD R10, R10, 0x1, -R3.reuse ;  /* 0x000000010a0aa824 */ /* 0x100fe400078e0a03 */
[----:B------:R-:W-:Y:S01]  /*1ed0*/  @!P4 IMAD.IADD R12, R12, 0x1, -R3 ;  /* 0x000000010c0cc824 */ /* 0x000fe200078e0a03 */
[----:B------:R-:W-:Y:S01]  /*1ee0*/  @!P4 IADD3 R6, R6, 0x1, RZ ;  /* 0x000000010606c810 */ /* 0x000fe20007ffe0ff */
[----:B------:R-:W-:Y:S01]  /*1ef0*/  @!P2 VIADD R7, R7, 0x1 ;  /* 0x000000010707a836 */ /* 0x000fe20000000000 */
[-C--:B------:R-:W-:Y:S02]  /*1f00*/  ISETP.GE.U32.AND P0, PT, R10, R3.reuse, PT ;  /* 0x000000030a00720c */ /* 0x080fe40003f06070 */
[----:B------:R-:W-:Y:S02]  /*1f10*/  ISETP.GE.U32.AND P1, PT, R12, R3, PT ;  /* 0x000000030c00720c */ /* 0x000fe40003f26070 */
[----:B------:R-:W-:-:S09]  /*1f20*/  LOP3.LUT R3, RZ, R16, RZ, 0x33, !PT ;  /* 0x00000010ff037212 */ /* 0x000fd200078e33ff */
[----:B------:R-:W-:Y:S01]  /*1f30*/  @P0 VIADD R7, R7, 0x1 ;  /* 0x0000000107070836 */ /* 0x000fe20000000000 */
[----:B------:R-:W-:Y:S01]  /*1f40*/  ISETP.NE.AND P0, PT, R16, RZ, PT ;  /* 0x000000ff1000720c */ /* 0x000fe20003f05270 */
[----:B------:R-:W-:Y:S02]  /*1f50*/  @P1 VIADD R6, R6, 0x1 ;  /* 0x0000000106061836 */ /* 0x000fe40000000000 */
[----:B------:R-:W-:-:S03]  /*1f60*/  @!P3 IMAD.MOV R7, RZ, RZ, -R7 ;  /* 0x000000ffff07b224 */ /* 0x000fc600078e0a07 */
[----:B------:R-:W-:Y:S02]  /*1f70*/  @!P5 IADD3 R6, -R6, RZ, RZ ;  /* 0x000000ff0606d210 */ /* 0x000fe40007ffe1ff */
[C---:B------:R-:W-:Y:S02]  /*1f80*/  SEL R7, R3.reuse, R7, !P0 ;  /* 0x0000000703077207 */ /* 0x040fe40004000000 */
[----:B------:R-:W-:-:S05]  /*1f90*/  SEL R6, R3, R6, !P0 ;  /* 0x0000000603067207 */ /* 0x000fca0004000000 */
[----:B------:R-:W-:-:S06]  /*1fa0*/  IMAD.IADD R6, R7, 0x1, -R6 ;  /* 0x0000000107067824 */ /* 0x000fcc00078e0a06 */
[----:B------:R-:W1:Y:S08]  /*1fb0*/  I2F.F64 R6, R6 ;  /* 0x0000000600067312 */ /* 0x000e700000201c00 */
[----:B-1----:R-:W1:Y:S01]  /*1fc0*/  MUFU.RCP64H R11, R7 ;  /* 0x00000007000b7308 */ /* 0x002e620000001800 */
[----:B------:R-:W-:-:S05]  /*1fd0*/  VIADD R10, R7, 0x300402 ;  /* 0x00300402070a7836 */ /* 0x000fca0000000000 */
[----:B------:R-:W-:Y:S01]  /*1fe0*/  FSETP.GEU.AND P0, PT, |R10|, 5.8789094863358348022e-39, PT ;  /* 0x004004020a00780b */ /* 0x000fe20003f0e200 */
[----:B-1----:R-:W-:-:S08]  /*1ff0*/  DFMA R12, -R6, R10, 1 ;  /* 0x3ff00000060c742b */ /* 0x002fd0000000010a */
[----:B------:R-:W-:-:S08]  /*2000*/  DFMA R12, R12, R12, R12 ;  /* 0x0000000c0c0c722b */ /* 0x000fd0000000000c */
[----:B------:R-:W-:-:S08]  /*2010*/  DFMA R12, R10, R12, R10 ;  /* 0x0000000c0a0c722b */ /* 0x000fd0000000000a */
[----:B0-----:R-:W-:-:S08]  /*2020*/  DFMA R8, -R6, R12, 1 ;  /* 0x3ff000000608742b */ /* 0x001fd0000000010c */
[----:B------:R-:W-:Y:S01]  /*2030*/  DFMA R8, R12, R8, R12 ;  /* 0x000000080c08722b */ /* 0x000fe2000000000c */
[----:B------:R-:W-:Y:S10]  /*2040*/  @P0 BRA `(.L_x_437) ;  /* 0x0000000000100947 */ /* 0x000ff40003800000 */
[----:B------:R-:W-:Y:S02]  /*2050*/  LOP3.LUT R10, R7, 0x7fffffff, RZ, 0xc0, !PT ;  /* 0x7fffffff070a7812 */ /* 0x000fe400078ec0ff */
[----:B------:R-:W-:-:S03]  /*2060*/  MOV R3, 0x2090 ;  /* 0x0000209000037802 */ /* 0x000fc60000000f00 */
[----:B------:R-:W-:-:S07]  /*2070*/  VIADD R10, R10, 0xfff00000 ;  /* 0xfff000000a0a7836 */ /* 0x000fce0000000000 */
[----:B------:R-:W-:Y:S05]  /*2080*/  CALL.REL.NOINC `($__internal_10_$__cuda_sm20_dblrcp_rn_slowpath_v3) ;  /* 0x0000002c00987944 */ /* 0x000fea0003c00000 */
.L_x_437:
[----:B------:R-:W-:Y:S05]  /*2090*/  BSYNC B2 ;  /* 0x0000000000027941 */ /* 0x000fea0003800000 */
.L_x_436:
[----:B------:R-:W-:Y:S01]  /*20a0*/  IABS R3, R16 ;  /* 0x0000001000037213 */ /* 0x000fe20000000000 */
[----:B------:R-:W-:Y:S01]  /*20b0*/  IMAD.IADD R5, R4, 0x1, R5 ;  /* 0x0000000104057824 */ /* 0x000fe200078e0205 */
[----:B------:R-:W-:Y:S01]  /*20c0*/  BSSY B2, `(.L_x_438) ;  /* 0x0000039000027945 */ /* 0x000fe20003800000 */
[----:B------:R-:W-:Y:S01]  /*20d0*/  IMAD R15, R17, 0x8, R15 ;  /* 0x00000008110f7824 */ /* 0x000fe200078e020f */
[----:B------:R-:W0:Y:S01]  /*20e0*/  I2F.RP R10, R3 ;  /* 0x00000003000a7306 */ /* 0x000e220000209400 */
[C---:B------:R-:W-:Y:S02]  /*20f0*/  VIADD R11, R5.reuse, 0x1 ;  /* 0x00000001050b7836 */ /* 0x040fe40000000000 */
[----:B------:R-:W-:Y:S01]  /*2100*/  IMAD R13, R5, UR10, RZ ;  /* 0x0000000a050d7c24 */ /* 0x000fe2000f8e02ff */
[----:B------:R1:W-:Y:S01]  /*2110*/  STS.64 [R15], R8 ;  /* 0x000000080f007388 */ /* 0x0003e20000000a00 */
[----:B------:R-:W-:-:S03]  /*2120*/  IMAD R11, R11, UR10, R18 ;  /* 0x0000000a0b0b7c24 */ /* 0x000fc6000f8e0212 */
[----:B------:R-:W-:Y:S02]  /*2130*/  IABS R20, R13 ;  /* 0x0000000d00147213 */ /* 0x000fe40000000000 */
[----:B------:R-:W-:-:S04]  /*2140*/  LOP3.LUT R13, R13, R16, RZ, 0x3c, !PT ;  /* 0x000000100d0d7212 */ /* 0x000fc800078e3cff */
[----:B------:R-:W-:Y:S01]  /*2150*/  ISETP.GE.AND P5, PT, R13, RZ, PT ;  /* 0x000000ff0d00720c */ /* 0x000fe20003fa6270 */
[----:B0-----:R-:W0:Y:S02]  /*2160*/  MUFU.RCP R10, R10 ;  /* 0x0000000a000a7308 */ /* 0x001e240000001000 */
[----:B0-----:R-:W-:Y:S02]  /*2170*/  IADD3 R6, R10, 0xffffffe, RZ ;  /* 0x0ffffffe0a067810 */ /* 0x001fe40007ffe0ff */
[----:B------:R-:W-:-:S04]  /*2180*/  IABS R10, R11 ;  /* 0x0000000b000a7213 */ /* 0x000fc80000000000 */
[----:B------:R0:W2:Y:S01]  /*2190*/  F2I.FTZ.U32.TRUNC.NTZ R7, R6 ;  /* 0x0000000600077305 */ /* 0x0000a2000021f000 */
[----:B------:R-:W-:-:S04]  /*21a0*/  LOP3.LUT R11, R11, R16, RZ, 0x3c, !PT ;  /* 0x000000100b0b7212 */ /* 0x000fc800078e3cff */
[----:B------:R-:W-:Y:S02]  /*21b0*/  ISETP.GE.AND P3, PT, R11, RZ, PT ;  /* 0x000000ff0b00720c */ /* 0x000fe40003f66270 */
[----:B0-----:R-:W-:Y:S01]  /*21c0*/  MOV R6, RZ ;  /* 0x000000ff00067202 */ /* 0x001fe20000000f00 */
[----:B--2---:R-:W-:-:S04]  /*21d0*/  IMAD.MOV R12, RZ, RZ, -R7 ;  /* 0x000000ffff0c7224 */ /* 0x004fc800078e0a07 */
        /* <DEDUP_REMOVED lines=32> */
[----:B-1----:R-:W-:-:S08]  /*23e0*/  DFMA R8, -R6, R12, 1 ;  /* 0x3ff000000608742b */ /* 0x002fd0000000010c */
[----:B------:R-:W-:Y:S01]  /*23f0*/  DFMA R8, R12, R8, R12 ;  /* 0x000000080c08722b */ /* 0x000fe2000000000c */
[----:B------:R-:W-:Y:S10]  /*2400*/  @P0 BRA `(.L_x_439) ;  /* 0x0000000000100947 */ /* 0x000ff40003800000 */
[----:B------:R-:W-:Y:S02]  /*2410*/  LOP3.LUT R10, R7, 0x7fffffff, RZ, 0xc0, !PT ;  /* 0x7fffffff070a7812 */ /* 0x000fe400078ec0ff */
[----:B------:R-:W-:-:S03]  /*2420*/  MOV R3, 0x2450 ;  /* 0x0000245000037802 */ /* 0x000fc60000000f00 */
[----:B------:R-:W-:-:S07]  /*2430*/  VIADD R10, R10, 0xfff00000 ;  /* 0xfff000000a0a7836 */ /* 0x000fce0000000000 */
[----:B------:R-:W-:Y:S05]  /*2440*/  CALL.REL.NOINC `($__internal_10_$__cuda_sm20_dblrcp_rn_slowpath_v3) ;  /* 0x0000002800a87944 */ /* 0x000fea0003c00000 */
.L_x_439:
[----:B------:R-:W-:Y:S05]  /*2450*/  BSYNC B2 ;  /* 0x0000000000027941 */ /* 0x000fea0003800000 */
.L_x_438:
[----:B------:R-:W-:Y:S01]  /*2460*/  IABS R3, R16 ;  /* 0x0000001000037213 */ /* 0x000fe20000000000 */
[----:B------:R-:W-:Y:S01]  /*2470*/  BSSY B2, `(.L_x_440) ;  /* 0x000003a000027945 */ /* 0x000fe20003800000 */
[----:B------:R-:W-:Y:S02]  /*2480*/  IADD3 R5, R4, R5, RZ ;  /* 0x0000000504057210 */ /* 0x000fe40007ffe0ff */
[----:B------:R-:W0:Y:S01]  /*2490*/  I2F.RP R10, R3 ;  /* 0x00000003000a7306 */ /* 0x000e220000209400 */
[----:B------:R-:W-:Y:S02]  /*24a0*/  LEA R15, R17, R15, 0x3 ;  /* 0x0000000f110f7211 */ /* 0x000fe400078e18ff */
[C---:B------:R-:W-:Y:S02]  /*24b0*/  VIADD R11, R5.reuse, 0x1 ;  /* 0x00000001050b7836 */ /* 0x040fe40000000000 */
[----:B------:R-:W-:Y:S01]  /*24c0*/  IMAD R13, R5, UR10, RZ ;  /* 0x0000000a050d7c24 */ /* 0x000fe2000f8e02ff */
[----:B------:R1:W-:Y:S01]  /*24d0*/  STS.64 [R15], R8 ;  /* 0x000000080f007388 */ /* 0x0003e20000000a00 */
[----:B------:R-:W-:-:S03]  /*24e0*/  IMAD R11, R11, UR10, R18 ;  /* 0x0000000a0b0b7c24 */ /* 0x000fc6000f8e0212 */
[----:B------:R-:W-:Y:S02]  /*24f0*/  IABS R20, R13 ;  /* 0x0000000d00147213 */ /* 0x000fe40000000000 */
[-C--:B------:R-:W-:Y:S01]  /*2500*/  LOP3.LUT R13, R13, R16.reuse, RZ, 0x3c, !PT ;  /* 0x000000100d0d7212 */ /* 0x080fe200078e3cff */
[----:B0-----:R-:W0:Y:S03]  /*2510*/  MUFU.RCP R10, R10 ;  /* 0x0000000a000a7308 */ /* 0x001e260000001000 */
[----:B------:R-:W-:Y:S01]  /*2520*/  ISETP.GE.AND P5, PT, R13, RZ, PT ;  /* 0x000000ff0d00720c */ /* 0x000fe20003fa6270 */
[----:B0-----:R-:W-:Y:S01]  /*2530*/  VIADD R6, R10, 0xffffffe ;  /* 0x0ffffffe0a067836 */ /* 0x001fe20000000000 */
[----:B------:R-:W-:Y:S02]  /*2540*/  IABS R10, R11 ;  /* 0x0000000b000a7213 */ /* 0x000fe40000000000 */
[----:B------:R-:W-:Y:S01]  /*2550*/  LOP3.LUT R11, R11, R16, RZ, 0x3c, !PT ;  /* 0x000000100b0b7212 */ /* 0x000fe200078e3cff */
[----:B------:R0:W2:Y:S03]  /*2560*/  F2I.FTZ.U32.TRUNC.NTZ R7, R6 ;  /* 0x0000000600077305 */ /* 0x0000a6000021f000 */
[----:B------:R-:W-:Y:S01]  /*2570*/  ISETP.GE.AND P3, PT, R11, RZ, PT ;  /* 0x000000ff0b00720c */ /* 0x000fe20003f66270 */
[----:B0-----:R-:W-:-:S02]  /*2580*/  IMAD.MOV.U32 R6, RZ, RZ, RZ ;  /* 0x000000ffff067224 */ /* 0x001fc400078e00ff */
[----:B--2---:R-:W-:-:S04]  /*2590*/  IMAD.MOV R12, RZ, RZ, -R7 ;  /* 0x000000ffff0c7224 */ /* 0x004fc800078e0a07 */
[----:B------:R-:W-:-:S04]  /*25a0*/  IMAD R19, R12, R3, RZ ;  /* 0x000000030c137224 */ /* 0x000fc800078e02ff */
[----:B------:R-:W-:-:S06]  /*25b0*/  IMAD.HI.U32 R19, R7, R19, R6 ;  /* 0x0000001307137227 */ /* 0x000fcc00078e0006 */
[----:B------:R-:W-:-:S04]  /*25c0*/  IMAD.HI.U32 R7, R19, R10, RZ ;  /* 0x0000000a13077227 */ /* 0x000fc800078e00ff */
[----:B------:R-:W-:Y:S01]  /*25d0*/  IMAD.HI.U32 R6, R19, R20, RZ ;  /* 0x0000001413067227 */ /* 0x000fe200078e00ff */
[----:B------:R-:W-:-:S03]  /*25e0*/  IADD3 R12, -R7, RZ, RZ ;  /* 0x000000ff070c7210 */ /* 0x000fc60007ffe1ff */
[----:B------:R-:W-:Y:S02]  /*25f0*/  IMAD.MOV R19, RZ, RZ, -R6 ;  /* 0x000000ffff137224 */ /* 0x000fe400078e0a06 */
        /* <DEDUP_REMOVED lines=9> */
[----:B------:R-:W-:Y:S02]  /*2690*/  ISETP.GE.U32.AND P1, PT, R12, R3, PT ;  /* 0x000000030c00720c */ /* 0x000fe40003f26070 */
[----:B------:R-:W-:-:S09]  /*26a0*/  LOP3.LUT R3, RZ, R16, RZ, 0x33, !PT ;  /* 0x00000010ff037212 */ /* 0x000fd200078e33ff */
[----:B------:R-:W-:Y:S01]  /*26b0*/  @P0 VIADD R7, R7, 0x1 ;  /* 0x0000000107070836 */ /* 0x000fe20000000000 */
[----:B------:R-:W-:Y:S01]  /*26c0*/  ISETP.NE.AND P0, PT, R16, RZ, PT ;  /* 0x000000ff1000720c */ /* 0x000fe20003f05270 */
[----:B------:R-:W-:-:S03]  /*26d0*/  @P1 VIADD R6, R6, 0x1 ;  /* 0x0000000106061836 */ /* 0x000fc60000000000 */
[----:B------:R-:W-:Y:S01]  /*26e0*/  @!P3 IADD3 R7, -R7, RZ, RZ ;  /* 0x000000ff0707b210 */ /* 0x000fe20007ffe1ff */
[----:B------:R-:W-:-:S03]  /*26f0*/  @!P5 IMAD.MOV R6, RZ, RZ, -R6 ;  /* 0x000000ffff06d224 */ /* 0x000fc600078e0a06 */
[C---:B------:R-:W-:Y:S02]  /*2700*/  SEL R7, R3.reuse, R7, !P0 ;  /* 0x0000000703077207 */ /* 0x040fe40004000000 */
[----:B------:R-:W-:-:S05]  /*2710*/  SEL R6, R3, R6, !P0 ;  /* 0x0000000603067207 */ /* 0x000fca0004000000 */
[----:B------:R-:W-:-:S06]  /*2720*/  IMAD.IADD R6, R7, 0x1, -R6 ;  /* 0x0000000107067824 */ /* 0x000fcc00078e0a06 */
[----:B------:R-:W0:Y:S08]  /*2730*/  I2F.F64 R6, R6 ;  /* 0x0000000600067312 */ /* 0x000e300000201c00 */
[----:B0-----:R-:W0:Y:S01]  /*2740*/  MUFU.RCP64H R11, R7 ;  /* 0x00000007000b7308 */ /* 0x001e220000001800 */
[----:B------:R-:W-:-:S05]  /*2750*/  VIADD R10, R7, 0x300402 ;  /* 0x00300402070a7836 */ /* 0x000fca0000000000 */
[----:B------:R-:W-:Y:S01]  /*2760*/  FSETP.GEU.AND P0, PT, |R10|, 5.8789094863358348022e-39, PT ;  /* 0x004004020a00780b */ /* 0x000fe20003f0e200 */
        /* <DEDUP_REMOVED lines=10> */
.L_x_441:
[----:B------:R-:W-:Y:S05]  /*2810*/  BSYNC B2 ;  /* 0x0000000000027941 */ /* 0x000fea0003800000 */
.L_x_440:
[----:B------:R-:W-:Y:S02]  /*2820*/  IMAD R3, R17, 0x8, R15 ;  /* 0x0000000811037824 */ /* 0x000fe400078e020f */
[----:B------:R-:W-:-:S03]  /*2830*/  IMAD.IADD R5, R4, 0x1, R5 ;  /* 0x0000000104057824 */ /* 0x000fc600078e0205 */
[----:B------:R3:W-:Y:S01]  /*2840*/  STS.64 [R3], R8 ;  /* 0x0000000803007388 */ /* 0x0007e20000000a00 */
[----:B------:R-:W-:Y:S02]  /*2850*/  LEA R15, R17, R3, 0x3 ;  /* 0x00000003110f7211 */ /* 0x000fe400078e18ff */
[----:B------:R-:W-:-:S13]  /*2860*/  ISETP.GE.AND P0, PT, R5, UR11, PT ;  /* 0x0000000b05007c0c */ /* 0x000fda000bf06270 */
[----:B---3--:R-:W-:Y:S05]  /*2870*/  @!P0 BRA `(.L_x_442) ;  /* 0xfffffff000388947 */ /* 0x008fea000383ffff */
.L_x_428:
[----:B------:R-:W-:Y:S05]  /*2880*/  BSYNC B1 ;  /* 0x0000000000017941 */ /* 0x000fea0003800000 */
.L_x_427:
[----:B-1----:R-:W1:Y:S01]  /*2890*/  LDC R9, c[0x0][0x234] ;  /* 0x00008d00ff097b82 */ /* 0x002e620000000800 */
[----:B------:R-:W-:Y:S01]  /*28a0*/  ULDC UR10, c[0x0][0x234] ;  /* 0x00008d00000a7ab9 */ /* 0x000fe20000000800 */
[----:B------:R-:W-:Y:S01]  /*28b0*/  ULDC UR5, c[0x0][0x22c] ;  /* 0x00008b0000057ab9 */ /* 0x000fe20000000800 */
[----:B------:R-:W-:Y:S01]  /*28c0*/  ULDC UR9, c[0x0][0x22c] ;  /* 0x00008b0000097ab9 */ /* 0x000fe20000000800 */
[----:B------:R-:W-:Y:S01]  /*28d0*/  BSSY B1, `(.L_x_443) ;  /* 0x000015f000017945 */ /* 0x000fe20003800000 */
[----:B-1----:R-:W-:-:S13]  /*28e0*/  ISETP.GE.AND P0, PT, R14, R9, PT ;  /* 0x000000090e00720c */ /* 0x002fda0003f06270 */
[----:B------:R-:W-:Y:S05]  /*28f0*/  @P0 BRA `(.L_x_444) ;  /* 0x0000001400700947 */ /* 0x000fea0003800000 */
[----:B------:R-:W1:Y:S01]  /*2900*/  I2F.U32.RP R5, R4 ;  /* 0x0000000400057306 */ /* 0x000e620000209000 */
[----:B------:R-:W3:Y:S01]  /*2910*/  S2R R3, SR_TID.Z ;  /* 0x0000000000037919 */ /* 0x000ee20000002300 */
[----:B0-2---:R-:W-:Y:S01]  /*2920*/  IMAD.MOV R11, RZ, RZ, -R4 ;  /* 0x000000ffff0b7224 */ /* 0x005fe200078e0a04 */
[----:B------:R-:W-:Y:S01]  /*2930*/  ISETP.NE.U32.AND P2, PT, R4, RZ, PT ;  /* 0x000000ff0400720c */ /* 0x000fe20003f45070 */
[----:B------:R-:W-:Y:S01]  /*2940*/  BSSY B2, `(.L_x_445) ;  /* 0x000005d000027945 */ /* 0x000fe20003800000 */
[----:B------:R-:W0:Y:S01]  /*2950*/  S2R R10, SR_TID.Y ;  /* 0x00000000000a7919 */ /* 0x000e220000002200 */
[----:B------:R-:W-:Y:S01]  /*2960*/  VIADD R18, R9, 0xffffffff ;  /* 0xffffffff09127836 */ /* 0x000fe20000000000 */
[----:B------:R-:W2:Y:S01]  /*2970*/  S2R R8, SR_TID.X ;  /* 0x0000000000087919 */ /* 0x000ea20000002100 */
[----:B-1----:R-:W1:Y:S02]  /*2980*/  MUFU.RCP R5, R5 ;  /* 0x0000000500057308 */ /* 0x002e640000001000 */
[----:B-1----:R-:W-:-:S02]  /*2990*/  VIADD R6, R5, 0xffffffe ;  /* 0x0ffffffe05067836 */ /* 0x002fc40000000000 */
[----:B---3--:R-:W-:-:S04]  /*29a0*/  VIADD R3, R3, UR8 ;  /* 0x0000000803037c36 */ /* 0x008fc80008000000 */
[----:B------:R1:W3:Y:S01]  /*29b0*/  F2I.FTZ.U32.TRUNC.NTZ R7, R6 ;  /* 0x0000000600077305 */ /* 0x0002e2000021f000 */
[----:B0-----:R-:W-:-:S04]  /*29c0*/  IMAD R3, R3, UR7, R10 ;  /* 0x0000000703037c24 */ /* 0x001fc8000f8e020a */
[----:B--2---:R-:W-:Y:S01]  /*29d0*/  IMAD R3, R3, R2, R8 ;  /* 0x0000000203037224 */ /* 0x004fe200078e0208 */
[----:B-1----:R-:W-:-:S04]  /*29e0*/  MOV R6, RZ ;  /* 0x000000ff00067202 */ /* 0x002fc80000000f00 */
[----:B------:R-:W-:Y:S01]  /*29f0*/  LOP3.LUT R3, RZ, R3, RZ, 0x33, !PT ;  /* 0x00000003ff037212 */ /* 0x000fe200078e33ff */
[----:B---3--:R-:W-:-:S03]  /*2a00*/  IMAD R11, R11, R7, RZ ;  /* 0x000000070b0b7224 */ /* 0x008fc600078e02ff */
[----:B------:R-:W-:Y:S01]  /*2a10*/  IADD3 R3, R3, R9, R4 ;  /* 0x0000000903037210 */ /* 0x000fe20007ffe004 */
        /* <DEDUP_REMOVED lines=10> */
[----:B------:R-:W-:-:S05]  /*2ac0*/  @!P2 LOP3.LUT R16, RZ, R4, RZ, 0x33, !PT ;  /* 0x00000004ff10a212 */ /* 0x000fca00078e33ff */
[----:B------:R-:W-:-:S05]  /*2ad0*/  VIADD R3, R16, 0x1 ;  /* 0x0000000110037836 */ /* 0x000fca0000000000 */
[----:B------:R-:W-:-:S13]  /*2ae0*/  LOP3.LUT P0, R15, R3, 0x3, RZ, 0xc0, !PT ;  /* 0x00000003030f7812 */ /* 0x000fda000780c0ff */
[----:B------:R-:W-:Y:S05]  /*2af0*/  @!P0 BRA `(.L_x_446) ;  /* 0x0000000400048947 */ /* 0x000fea0003800000 */
[----:B------:R-:W0:Y:S01]  /*2b00*/  LDC R17, c[0x0][0x234] ;  /* 0x00008d00ff117b82 */ /* 0x000e220000000800 */
[----:B------:R-:W-:-:S07]  /*2b10*/  MOV R5, R14 ;  /* 0x0000000e00057202 */ /* 0x000fce0000000f00 */
.L_x_449:
        /* <DEDUP_REMOVED lines=13> */
[----:B0-----:R-:W-:Y:S01]  /*2bf0*/  HFMA2.MMA R6, -RZ, RZ, 0, 0 ;  /* 0x00000000ff067435 */ /* 0x001fe200000001ff */
[----:B-1----:R-:W-:-:S04]  /*2c00*/  IMAD.MOV R12, RZ, RZ, -R7 ;  /* 0x000000ffff0c7224 */ /* 0x002fc800078e0a07 */
[----:B------:R-:W-:Y:S01]  /*2c10*/  IMAD R9, R12, R3, RZ ;  /* 0x000000030c097224 */ /* 0x000fe200078e02ff */
[----:B------:R-:W-:Y:S02]  /*2c20*/  IABS R12, R8 ;  /* 0x00000008000c7213 */ /* 0x000fe40000000000 */
[----:B------:R-:W-:Y:S02]  /*2c30*/  LOP3.LUT R8, R8, R17, RZ, 0x3c, !PT ;  /* 0x0000001108087212 */ /* 0x000fe400078e3cff */
[----:B------:R-:W-:Y:S02]  /*2c40*/  IMAD.HI.U32 R7, R7, R9, R6 ;  /* 0x0000000907077227 */ /* 0x000fe400078e0006 */
[----:B------:R-:W-:-:S04]  /*2c50*/  ISETP.GE.AND P3, PT, R8, RZ, PT ;  /* 0x000000ff0800720c */ /* 0x000fc80003f66270 */
        /* <DEDUP_REMOVED lines=18> */
[----:B------:R-:W-:Y:S01]  /*2d80*/  @!P3 IMAD.MOV R6, RZ, RZ, -R6 ;  /* 0x000000ffff06b224 */ /* 0x000fe200078e0a06 */
[----:B------:R-:W-:-:S03]  /*2d90*/  ISETP.NE.AND P1, PT, R15, RZ, PT ;  /* 0x000000ff0f00720c */ /* 0x000fc60003f25270 */
[----:B------:R-:W-:Y:S01]  /*2da0*/  @!P5 IMAD.MOV R7, RZ, RZ, -R7 ;  /* 0x000000ffff07d224 */ /* 0x000fe200078e0a07 */
[----:B------:R-:W-:-:S04]  /*2db0*/  SEL R6, R3, R6, !P0 ;  /* 0x0000000603067207 */ /* 0x000fc80004000000 */
[----:B------:R-:W-:-:S05]  /*2dc0*/  SEL R3, R3, R7, !P0 ;  /* 0x0000000703037207 */ /* 0x000fca0004000000 */
[----:B------:R-:W-:-:S04]  /*2dd0*/  IMAD.IADD R3, R6, 0x1, -R3 ;  /* 0x0000000106037824 */ /* 0x000fc800078e0a03 */
        /* <DEDUP_REMOVED lines=14> */
.L_x_448:
[----:B------:R-:W-:Y:S05]  /*2ec0*/  BSYNC B3 ;  /* 0x0000000000037941 */ /* 0x000fea0003800000 */
.L_x_447:
[----:B------:R-:W-:Y:S01]  /*2ed0*/  IMAD R3, R5, 0x8, R0 ;  /* 0x0000000805037824 */ /* 0x000fe200078e0200 */
[----:B------:R-:W-:-:S04]  /*2ee0*/  IADD3 R5, R4, R5, RZ ;  /* 0x0000000504057210 */ /* 0x000fc80007ffe0ff */
[----:B------:R1:W-:Y:S01]  /*2ef0*/  STS.64 [R3], R8 ;  /* 0x0000000803007388 */ /* 0x0003e20000000a00 */
[----:B------:R-:W-:Y:S05]  /*2f00*/  @P1 BRA `(.L_x_449) ;  /* 0xfffffffc00041947 */ /* 0x000fea000383ffff */
.L_x_446:
[----:B------:R-:W-:Y:S05]  /*2f10*/  BSYNC B2 ;  /* 0x0000000000027941 */ /* 0x000fea0003800000 */
.L_x_445:
[----:B------:R-:W-:-:S13]  /*2f20*/  ISETP.GE.U32.AND P0, PT, R16, 0x3, PT ;  /* 0x000000031000780c */ /* 0x000fda0003f06070 */
[----:B------:R-:W-:Y:S05]  /*2f30*/  @!P0 BRA `(.L_x_444) ;  /* 0x0000000c00e08947 */ /* 0x000fea0003800000 */
[----:B-1----:R-:W2:Y:S01]  /*2f40*/  LDL R3, [R1] ;  /* 0x0000000001037983 */ /* 0x002ea20000100800 */
[----:B------:R-:W0:Y:S01]  /*2f50*/  LDC R16, c[0x0][0x234] ;  /* 0x00008d00ff107b82 */ /* 0x000e220000000800 */
[----:B------:R-:W-:-:S06]  /*2f60*/  UIMAD UR6, UR7, UR8, URZ ;  /* 0x00000008070672a4 */ /* 0x000fcc000f8e023f */
[----:B------:R-:W-:Y:S02]  /*2f70*/  IMAD R17, R2, UR6, RZ ;  /* 0x0000000602117c24 */ /* 0x000fe4000f8e02ff */
[----:B--2---:R-:W-:-:S05]  /*2f80*/  IMAD R15, R5, 0x2, R3 ;  /* 0x00000002050f7824 */ /* 0x004fca00078e0203 */
[----:B0-----:R-:W-:-:S07]  /*2f90*/  LEA R15, R15, UR4, 0x2 ;  /* 0x000000040f0f7c11 */ /* 0x001fce000f8e10ff */
.L_x_458:
        /* <DEDUP_REMOVED lines=14> */
[----:B------:R-:W-:Y:S01]  /*3080*/  ISETP.GE.AND P3, PT, R9, RZ, PT ;  /* 0x000000ff0900720c */ /* 0x000fe20003f66270 */
[----:B0-----:R-:W-:Y:S01]  /*3090*/  IMAD.MOV.U32 R6, RZ, RZ, RZ ;  /* 0x000000ffff067224 */ /* 0x001fe200078e00ff */
[----:B-1----:R-:W-:-:S05]  /*30a0*/  IADD3 R10, RZ, -R7, RZ ;  /* 0x80000007ff0a7210 */ /* 0x002fca0007ffe0ff */
        /* <DEDUP_REMOVED lines=19> */
[----:B------:R-:W-:Y:S02]  /*31e0*/  @P1 VIADD R7, R7, 0x1 ;  /* 0x0000000107071836 */ /* 0x000fe40000000000 */
[----:B------:R-:W-:Y:S02]  /*31f0*/  @!P3 IMAD.MOV R6, RZ, RZ, -R6 ;  /* 0x000000ffff06b224 */ /* 0x000fe400078e0a06 */
[----:B------:R-:W-:-:S03]  /*3200*/  @!P5 IMAD.MOV R7, RZ, RZ, -R7 ;  /* 0x000000ffff07d224 */ /* 0x000fc600078e0a07 */
[C---:B------:R-:W-:Y:S02]  /*3210*/  SEL R6, R3.reuse, R6, !P0 ;  /* 0x0000000603067207 */ /* 0x040fe40004000000 */
[----:B------:R-:W-:-:S04]  /*3220*/  SEL R7, R3, R7, !P0 ;  /* 0x0000000703077207 */ /* 0x000fc80004000000 */
[----:B------:R-:W-:-:S06]  /*3230*/  IADD3 R7, R6, -R7, RZ ;  /* 0x8000000706077210 */ /* 0x000fcc0007ffe0ff */
        /* <DEDUP_REMOVED lines=14> */
.L_x_451:
[----:B------:R-:W-:Y:S05]  /*3320*/  BSYNC B2 ;  /* 0x0000000000027941 */ /* 0x000fea0003800000 */
.L_x_450:
[----:B------:R-:W-:Y:S01]  /*3330*/  IABS R3, R16 ;  /* 0x0000001000037213 */ /* 0x000fe20000000000 */
[----:B------:R0:W-:Y:S01]  /*3340*/  STS.64 [R15], R8 ;  /* 0x000000080f007388 */ /* 0x0001e20000000a00 */
[----:B------:R-:W-:Y:S01]  /*3350*/  IADD3 R5, R4, R5, RZ ;  /* 0x0000000504057210 */ /* 0x000fe20007ffe0ff */
[----:B------:R-:W-:Y:S01]  /*3360*/  BSSY B2, `(.L_x_452) ;  /* 0x0000037000027945 */ /* 0x000fe20003800000 */
[----:B------:R-:W1:Y:S03]  /*3370*/  I2F.RP R10, R3 ;  /* 0x00000003000a7306 */ /* 0x000e660000209400 */
[C---:B------:R-:W-:Y:S02]  /*3380*/  VIADD R11, R5.reuse, 0x1 ;  /* 0x00000001050b7836 */ /* 0x040fe40000000000 */
[----:B------:R-:W-:Y:S02]  /*3390*/  IMAD R13, R5, UR9, RZ ;  /* 0x00000009050d7c24 */ /* 0x000fe4000f8e02ff */
[----:B------:R-:W-:-:S03]  /*33a0*/  IMAD R11, R11, UR9, R18 ;  /* 0x000000090b0b7c24 */ /* 0x000fc6000f8e0212 */
[----:B------:R-:W-:Y:S02]  /*33b0*/  IABS R20, R13 ;  /* 0x0000000d00147213 */ /* 0x000fe40000000000 */
[-C--:B------:R-:W-:Y:S01]  /*33c0*/  LOP3.LUT R13, R13, R16.reuse, RZ, 0x3c, !PT ;  /* 0x000000100d0d7212 */ /* 0x080fe200078e3cff */
[----:B-1----:R-:W1:Y:S03]  /*33d0*/  MUFU.RCP R10, R10 ;  /* 0x0000000a000a7308 */ /* 0x002e660000001000 */
[----:B------:R-:W-:Y:S01]  /*33e0*/  ISETP.GE.AND P5, PT, R13, RZ, PT ;  /* 0x000000ff0d00720c */ /* 0x000fe20003fa6270 */
[----:B-1----:R-:W-:Y:S01]  /*33f0*/  VIADD R6, R10, 0xffffffe ;  /* 0x0ffffffe0a067836 */ /* 0x002fe20000000000 */
[----:B------:R-:W-:Y:S02]  /*3400*/  IABS R10, R11 ;  /* 0x0000000b000a7213 */ /* 0x000fe40000000000 */
[----:B------:R-:W-:Y:S01]  /*3410*/  LOP3.LUT R11, R11, R16, RZ, 0x3c, !PT ;  /* 0x000000100b0b7212 */ /* 0x000fe200078e3cff */
[----:B------:R1:W2:Y:S03]  /*3420*/  F2I.FTZ.U32.TRUNC.NTZ R7, R6 ;  /* 0x0000000600077305 */ /* 0x0002a6000021f000 */
[----:B------:R-:W-:Y:S01]  /*3430*/  ISETP.GE.AND P3, PT, R11, RZ, PT ;  /* 0x000000ff0b00720c */ /* 0x000fe20003f66270 */
[----:B-1----:R-:W-:-:S02]  /*3440*/  IMAD.MOV.U32 R6, RZ, RZ, RZ ;  /* 0x000000ffff067224 */ /* 0x002fc400078e00ff */
        /* <DEDUP_REMOVED lines=37> */
[----:B------:R-:W-:Y:S02]  /*36a0*/  MOV R3, 0x36d0 ;  /* 0x000036d000037802 */ /* 0x000fe40000000f00 */
[----:B------:R-:W-:-:S07]  /*36b0*/  IADD3 R10, R10, -0x100000, RZ ;  /* 0xfff000000a0a7810 */ /* 0x000fce0007ffe0ff */
[----:B------:R-:W-:Y:S05]  /*36c0*/  CALL.REL.NOINC `($__internal_10_$__cuda_sm20_dblrcp_rn_slowpath_v3) ;  /* 0x0000001800087944 */ /* 0x000fea0003c00000 */
.L_x_453:
[----:B------:R-:W-:Y:S05]  /*36d0*/  BSYNC B2 ;  /* 0x0000000000027941 */ /* 0x000fea0003800000 */
.L_x_452:
        /* <DEDUP_REMOVED lines=16> */
[----:B------:R0:W2:Y:S01]  /*37e0*/  F2I.FTZ.U32.TRUNC.NTZ R7, R6 ;  /* 0x0000000600077305 */ /* 0x0000a2000021f000 */
[----:B------:R-:W-:Y:S01]  /*37f0*/  ISETP.GE.AND P3, PT, R11, RZ, PT ;  /* 0x000000ff0b00720c */ /* 0x000fe20003f66270 */
[----:B0-----:R-:W-:Y:S01]  /*3800*/  IMAD.MOV.U32 R6, RZ, RZ, RZ ;  /* 0x000000ffff067224 */ /* 0x001fe200078e00ff */
[----:B--2---:R-:W-:-:S05]  /*3810*/  IADD3 R12, RZ, -R7, RZ ;  /* 0x80000007ff0c7210 */ /* 0x004fca0007ffe0ff */
        /* <DEDUP_REMOVED lines=39> */
.L_x_455:
[----:B------:R-:W-:Y:S05]  /*3a90*/  BSYNC B2 ;  /* 0x0000000000027941 */ /* 0x000fea0003800000 */
.L_x_454:
        /* <DEDUP_REMOVED lines=59> */
.L_x_457:
[----:B------:R-:W-:Y:S05]  /*3e50*/  BSYNC B2 ;  /* 0x0000000000027941 */ /* 0x000fea0003800000 */
.L_x_456:
[----:B------:R-:W-:Y:S01]  /*3e60*/  IMAD R3, R17, 0x8, R15 ;  /* 0x0000000811037824 */ /* 0x000fe200078e020f */
[----:B------:R-:W-:-:S03]  /*3e70*/  IADD3 R5, R4, R5, RZ ;  /* 0x0000000504057210 */ /* 0x000fc60007ffe0ff */
[----:B------:R-:W-:Y:S01]  /*3e80*/  IMAD R15, R17, 0x8, R3 ;  /* 0x00000008110f7824 */ /* 0x000fe200078e0203 */
[----:B------:R3:W-:Y:S01]  /*3e90*/  STS.64 [R3], R8 ;  /* 0x0000000803007388 */ /* 0x0007e20000000a00 */
[----:B------:R-:W-:-:S13]  /*3ea0*/  ISETP.GE.AND P0, PT, R5, UR10, PT ;  /* 0x0000000a05007c0c */ /* 0x000fda000bf06270 */
[----:B---3--:R-:W-:Y:S05]  /*3eb0*/  @!P0 BRA `(.L_x_458) ;  /* 0xfffffff000388947 */ /* 0x008fea000383ffff */
.L_x_444:
[----:B------:R-:W-:Y:S05]  /*3ec0*/  BSYNC B1 ;  /* 0x0000000000017941 */ /* 0x000fea0003800000 */
.L_x_443:
[----:B------:R-:W3:Y:S01]  /*3ed0*/  LDC R5, c[0x0][0x14] ;  /* 0x00000500ff057b82 */ /* 0x000ee20000000800 */
[----:B------:R-:W-:Y:S01]  /*3ee0*/  ULDC UR9, c[0x0][0x23c] ;  /* 0x00008f0000097ab9 */ /* 0x000fe20000000800 */
[----:B------:R-:W-:Y:S06]  /*3ef0*/  BSSY B0, `(.L_x_459) ;  /* 0x0000036000007945 */ /* 0x000fec0003800000 */
[----:B--2---:R-:W2:Y:S08]  /*3f00*/  LDC R16, c[0x0][0x10] ;  /* 0x00000400ff107b82 */ /* 0x004eb00000000800 */
[----:B-1----:R-:W1:Y:S01]  /*3f10*/  LDC R3, c[0x0][0x220] ;  /* 0x00008800ff037b82 */ /* 0x002e620000000800 */
[----:B---3--:R-:W3:Y:S07]  /*3f20*/  I2F.U32.RP R17, R5 ;  /* 0x0000000500117306 */ /* 0x008eee0000209000 */
[----:B0-----:R-:W0:Y:S01]  /*3f30*/  LDC.64 R6, c[0x0][0x228] ;  /* 0x00008a00ff067b82 */ /* 0x001e220000000a00 */
[----:B--2---:R-:W2:Y:S07]  /*3f40*/  I2F.U32.RP R18, R16 ;  /* 0x0000001000127306 */ /* 0x004eae0000209000 */
[----:B------:R-:W4:Y:S01]  /*3f50*/  S2UR UR5, SR_CTAID.X ;  /* 0x00000000000579c3 */ /* 0x000f220000002500 */
[----:B---3--:R-:W3:Y:S08]  /*3f60*/  MUFU.RCP R17, R17 ;  /* 0x0000001100117308 */ /* 0x008ef00000001000 */
[----:B-1----:R-:W1:Y:S08]  /*3f70*/  I2F.U32.RP R15, R3 ;  /* 0x00000003000f7306 */ /* 0x002e700000209000 */
[----:B--2---:R-:W2:Y:S01]  /*3f80*/  MUFU.RCP R18, R18 ;  /* 0x0000001200127308 */ /* 0x004ea20000001000 */
[----:B---3--:R-:W-:-:S07]  /*3f90*/  VIADD R8, R17, 0xffffffe ;  /* 0x0ffffffe11087836 */ /* 0x008fce0000000000 */
[----:B-1----:R-:W1:Y:S08]  /*3fa0*/  MUFU.RCP R15, R15 ;  /* 0x0000000f000f7308 */ /* 0x002e700000001000 */
[----:B------:R3:W5:Y:S01]  /*3fb0*/  F2I.FTZ.U32.TRUNC.NTZ R9, R8 ;  /* 0x0000000800097305 */ /* 0x000762000021f000 */
[----:B--2---:R-:W-:Y:S01]  /*3fc0*/  VIADD R12, R18, 0xffffffe ;  /* 0x0ffffffe120c7836 */ /* 0x004fe20000000000 */
[----:B0-----:R-:W-:-:S06]  /*3fd0*/  IADD3 R18, R5, -0x1, R6 ;  /* 0xffffffff05127810 */ /* 0x001fcc0007ffe006 */
[----:B------:R0:W2:Y:S01]  /*3fe0*/  F2I.FTZ.U32.TRUNC.NTZ R13, R12 ;  /* 0x0000000c000d7305 */ /* 0x0000a2000021f000 */
[----:B-1----:R-:W-:Y:S01]  /*3ff0*/  IADD3 R10, R15, 0xffffffe, RZ ;  /* 0x0ffffffe0f0a7810 */ /* 0x002fe20007ffe0ff */
[----:B---3--:R-:W-:Y:S02]  /*4000*/  IMAD.MOV.U32 R8, RZ, RZ, RZ ;  /* 0x000000ffff087224 */ /* 0x008fe400078e00ff */
[----:B-----5:R-:W-:-:S04]  /*4010*/  IMAD.MOV R20, RZ, RZ, -R9 ;  /* 0x000000ffff147224 */ /* 0x020fc800078e0a09 */
[----:B------:R-:W1:Y:S01]  /*4020*/  F2I.FTZ.U32.TRUNC.NTZ R11, R10 ;  /* 0x0000000a000b7305 */ /* 0x000e62000021f000 */
[----:B0-----:R-:W-:Y:S02]  /*4030*/  IMAD.MOV.U32 R12, RZ, RZ, RZ ;  /* 0x000000ffff0c7224 */ /* 0x001fe400078e00ff */
[----:B------:R-:W-:-:S04]  /*4040*/  IMAD R15, R20, R5, RZ ;  /* 0x00000005140f7224 */ /* 0x000fc800078e02ff */
[----:B------:R-:W-:-:S04]  /*4050*/  IMAD.HI.U32 R9, R9, R15, R8 ;  /* 0x0000000f09097227 */ /* 0x000fc800078e0008 */
[----:B--2---:R-:W-:Y:S02]  /*4060*/  IMAD.MOV R17, RZ, RZ, -R13 ;  /* 0x000000ffff117224 */ /* 0x004fe400078e0a0d */
[----:B------:R-:W-:Y:S01]  /*4070*/  IMAD.HI.U32 R15, R9, R18, RZ ;  /* 0x00000012090f7227 */ /* 0x000fe200078e00ff */
[----:B-1----:R-:W-:Y:S01]  /*4080*/  IADD3 R20, RZ, -R11, RZ ;  /* 0x8000000bff147210 */ /* 0x002fe20007ffe0ff */
[----:B------:R-:W0:Y:S02]  /*4090*/  LDC.64 R8, c[0x0][0x230] ;  /* 0x00008c00ff087b82 */ /* 0x000e240000000a00 */
[----:B------:R-:W-:Y:S02]  /*40a0*/  IMAD R17, R17, R16, RZ ;  /* 0x0000001011117224 */ /* 0x000fe400078e02ff */
[----:B------:R-:W-:Y:S02]  /*40b0*/  IMAD.MOV R10, RZ, RZ, -R15 ;  /* 0x000000ffff0a7224 */ /* 0x000fe400078e0a0f */
[----:B------:R-:W-:Y:S01]  /*40c0*/  IMAD.HI.U32 R12, R13, R17, R12 ;  /* 0x000000110d0c7227 */ /* 0x000fe200078e000c */
[----:B------:R-:W-:-:S03]  /*40d0*/  IADD3 R13, R16, -0x1, R7 ;  /* 0xffffffff100d7810 */ /* 0x000fc60007ffe007 */
[----:B------:R-:W-:Y:S02]  /*40e0*/  IMAD R18, R5, R10, R18 ;  /* 0x0000000a05127224 */ /* 0x000fe400078e0212 */
[----:B------:R-:W-:Y:S02]  /*40f0*/  IMAD R17, R20, R3, RZ ;  /* 0x0000000314117224 */ /* 0x000fe400078e02ff */
[----:B------:R-:W-:Y:S01]  /*4100*/  IMAD.MOV.U32 R10, RZ, RZ, RZ ;  /* 0x000000ffff0a7224 */ /* 0x000fe200078e00ff */
[----:B------:R-:W-:Y:S01]  /*4110*/  ISETP.GE.U32.AND P1, PT, R18, R5, PT ;  /* 0x000000051200720c */ /* 0x000fe20003f26070 */
[----:B------:R-:W-:-:S04]  /*4120*/  IMAD.HI.U32 R12, R12, R13, RZ ;  /* 0x0000000d0c0c7227 */ /* 0x000fc800078e00ff */
[----:B------:R-:W-:Y:S01]  /*4130*/  IMAD.HI.U32 R11, R11, R17, R10 ;  /* 0x000000110b0b7227 */ /* 0x000fe200078e000a */
[----:B------:R-:W-:-:S03]  /*4140*/  IADD3 R21, -R12, RZ, RZ ;  /* 0x000000ff0c157210 */ /* 0x000fc60007ffe1ff */
[----:B------:R-:W-:Y:S02]  /*4150*/  IMAD R17, R4, UR9, RZ ;  /* 0x0000000904117c24 */ /* 0x000fe4000f8e02ff */
[----:B----4-:R-:W-:-:S03]  /*4160*/  IMAD.HI.U32 R11, R11, UR5, RZ ;  /* 0x000000050b0b7c27 */ /* 0x010fc6000f8e00ff */
[----:B------:R-:W-:Y:S01]  /*4170*/  ISETP.GE.U32.AND P2, PT, R14, R17, PT ;  /* 0x000000110e00720c */ /* 0x000fe20003f46070 */
[----:B------:R-:W-:Y:S02]  /*4180*/  IMAD.MOV R10, RZ, RZ, -R11 ;  /* 0x000000ffff0a7224 */ /* 0x000fe400078e0a0b */
[----:B------:R-:W-:Y:S02]  /*4190*/  IMAD R21, R16, R21, R13 ;  /* 0x0000001510157224 */ /* 0x000fe400078e020d */
[----:B------:R-:W-:Y:S02]  /*41a0*/  IMAD R10, R3, R10, UR5 ;  /* 0x00000005030a7e24 */ /* 0x000fe4000f8e020a */
[----:B0-----:R-:W-:Y:S01]  /*41b0*/  IMAD.IADD R13, R9, 0x1, R8 ;  /* 0x00000001090d7824 */ /* 0x001fe200078e0208 */
[----:B------:R-:W-:Y:S01]  /*41c0*/  ISETP.GE.U32.AND P0, PT, R21, R16, PT ;  /* 0x000000101500720c */ /* 0x000fe20003f06070 */
[----:B------:R-:W-:-:S04]  /*41d0*/  @P1 IMAD.IADD R18, R18, 0x1, -R5 ;  /* 0x0000000112121824 */ /* 0x000fc800078e0a05 */
[----:B------:R-:W-:Y:S08]  /*41e0*/  @P2 BRA `(.L_x_460) ;  /* 0x0000000000182947 */ /* 0x000ff00003800000 */
.L_x_461:
[----:B------:R-:W-:Y:S01]  /*41f0*/  IADD3 R19, R14, R13, RZ ;  /* 0x0000000d0e137210 */ /* 0x000fe20007ffe0ff */
[----:B------:R-:W-:-:S04]  /*4200*/  IMAD.IADD R14, R4, 0x1, R14 ;  /* 0x00000001040e7824 */ /* 0x000fc800078e020e */
[----:B------:R-:W-:Y:S01]  /*4210*/  IMAD R19, R19, 0x8, R0 ;  /* 0x0000000813137824 */ /* 0x000fe200078e0200 */
[----:B------:R-:W-:-:S04]  /*4220*/  ISETP.GE.U32.AND P2, PT, R14, R17, PT ;  /* 0x000000110e00720c */ /* 0x000fc80003f46070 */
[----:B------:R0:W-:Y:S09]  /*4230*/  STS.64 [R19], RZ ;  /* 0x000000ff13007388 */ /* 0x0001f20000000a00 */
[----:B0-----:R-:W-:Y:S05]  /*4240*/  @!P2 BRA `(.L_x_461) ;  /* 0xfffffffc00e8a947 */ /* 0x001fea000383ffff */
.L_x_460:
[----:B------:R-:W-:Y:S05]  /*4250*/  BSYNC B0 ;  /* 0x0000000000007941 */ /* 0x000fea0003800000 */
.L_x_459:
[----:B------:R-:W0:Y:S01]  /*4260*/  S2R R22, SR_TID.Z ;  /* 0x0000000000167919 */ /* 0x000e220000002300 */
[----:B------:R-:W-:Y:S01]  /*4270*/  ISETP.GE.U32.AND P2, PT, R18, R5, PT ;  /* 0x000000051200720c */ /* 0x000fe20003f46070 */
[----:B------:R-:W0:Y:S08]  /*4280*/  S2UR UR5, SR_CTAID.Z ;  /* 0x00000000000579c3 */ /* 0x000e300000002700 */
[----:B------:R-:W-:Y:S01]  /*4290*/  BAR.SYNC.DEFER_BLOCKING 0x0 ;  /* 0x0000000000007b1d */ /* 0x000fe20000010000 */
[----:B------:R-:W-:Y:S01]  /*42a0*/  ISETP.NE.U32.AND P3, PT, R5, RZ, PT ;  /* 0x000000ff0500720c */ /* 0x000fe20003f65070 */
[----:B------:R-:W-:Y:S01]  /*42b0*/  @P1 VIADD R15, R15, 0x1 ;  /* 0x000000010f0f1836 */ /* 0x000fe20000000000 */
[----:B------:R-:W-:-:S02]  /*42c0*/  @P0 IADD3 R21, R21, -R16, RZ ;  /* 0x8000001015150210 */ /* 0x000fc40007ffe0ff */
[----:B------:R-:W-:-:S03]  /*42d0*/  @P0 IADD3 R12, R12, 0x1, RZ ;  /* 0x000000010c0c0810 */ /* 0x000fc60007ffe0ff */
[----:B------:R-:W1:Y:S01]  /*42e0*/  S2UR UR6, SR_CTAID.Y ;  /* 0x00000000000679c3 */ /* 0x000e620000002600 */
[----:B------:R-:W-:Y:S01]  /*42f0*/  ISETP.GE.U32.AND P4, PT, R21, R16, PT ;  /* 0x000000101500720c */ /* 0x000fe20003f86070 */
[----:B------:R-:W1:Y:S01]  /*4300*/  S2R R23, SR_TID.Y ;  /* 0x0000000000177919 */ /* 0x000e620000002200 */
[----:B------:R-:W-:Y:S01]  /*4310*/  ISETP.GE.U32.AND P1, PT, R10, R3, PT ;  /* 0x000000030a00720c */ /* 0x000fe20003f26070 */
[----:B------:R-:W-:Y:S01]  /*4320*/  @P2 VIADD R15, R15, 0x1 ;  /* 0x000000010f0f2836 */ /* 0x000fe20000000000 */
[----:B------:R-:W-:Y:S02]  /*4330*/  ISETP.NE.U32.AND P2, PT, R16, RZ, PT ;  /* 0x000000ff1000720c */ /* 0x000fe40003f45070 */
[----:B------:R-:W-:-:S07]  /*4340*/  @!P3 LOP3.LUT R15, RZ, R5, RZ, 0x33, !PT ;  /* 0x00000005ff0fb212 */ /* 0x000fce00078e33ff */
[----:B------:R-:W-:Y:S02]  /*4350*/  @P4 VIADD R12, R12, 0x1 ;  /* 0x000000010c0c4836 */ /* 0x000fe40000000000 */
[----:B------:R-:W-:Y:S01]  /*4360*/  @P1 IMAD.IADD R10, R10, 0x1, -R3 ;  /* 0x000000010a0a1824 */ /* 0x000fe200078e0a03 */
[----:B------:R-:W-:Y:S02]  /*4370*/  @P1 IADD3 R11, R11, 0x1, RZ ;  /* 0x000000010b0b1810 */ /* 0x000fe40007ffe0ff */
[----:B------:R-:W-:Y:S02]  /*4380*/  @!P2 LOP3.LUT R12, RZ, R16, RZ, 0x33, !PT ;  /* 0x00000010ff0ca212 */ /* 0x000fe400078e33ff */
[----:B------:R-:W-:Y:S01]  /*4390*/  ISETP.NE.U32.AND P2, PT, R3, RZ, PT ;  /* 0x000000ff0300720c */ /* 0x000fe20003f45070 */
[----:B0-----:R-:W-:Y:S01]  /*43a0*/  IMAD R29, R15, UR5, R22 ;  /* 0x000000050f1d7c24 */ /* 0x001fe2000f8e0216 */
[----:B------:R-:W-:-:S04]  /*43b0*/  ISETP.GE.U32.AND P0, PT, R10, R3, PT ;  /* 0x000000030a00720c */ /* 0x000fc80003f06070 */
[----:B------:R-:W-:-:S04]  /*43c0*/  VIADDMNMX R4, R29, R15, R6, PT ;  /* 0x0000000f1d047246 */ /* 0x000fc80003800106 */
[----:B------:R-:W-:Y:S01]  /*43d0*/  ISETP.GE.AND P3, PT, R29, R4, PT ;  /* 0x000000041d00720c */ /* 0x000fe20003f66270 */
[----:B------:R0:W-:Y:S01]  /*43e0*/  STL [R1+0x8], R4 ;  /* 0x0000080401007387 */ /* 0x0001e20000100800 */
[----:B-1----:R-:W-:-:S05]  /*43f0*/  IMAD R14, R12, UR6, R23 ;  /* 0x000000060c0e7c24 */ /* 0x002fca000f8e0217 */
[----:B------:R0:W-:Y:S06]  /*4400*/  STL [R1+0x4], R14 ;  /* 0x0000040e01007387 */ /* 0x0001ec0000100800 */
[----:B------:R-:W-:Y:S05]  /*4410*/  @P3 EXIT ;  /* 0x000000000000394d */ /* 0x000fea0003800000 */
[----:B------:R-:W2:Y:S01]  /*4420*/  LDL.LU R20, [R1] ;  /* 0x0000000001147983 */ /* 0x000ea20000300800 */
[----:B------:R-:W-:Y:S01]  /*4430*/  IMAD R23, R22, UR7, R23 ;  /* 0x0000000716177c24 */ /* 0x000fe2000f8e0217 */
[----:B0-----:R-:W-:Y:S01]  /*4440*/  LOP3.LUT R4, RZ, R3, RZ, 0x33, !PT ;  /* 0x00000003ff047212 */ /* 0x001fe200078e33ff */
[----:B------:R-:W-:Y:S01]  /*4450*/  @P0 VIADD R11, R11, 0x1 ;  /* 0x000000010b0b0836 */ /* 0x000fe20000000000 */
[----:B------:R-:W0:Y:S01]  /*4460*/  S2R R19, SR_TID.X ;  /* 0x0000000000137919 */ /* 0x000e220000002100 */
[----:B------:R-:W-:Y:S01]  /*4470*/  IMAD R23, R23, R2, RZ ;  /* 0x0000000217177224 */ /* 0x000fe200078e02ff */
[----:B------:R-:W-:Y:S01]  /*4480*/  ULDC UR5, c[0x0][0x224] ;  /* 0x0000890000057ab9 */ /* 0x000fe20000000800 */
[----:B------:R-:W-:Y:S01]  /*4490*/  IMAD.IADD R5, R10, 0x1, -R3 ;  /* 0x000000010a057824 */ /* 0x000fe200078e0a03 */
[----:B------:R-:W-:Y:S01]  /*44a0*/  SEL R3, R4, R11, !P2 ;  /* 0x0000000b04037207 */ /* 0x000fe20005000000 */
[----:B------:R-:W-:Y:S01]  /*44b0*/  IMAD R6, R6, UR5, RZ ;  /* 0x0000000506067c24 */ /* 0x000fe2000f8e02ff */
[----:B------:R-:W-:Y:S01]  /*44c0*/  ULDC UR5, c[0x0][0x240] ;  /* 0x0000900000057ab9 */ /* 0x000fe20000000800 */
[----:B------:R-:W-:Y:S01]  /*44d0*/  IMAD R22, R23, UR9, R13 ;  /* 0x0000000917167c24 */ /* 0x000fe2000f8e020d */
[----:B------:R-:W-:Y:S01]  /*44e0*/  @P2 SEL R4, R5, R10, P0 ;  /* 0x0000000a05042207 */ /* 0x000fe20000000000 */
[----:B------:R-:W-:Y:S01]  /*44f0*/  ULDC.64 UR10, c[0x0][0x208] ;  /* 0x00008200000a7ab9 */ /* 0x000fe20000000a00 */
[----:B0-----:R-:W-:Y:S01]  /*4500*/  IADD3 R8, R8, R19, R9 ;  /* 0x0000001308087210 */ /* 0x001fe20007ffe009 */
[----:B------:R-:W-:-:S04]  /*4510*/  IMAD R3, R3, R2, R19 ;  /* 0x0000000203037224 */ /* 0x000fc800078e0213 */
[----:B------:R-:W-:-:S05]  /*4520*/  IMAD R8, R23, UR9, R8 ;  /* 0x0000000917087c24 */ /* 0x000fca000f8e0208 */
[----:B--2---:R-:W-:Y:S02]  /*4530*/  LEA R5, R8, R20, 0x1 ;  /* 0x0000001408057211 */ /* 0x004fe400078e08ff */
[----:B------:R-:W-:Y:S01]  /*4540*/  VIADDMNMX R8, R14, R12, R7, PT ;  /* 0x0000000c0e087246 */ /* 0x000fe20003800107 */
[----:B------:R-:W-:Y:S01]  /*4550*/  IMAD R7, R6, R7, RZ ;  /* 0x0000000706077224 */ /* 0x000fe200078e02ff */
[----:B------:R-:W-:-:S03]  /*4560*/  LEA R5, R5, UR4, 0x2 ;  /* 0x0000000405057c11 */ /* 0x000fc6000f8e10ff */
[----:B------:R0:W-:Y:S01]  /*4570*/  STL [R1], R8 ;  /* 0x0000000801007387 */ /* 0x0001e20000100800 */
[C---:B------:R-:W-:Y:S02]  /*4580*/  IMAD R28, R4.reuse, R7, RZ ;  /* 0x00000007041c7224 */ /* 0x040fe400078e02ff */
[----:B------:R-:W-:-:S07]  /*4590*/  IMAD R4, R4, UR5, RZ ;  /* 0x0000000504047c24 */ /* 0x000fce000f8e02ff */
.L_x_478:
[----:B------:R-:W2:Y:S01]  /*45a0*/  LDL R17, [R1] ;  /* 0x0000000001117983 */ /* 0x000ea20000100800 */
[----:B01----:R-:W0:Y:S01]  /*45b0*/  LDC R8, c[0x0][0x228] ;  /* 0x00008a00ff087b82 */ /* 0x003e220000000800 */
[----:B------:R-:W-:Y:S02]  /*45c0*/  ULDC UR5, c[0x0][0x230] ;  /* 0x00008c0000057ab9 */ /* 0x000fe40000000800 */
[----:B------:R-:W2:Y:S01]  /*45d0*/  LDL R16, [R1+0x4] ;  /* 0x0000040001107983 */ /* 0x000ea20000100800 */
[----:B------:R-:W-:Y:S01]  /*45e0*/  IMAD R11, R29, UR5, RZ ;  /* 0x000000051d0b7c24 */ /* 0x000fe2000f8e02ff */
[----:B------:R-:W-:Y:S01]  /*45f0*/  BSSY B0, `(.L_x_462) ;  /* 0x000008a000007945 */ /* 0x000fe20003800000 */
[----:B0-----:R-:W-:-:S03]  /*4600*/  IABS R9, R8 ;  /* 0x0000000800097213 */ /* 0x001fc60000000000 */
        /* <DEDUP_REMOVED lines=8> */
[----:B------:R0:W1:Y:S02]  /*4690*/  F2I.FTZ.U32.TRUNC.NTZ R7, R6 ;  /* 0x0000000600077305 */ /* 0x000064000021f000 */
        /* <DEDUP_REMOVED lines=28> */
[----:B------:R-:W-:Y:S02]  /*4860*/  SEL R6, R6, R10, !P2 ;  /* 0x0000000a06067207 */ /* 0x000fe40005000000 */
[----:B--2---:R-:W-:-:S13]  /*4870*/  ISETP.GE.AND P3, PT, R16, R17, PT ;  /* 0x000000111000720c */ /* 0x004fda0003f66270 */
[----:B------:R-:W-:Y:S05]  /*4880*/  @P3 BRA `(.L_x_463) ;  /* 0x0000000400803947 */ /* 0x000fea0003800000 */
[----:B------:R-:W-:-:S07]  /*4890*/  MOV R26, R16 ;  /* 0x00000010001a7202 */ /* 0x000fce0000000f00 */
.L_x_477:
[----:B------:R-:W-:Y:S01]  /*48a0*/  ISETP.GE.AND P0, PT, R27, R6, PT ;  /* 0x000000061b00720c */ /* 0x000fe20003f06270 */
[----:B------:R-:W-:-:S12]  /*48b0*/  BSSY B1, `(.L_x_464) ;  /* 0x000003c000017945 */ /* 0x000fd80003800000 */
[----:B01----:R-:W-:Y:S05]  /*48c0*/  @P0 BRA `(.L_x_465) ;  /* 0x0000000000e80947 */ /* 0x003fea0003800000 */
[----:B------:R-:W0:Y:S01]  /*48d0*/  LDC R8, c[0x0][0x22c] ;  /* 0x00008b00ff087b82 */ /* 0x000e220000000800 */
[----:B------:R-:W-:Y:S01]  /*48e0*/  LEA R7, R26, UR4, 0x2 ;  /* 0x000000041a077c11 */ /* 0x000fe2000f8e10ff */
[----:B------:R-:W-:-:S04]  /*48f0*/  IMAD.MOV.U32 R9, RZ, RZ, R27 ;  /* 0x000000ffff097224 */ /* 0x000fc800078e001b */
[----:B0-----:R-:W-:-:S05]  /*4900*/  IMAD R8, R8, 0x4, R7 ;  /* 0x0000000408087824 */ /* 0x001fca00078e0207 */
[----:B------:R0:W1:Y:S02]  /*4910*/  LDS R12, [R8] ;  /* 0x00000000080c7984 */ /* 0x0000640000000800 */
.L_x_473:
        /* <DEDUP_REMOVED lines=12> */
.L_x_472:
[----:B-1----:R-:W1:Y:S01]  /*49e0*/  LDC R20, c[0x0][0x224] ;  /* 0x00008900ff147b82 */ /* 0x002e620000000800 */
[----:B------:R-:W-:Y:S01]  /*49f0*/  BSSY B3, `(.L_x_468) ;  /* 0x0000020000037945 */ /* 0x000fe20003800000 */
[----:B-1----:R-:W-:-:S13]  /*4a00*/  ISETP.GE.AND P0, PT, R3, R20, PT ;  /* 0x000000140300720c */ /* 0x002fda0003f06270 */
[----:B------:R-:W-:Y:S05]  /*4a10*/  @P0 BRA `(.L_x_469) ;  /* 0x0000000000740947 */ /* 0x000fea0003800000 */
[C---:B------:R-:W-:Y:S01]  /*4a20*/  IMAD R14, R11.reuse, 0x8, R0 ;  /* 0x000000080b0e7824 */ /* 0x040fe200078e0200 */
[----:B------:R-:W-:Y:S01]  /*4a30*/  LDS.64 R12, [R18] ;  /* 0x00000000120c7984 */ /* 0x000fe20000000a00 */
[----:B------:R-:W-:Y:S01]  /*4a40*/  ULDC UR5, c[0x0][0x24c] ;  /* 0x0000930000057ab9 */ /* 0x000fe20000000800 */
[----:B------:R-:W-:Y:S01]  /*4a50*/  BSSY B4, `(.L_x_470) ;  /* 0x0000018000047945 */ /* 0x000fe20003800000 */
[----:B------:R-:W-:Y:S01]  /*4a60*/  IMAD R25, R11, UR5, RZ ;  /* 0x000000050b197c24 */ /* 0x000fe2000f8e02ff */
[----:B------:R-:W-:Y:S01]  /*4a70*/  MOV R23, R5 ;  /* 0x0000000500177202 */ /* 0x000fe20000000f00 */
[----:B------:R-:W1:Y:S01]  /*4a80*/  LDS.64 R14, [R14] ;  /* 0x000000000e0e7984 */ /* 0x000e620000000a00 */
[----:B------:R-:W-:Y:S02]  /*4a90*/  IMAD.MOV.U32 R24, RZ, RZ, R3 ;  /* 0x000000ffff187224 */ /* 0x000fe400078e0003 */
[----:B------:R-:W-:-:S04]  /*4aa0*/  IADD3 R21, P0, R25, R10, RZ ;  /* 0x0000000a19157210 */ /* 0x000fc80007f1e0ff */
[----:B------:R-:W-:Y:S01]  /*4ab0*/  LEA.HI.X.SX32 R25, R25, R19, 0x1, P0 ;  /* 0x0000001319197211 */ /* 0x000fe200000f0eff */
[----:B-1----:R-:W-:-:S11]  /*4ac0*/  DMUL R12, R12, R14 ;  /* 0x0000000e0c0c7228 */ /* 0x002fd60000000000 */
.L_x_471:
[----:B------:R-:W-:Y:S01]  /*4ad0*/  ULDC UR5, c[0x0][0x244] ;  /* 0x0000910000057ab9 */ /* 0x000fe20000000800 */
[----:B------:R-:W-:Y:S01]  /*4ae0*/  ULDC.64 UR12, c[0x0][0x218] ;  /* 0x00008600000c7ab9 */ /* 0x000fe20000000a00 */
[----:B------:R-:W-:Y:S01]  /*4af0*/  IMAD R16, R24, UR5, RZ ;  /* 0x0000000518107c24 */ /* 0x000fe2000f8e02ff */
[----:B------:R-:W-:-:S04]  /*4b00*/  ULDC UR5, c[0x0][0x238] ;  /* 0x00008e0000057ab9 */ /* 0x000fc80000000800 */
[----:B------:R-:W-:-:S04]  /*4b10*/  IADD3 R15, P0, R16, R21, RZ ;  /* 0x00000015100f7210 */ /* 0x000fc80007f1e0ff */
[----:B------:R-:W-:Y:S02]  /*4b20*/  LEA.HI.X.SX32 R16, R16, R25, 0x1, P0 ;  /* 0x0000001910107211 */ /* 0x000fe400000f0eff */
[----:B------:R-:W-:-:S04]  /*4b30*/  LEA R14, P0, R15, UR12, 0x3 ;  /* 0x0000000c0f0e7c11 */ /* 0x000fc8000f8018ff */
[----:B------:R-:W-:Y:S02]  /*4b40*/  LEA.HI.X R15, R15, UR13, R16, 0x3, P0 ;  /* 0x0000000d0f0f7c11 */ /* 0x000fe400080f1c10 */
[----:B------:R-:W1:Y:S04]  /*4b50*/  LDS.64 R16, [R23] ;  /* 0x0000000017107984 */ /* 0x000e680000000a00 */
[----:B------:R-:W1:Y:S01]  /*4b60*/  LDG.E.64.CONSTANT R14, desc[UR10][R14.64] ;  /* 0x0000000a0e0e7981 */ /* 0x000e62000c1e9b00 */
[----:B------:R-:W-:-:S05]  /*4b70*/  IMAD R24, R2, UR5, R24 ;  /* 0x0000000502187c24 */ /* 0x000fca000f8e0218 */
[----:B------:R-:W-:Y:S01]  /*4b80*/  ISETP.GE.AND P0, PT, R24, R20, PT ;  /* 0x000000141800720c */ /* 0x000fe20003f06270 */
[----:B-1----:R-:W-:-:S07]  /*4b90*/  DFMA R14, R12, R14, R16 ;  /* 0x0000000e0c0e722b */ /* 0x002fce0000000010 */
[----:B------:R1:W-:Y:S02]  /*4ba0*/  STS.64 [R23], R14 ;  /* 0x0000000e17007388 */ /* 0x0003e40000000a00 */
[----:B-1----:R-:W-:-:S03]  /*4bb0*/  IMAD R23, R2, 0x8, R23 ;  /* 0x0000000802177824 */ /* 0x002fc600078e0217 */
[----:B------:R-:W-:Y:S05]  /*4bc0*/  @!P0 BRA `(.L_x_471) ;  /* 0xfffffffc00c08947 */ /* 0x000fea000383ffff */
[----:B------:R-:W-:Y:S05]  /*4bd0*/  BSYNC B4 ;  /* 0x0000000000047941 */ /* 0x000fea0003800000 */
.L_x_470:
[----:B------:R1:W2:Y:S02]  /*4be0*/  LDS R12, [R8] ;  /* 0x00000000080c7984 */ /* 0x0002a40000000800 */
.L_x_469:
[----:B------:R-:W-:Y:S05]  /*4bf0*/  BSYNC B3 ;  /* 0x0000000000037941 */ /* 0x000fea0003800000 */
.L_x_468:
[----:B------:R-:W-:-:S04]  /*4c00*/  IADD3 R11, R11, 0x1, RZ ;  /* 0x000000010b0b7810 */ /* 0x000fc80007ffe0ff */
[----:B--2---:R-:W-:-:S13]  /*4c10*/  ISETP.GE.AND P0, PT, R11, R12, PT ;  /* 0x0000000c0b00720c */ /* 0x004fda0003f06270 */
[----:B------:R-:W-:Y:S05]  /*4c20*/  @!P0 BRA `(.L_x_472) ;  /* 0xfffffffc006c8947 */ /* 0x000fea000383ffff */
.L_x_467:
[----:B------:R-:W-:Y:S05]  /*4c30*/  BSYNC B2 ;  /* 0x0000000000027941 */ /* 0x000fea0003800000 */
.L_x_466:
[----:B------:R-:W-:-:S05]  /*4c40*/  VIADD R9, R9, 0x1 ;  /* 0x0000000109097836 */ /* 0x000fca0000000000 */
[----:B------:R-:W-:-:S13]  /*4c50*/  ISETP.GE.AND P0, PT, R9, R6, PT ;  /* 0x000000060900720c */ /* 0x000fda0003f06270 */
[----:B------:R-:W-:Y:S05]  /*4c60*/  @!P0 BRA `(.L_x_473) ;  /* 0xfffffffc002c8947 */ /* 0x000fea000383ffff */
.L_x_465:
[----:B------:R-:W-:Y:S05]  /*4c70*/  BSYNC B1 ;  /* 0x0000000000017941 */ /* 0x000fea0003800000 */
.L_x_464:
[----:B------:R-:W2:Y:S01]  /*4c80*/  LDC R7, c[0x0][0x224] ;  /* 0x00008900ff077b82 */ /* 0x000ea20000000800 */
[----:B------:R-:W-:Y:S01]  /*4c90*/  BSSY B1, `(.L_x_474) ;  /* 0x000001b000017945 */ /* 0x000fe20003800000 */
[----:B--2---:R-:W-:-:S13]  /*4ca0*/  ISETP.GE.AND P0, PT, R3, R7, PT ;  /* 0x000000070300720c */ /* 0x004fda0003f06270 */
[----:B------:R-:W-:Y:S05]  /*4cb0*/  @P0 BRA `(.L_x_475) ;  /* 0x0000000000600947 */ /* 0x000fea0003800000 */
[----:B------:R-:W2:Y:S01]  /*4cc0*/  S2R R13, SR_TID.X ;  /* 0x00000000000d7919 */ /* 0x000ea20000002100 */
[----:B------:R-:W3:Y:S01]  /*4cd0*/  LDC R14, c[0x0][0x238] ;  /* 0x00008e00ff0e7b82 */ /* 0x000ee20000000800 */
[----:B------:R-:W-:Y:S01]  /*4ce0*/  ULDC UR5, c[0x0][0x22c] ;  /* 0x00008b0000057ab9 */ /* 0x000fe20000000800 */
[----:B------:R-:W-:Y:S02]  /*4cf0*/  IMAD.MOV.U32 R16, RZ, RZ, R3 ;  /* 0x000000ffff107224 */ /* 0x000fe400078e0003 */
[----:B------:R-:W-:-:S04]  /*4d00*/  IMAD R10, R29, UR5, R26 ;  /* 0x000000051d0a7c24 */ /* 0x000fc8000f8e021a */
[----:B01----:R-:W0:Y:S01]  /*4d10*/  LDC.64 R8, c[0x0][0x210] ;  /* 0x00008400ff087b82 */ /* 0x003e220000000a00 */
[----:B------:R-:W-:-:S05]  /*4d20*/  IMAD R11, R10, R7, RZ ;  /* 0x000000070a0b7224 */ /* 0x000fca00078e02ff */
[----:B------:R-:W-:Y:S02]  /*4d30*/  IADD3 R15, P0, R28, R11, RZ ;  /* 0x0000000b1c0f7210 */ /* 0x000fe40007f1e0ff */
[----:B------:R-:W-:-:S04]  /*4d40*/  SHF.R.S32.HI R11, RZ, 0x1f, R11 ;  /* 0x0000001fff0b7819 */ /* 0x000fc8000001140b */
[----:B------:R-:W-:Y:S02]  /*4d50*/  LEA.HI.X.SX32 R18, R28, R11, 0x1, P0 ;  /* 0x0000000b1c127211 */ /* 0x000fe400000f0eff */
[----:B--2---:R-:W-:-:S07]  /*4d60*/  MOV R17, R13 ;  /* 0x0000000d00117202 */ /* 0x004fce0000000f00 */
.L_x_476:
[----:B--2---:R-:W-:Y:S01]  /*4d70*/  IMAD.IADD R19, R22, 0x1, R17 ;  /* 0x0000000116137824 */ /* 0x004fe200078e0211 */
[----:B------:R-:W-:Y:S02]  /*4d80*/  IADD3 R13, P0, R16, R15, RZ ;  /* 0x0000000f100d7210 */ /* 0x000fe40007f1e0ff */
[----:B------:R-:W-:Y:S01]  /*4d90*/  IADD3 R17, R2, R17, RZ ;  /* 0x0000001102117210 */ /* 0x000fe20007ffe0ff */
[----:B------:R-:W-:Y:S01]  /*4da0*/  IMAD R19, R19, 0x8, R0 ;  /* 0x0000000813137824 */ /* 0x000fe200078e0200 */
[----:B------:R-:W-:Y:S01]  /*4db0*/  LEA.HI.X.SX32 R20, R16, R18, 0x1, P0 ;  /* 0x0000001210147211 */ /* 0x000fe200000f0eff */
[----:B---3--:R-:W-:Y:S01]  /*4dc0*/  IMAD R16, R2, R14, R16 ;  /* 0x0000000e02107224 */ /* 0x008fe200078e0210 */
[C---:B0-----:R-:W-:Y:S02]  /*4dd0*/  LEA R12, P0, R13.reuse, R8, 0x3 ;  /* 0x000000080d0c7211 */ /* 0x041fe400078018ff */
[----:B------:R-:W0:Y:S02]  /*4de0*/  LDS.64 R10, [R19] ;  /* 0x00000000130a7984 */ /* 0x000e240000000a00 */
[----:B------:R-:W-:-:S02]  /*4df0*/  LEA.HI.X R13, R13, R9, R20, 0x3, P0 ;  /* 0x000000090d0d7211 */ /* 0x000fc400000f1c14 */
[----:B------:R2:W-:Y:S01]  /*4e00*/  STS.64 [R19], RZ ;  /* 0x000000ff13007388 */ /* 0x0005e20000000a00 */
[----:B------:R-:W-:-:S03]  /*4e10*/  ISETP.GE.AND P0, PT, R16, R7, PT ;  /* 0x000000071000720c */ /* 0x000fc60003f06270 */
[----:B0-----:R2:W-:Y:S10]  /*4e20*/  STG.E.64 desc[UR10][R12.64], R10 ;  /* 0x0000000a0c007986 */ /* 0x0015f4000c101b0a */
[----:B------:R-:W-:Y:S05]  /*4e30*/  @!P0 BRA `(.L_x_476) ;  /* 0xfffffffc00cc8947 */ /* 0x000fea000383ffff */
.L_x_475:
[----:B------:R-:W-:Y:S05]  /*4e40*/  BSYNC B1 ;  /* 0x0000000000017941 */ /* 0x000fea0003800000 */
.L_x_474:
[----:B--2---:R-:W2:Y:S01]  /*4e50*/  LDL R10, [R1] ;  /* 0x00000000010a7983 */ /* 0x004ea20000100800 */
[----:B------:R-:W-:-:S05]  /*4e60*/  VIADD R26, R26, UR7 ;  /* 0x000000071a1a7c36 */ /* 0x000fca0008000000 */
[----:B--2---:R-:W-:-:S13]  /*4e70*/  ISETP.GE.AND P0, PT, R26, R10, PT ;  /* 0x0000000a1a00720c */ /* 0x004fda0003f06270 */
[----:B------:R-:W-:Y:S05]  /*4e80*/  @!P0 BRA `(.L_x_477) ;  /* 0xfffffff800848947 */ /* 0x000fea000383ffff */
.L_x_463:
[----:B------:R-:W-:Y:S05]  /*4e90*/  BSYNC B0 ;  /* 0x0000000000007941 */ /* 0x000fea0003800000 */
.L_x_462:
[----:B------:R-:W2:Y:S01]  /*4ea0*/  LDL R7, [R1+0x8] ;  /* 0x0000080001077983 */ /* 0x000ea20000100800 */
[----:B------:R-:W-:-:S05]  /*4eb0*/  VIADD R29, R29, UR8 ;  /* 0x000000081d1d7c36 */ /* 0x000fca0008000000 */
[----:B--2---:R-:W-:-:S13]  /*4ec0*/  ISETP.GE.AND P0, PT, R29, R7, PT ;  /* 0x000000071d00720c */ /* 0x004fda0003f06270 */
[----:B------:R-:W-:Y:S05]  /*4ed0*/  @!P0 BRA `(.L_x_478) ;  /* 0xfffffff400b08947 */ /* 0x000fea000383ffff */
[----:B------:R-:W-:Y:S05]  /*4ee0*/  EXIT ;  /* 0x000000000000794d */ /* 0x000fea0003800000 */
        .weak           $__internal_10_$__cuda_sm20_dblrcp_rn_slowpath_v3
        .type           $__internal_10_$__cuda_sm20_dblrcp_rn_slowpath_v3,@function
        .size           $__internal_10_$__cuda_sm20_dblrcp_rn_slowpath_v3,(.L_x_701 - $__internal_10_$__cuda_sm20_dblrcp_rn_slowpath_v3)
$__internal_10_$__cuda_sm20_dblrcp_rn_slowpath_v3:
[----:B------:R-:W-:Y:S01]  /*4ef0*/  DSETP.GTU.AND P0, PT, |R6|, +INF , PT ;  /* 0x7ff000000600742a */ /* 0x000fe20003f0c200 */
[----:B------:R-:W-:-:S13]  /*4f00*/  BSSY B0, `(.L_x_479) ;  /* 0x0000023000007945 */ /* 0x000fda0003800000 */
[----:B------:R-:W-:Y:S05]  /*4f10*/  @P0 BRA `(.L_x_480) ;  /* 0x00000000007c0947 */ /* 0x000fea0003800000 */
[----:B------:R-:W-:-:S04]  /*4f20*/  LOP3.LUT R11, R7, 0x7fffffff, RZ, 0xc0, !PT ;  /* 0x7fffffff070b7812 */ /* 0x000fc800078ec0ff */
[----:B------:R-:W-:-:S04]  /*4f30*/  IADD3 R8, R11, -0x1, RZ ;  /* 0xffffffff0b087810 */ /* 0x000fc80007ffe0ff */
[----:B------:R-:W-:-:S13]  /*4f40*/  ISETP.GE.U32.AND P0, PT, R8, 0x7fefffff, PT ;  /* 0x7fefffff0800780c */ /* 0x000fda0003f06070 */
[----:B------:R-:W-:Y:S01]  /*4f50*/  @P0 LOP3.LUT R9, R7, 0x7ff00000, RZ, 0x3c, !PT ;  /* 0x7ff0000007090812 */ /* 0x000fe200078e3cff */
[----:B------:R-:W-:Y:S01]  /*4f60*/  @P0 IMAD.MOV.U32 R8, RZ, RZ, RZ ;  /* 0x000000ffff080224 */ /* 0x000fe200078e00ff */
[----:B------:R-:W-:Y:S06]  /*4f70*/  @P0 BRA `(.L_x_481) ;  /* 0x00000000006c0947 */ /* 0x000fec0003800000 */
[----:B------:R-:W-:-:S13]  /*4f80*/  ISETP.GE.U32.AND P0, PT, R11, 0x1000001, PT ;  /* 0x010000010b00780c */ /* 0x000fda0003f06070 */
[----:B------:R-:W-:Y:S05]  /*4f90*/  @!P0 BRA `(.L_x_482) ;  /* 0x0000000000348947 */ /* 0x000fea0003800000 */
[----:B------:R-:W-:Y:S01]  /*4fa0*/  VIADD R9, R7, 0xc0200000 ;  /* 0xc020000007097836 */ /* 0x000fe20000000000 */
[----:B------:R-:W-:-:S03]  /*4fb0*/  MOV R8, R6 ;  /* 0x0000000600087202 */ /* 0x000fc60000000f00 */
[----:B------:R-:W0:Y:S03]  /*4fc0*/  MUFU.RCP64H R11, R9 ;  /* 0x00000009000b7308 */ /* 0x000e260000001800 */
[----:B0-----:R-:W-:-:S08]  /*4fd0*/  DFMA R12, -R8, R10, 1 ;  /* 0x3ff00000080c742b */ /* 0x001fd0000000010a */
[----:B------:R-:W-:-:S08]  /*4fe0*/  DFMA R12, R12, R12, R12 ;  /* 0x0000000c0c0c722b */ /* 0x000fd0000000000c */
[----:B------:R-:W-:-:S08]  /*4ff0*/  DFMA R12, R10, R12, R10 ;  /* 0x0000000c0a0c722b */ /* 0x000fd0000000000a */
[----:B------:R-:W-:-:S08]  /*5000*/  DFMA R8, -R8, R12, 1 ;  /* 0x3ff000000808742b */ /* 0x000fd0000000010c */
[----:B------:R-:W-:-:S08]  /*5010*/  DFMA R8, R12, R8, R12 ;  /* 0x000000080c08722b */ /* 0x000fd0000000000c */
[----:B------:R-:W-:-:S08]  /*5020*/  DMUL R8, R8, 2.2250738585072013831e-308 ;  /* 0x0010000008087828 */ /* 0x000fd00000000000 */
[----:B------:R-:W-:-:S08]  /*5030*/  DFMA R6, -R6, R8, 1 ;  /* 0x3ff000000606742b */ /* 0x000fd00000000108 */
[----:B------:R-:W-:-:S08]  /*5040*/  DFMA R6, R6, R6, R6 ;  /* 0x000000060606722b */ /* 0x000fd00000000006 */
[----:B------:R-:W-:Y:S01]  /*5050*/  DFMA R8, R8, R6, R8 ;  /* 0x000000060808722b */ /* 0x000fe20000000008 */
[----:B------:R-:W-:Y:S10]  /*5060*/  BRA `(.L_x_481) ;  /* 0x0000000000307947 */ /* 0x000ff40003800000 */
.L_x_482:
[----:B------:R-:W-:Y:S01]  /*5070*/  DMUL R6, R6, 8.11296384146066816958e+31 ;  /* 0x4690000006067828 */ /* 0x000fe20000000000 */
[----:B------:R-:W-:-:S05]  /*5080*/  IMAD.MOV.U32 R8, RZ, RZ, R10 ;  /* 0x000000ffff087224 */ /* 0x000fca00078e000a */
[----:B------:R-:W0:Y:S02]  /*5090*/  MUFU.RCP64H R9, R7 ;  /* 0x0000000700097308 */ /* 0x000e240000001800 */
[----:B0-----:R-:W-:-:S08]  /*50a0*/  DFMA R10, -R6, R8, 1 ;  /* 0x3ff00000060a742b */ /* 0x001fd00000000108 */
[----:B------:R-:W-:-:S08]  /*50b0*/  DFMA R10, R10, R10, R10 ;  /* 0x0000000a0a0a722b */ /* 0x000fd0000000000a */
[----:B------:R-:W-:-:S08]  /*50c0*/  DFMA R10, R8, R10, R8 ;  /* 0x0000000a080a722b */ /* 0x000fd00000000008 */
[----:B------:R-:W-:-:S08]  /*50d0*/  DFMA R6, -R6, R10, 1 ;  /* 0x3ff000000606742b */ /* 0x000fd0000000010a */
[----:B------:R-:W-:-:S08]  /*50e0*/  DFMA R6, R10, R6, R10 ;  /* 0x000000060a06722b */ /* 0x000fd0000000000a */
[----:B------:R-:W-:Y:S01]  /*50f0*/  DMUL R8, R6, 8.11296384146066816958e+31 ;  /* 0x4690000006087828 */ /* 0x000fe20000000000 */
[----:B------:R-:W-:Y:S10]  /*5100*/  BRA `(.L_x_481) ;  /* 0x0000000000087947 */ /* 0x000ff40003800000 */
.L_x_480:
[----:B------:R-:W-:Y:S01]  /*5110*/  LOP3.LUT R9, R7, 0x80000, RZ, 0xfc, !PT ;  /* 0x0008000007097812 */ /* 0x000fe200078efcff */
[----:B------:R-:W-:-:S07]  /*5120*/  IMAD.MOV.U32 R8, RZ, RZ, R6 ;  /* 0x000000ffff087224 */ /* 0x000fce00078e0006 */
.L_x_481:
[----:B------:R-:W-:Y:S05]  /*5130*/  BSYNC B0 ;  /* 0x0000000000007941 */ /* 0x000fea0003800000 */
.L_x_479:
[----:B------:R-:W-:Y:S01]  /*5140*/  MOV R6, R3 ;  /* 0x0000000300067202 */ /* 0x000fe20000000f00 */
[----:B------:R-:W-:-:S04]  /*5150*/  IMAD.MOV.U32 R7, RZ, RZ, 0x0 ;  /* 0x00000000ff077424 */ /* 0x000fc800078e00ff */
[----:B------:R-:W-:Y:S05]  /*5160*/  RET.REL.NODEC R6 `(_ZN2at6native58_GLOBAL__N__9a069279_25_AdaptiveAveragePooling_cu_ef17039c31adaptive_average_gradinput_nhwcIidEEvPT0_PKS3_iiiiiiiiT_S7_S7_S7_) ;  /* 0xffffffac06a47950 */ /* 0x000fea0003c3ffff */
.L_x_483:
        /* <DEDUP_REMOVED lines=9> */
.L_x_701:


//--------------------- .text._ZN2at6native58_GLOBAL__N__9a069279_25_AdaptiveAveragePooling_cu_ef17039c21adaptive_average_poolIN3c108BFloat16EEEvPKT_PS5_iiiilll --------------------------
	.section	.text._ZN2at6native58_GLOBAL__N__9a069279_25_AdaptiveAveragePooling_cu_ef17039c21adaptive_average_poolIN3c108BFloat16EEEvPKT_PS5_iiiilll,"ax",@progbits
	.align	128
.text._ZN2at6native58_GLOBAL__N__9a069279_25_AdaptiveAveragePooling_cu_ef17039c21adaptive_average_poolIN3c108BFloat16EEEvPKT_PS5_iiiilll:
        .type           _ZN2at6native58_GLOBAL__N__9a069279_25_AdaptiveAveragePooling_cu_ef17039c21adaptive_average_poolIN3c108BFloat16EEEvPKT_PS5_iiiilll,@function
        .size           _ZN2at6native58_GLOBAL__N__9a069279_25_AdaptiveAveragePooling_cu_ef17039c21adaptive_average_poolIN3c108BFloat16EEEvPKT_PS5_iiiilll,(.L_x_703 - _ZN2at6native58_GLOBAL__N__9a069279_25_AdaptiveAveragePooling_cu_ef17039c21adaptive_average_poolIN3c108BFloat16EEEvPKT_PS5_iiiilll)
        .other          _ZN2at6native58_GLOBAL__N__9a069279_25_AdaptiveAveragePooling_cu_ef17039c21adaptive_average_poolIN3c108BFloat16EEEvPKT_PS5_iiiilll,@"STO_CUDA_ENTRY STV_DEFAULT"
_ZN2at6native58_GLOBAL__N__9a069279_25_AdaptiveAveragePooling_cu_ef17039c21adaptive_average_poolIN3c108BFloat16EEEvPKT_PS5_iiiilll:
        /* <DEDUP_REMOVED lines=9> */
[----:B------:R-:W-:-:S07]  /*0090*/  ULDC.64 UR10, c[0x0][0x230] ;  /* 0x00008c00000a7ab9 */ /* 0x000fce0000000a00 */
[----:B------:R-:W1:Y:S01]  /*00a0*/  LDC R0, c[0x0][0x22c] ;  /* 0x00008b00ff007b82 */ /* 0x000e620000000800 */
[----:B0-----:R-:W-:-:S04]  /*00b0*/  USHF.R.S32.HI UR4, URZ, 0x1f, UR12 ;  /* 0x0000001f3f047899 */ /* 0x001fc8000801140c */
[----:B------:R-:W-:Y:S02]  /*00c0*/  UIMAD UR6, UR4, UR10, URZ ;  /* 0x0000000a040672a4 */ /* 0x000fe4000f8e023f */
[----:B------:R-:W-:Y:S02]  /*00d0*/  UIMAD.WIDE.U32 UR4, UR12, UR10, URZ ;  /* 0x0000000a0c0472a5 */ /* 0x000fe4000f8e003f */
[----:B------:R-:W-:Y:S02]  /*00e0*/  UIMAD UR8, UR12, UR11, UR6 ;  /* 0x0000000b0c0872a4 */ /* 0x000fe4000f8e0206 */
[----:B------:R-:W-:Y:S02]  /*00f0*/  UIMAD UR4, UR12, UR9, URZ ;  /* 0x000000090c0472a4 */ /* 0x000fe4000f8e023f */
[----:B------:R-:W-:Y:S01]  /*0100*/  UIADD3 UR5, UR5, UR8, URZ ;  /* 0x0000000805057290 */ /* 0x000fe2000fffe03f */
[----:B------:R-:W-:Y:S02]  /*0110*/  ULDC.64 UR6, c[0x0][0x240] ;  /* 0x0000900000067ab9 */ /* 0x000fe40000000a00 */
[----:B------:R-:W-:Y:S01]  /*0120*/  ULDC UR8, c[0x0][0x0] ;  /* 0x0000000000087ab9 */ /* 0x000fe20000000800 */
[----:B------:R-:W-:Y:S01]  /*0130*/  ULDC UR9, c[0x0][0x10] ;  /* 0x0000040000097ab9 */ /* 0x000fe20000000800 */
[----:B-1----:R-:W-:Y:S01]  /*0140*/  IMAD R0, R0, UR4, RZ ;  /* 0x0000000400007c24 */ /* 0x002fe2000f8e02ff */
[----:B------:R-:W-:Y:S01]  /*0150*/  USHF.L.U64.HI UR7, UR6, 0x1, UR7 ;  /* 0x0000000106077899 */ /* 0x000fe20008010207 */
[----:B------:R-:W-:Y:S01]  /*0160*/  IMAD R2, R2, UR9, RZ ;  /* 0x0000000902027c24 */ /* 0x000fe2000f8e02ff */
[----:B------:R-:W-:Y:S01]  /*0170*/  USHF.L.U32 UR6, UR6, 0x1, URZ ;  /* 0x0000000106067899 */ /* 0x000fe2000800063f */
[----:B------:R-:W-:-:S11]  /*0180*/  ULDC.64 UR10, c[0x0][0x208] ;  /* 0x00008200000a7ab9 */ /* 0x000fd60000000a00 */
.L_x_507:
[----:B0-----:R-:W0:Y:S01]  /*0190*/  LDC R6, c[0x0][0x228] ;  /* 0x00008a00ff067b82 */ /* 0x001e220000000800 */
[----:B------:R-:W-:Y:S01]  /*01a0*/  IABS R10, R3 ;  /* 0x00000003000a7213 */ /* 0x000fe20000000000 */
[----:B------:R-:W-:Y:S01]  /*01b0*/  ULDC UR4, c[0x0][0x220] ;  /* 0x0000880000047ab9 */ /* 0x000fe20000000800 */
[----:B------:R-:W-:Y:S01]  /*01c0*/  VIADD R13, R3, 0x1 ;  /* 0x00000001030d7836 */ /* 0x000fe20000000000 */
[----:B------:R-:W-:Y:S01]  /*01d0*/  BSSY B0, `(.L_x_484) ;  /* 0x000004f000007945 */ /* 0x000fe20003800000 */
[----:B------:R-:W-:Y:S02]  /*01e0*/  IMAD.MOV.U32 R24, RZ, RZ, -0x1 ;  /* 0xffffffffff187424 */ /* 0x000fe400078e00ff */
[----:B------:R-:W-:Y:S01]  /*01f0*/  IMAD.MOV.U32 R25, RZ, RZ, -0x1 ;  /* 0xffffffffff197424 */ /* 0x000fe200078e00ff */
[----:B------:R-:W1:Y:S01]  /*0200*/  LDC R12, c[0x0][0x228] ;  /* 0x00008a00ff0c7b82 */ /* 0x000e620000000800 */
[----:B------:R-:W-:Y:S01]  /*0210*/  IMAD.WIDE.U32 R24, R13, UR4, R24 ;  /* 0x000000040d187c25 */ /* 0x000fe2000f8e0018 */
[----:B0-----:R-:W-:-:S04]  /*0220*/  IABS R8, R6 ;  /* 0x0000000600087213 */ /* 0x001fc80000000000 */
[----:B------:R-:W0:Y:S01]  /*0230*/  I2F.RP R7, R8 ;  /* 0x0000000800077306 */ /* 0x000e220000209400 */
[----:B-1----:R-:W-:-:S07]  /*0240*/  SHF.R.S32.HI R17, RZ, 0x1f, R12 ;  /* 0x0000001fff117819 */ /* 0x002fce000001140c */
[----:B0-----:R-:W0:Y:S02]  /*0250*/  MUFU.RCP R7, R7 ;  /* 0x0000000700077308 */ /* 0x001e240000001000 */
[----:B0-----:R-:W-:-:S06]  /*0260*/  VIADD R4, R7, 0xffffffe ;  /* 0x0ffffffe07047836 */ /* 0x001fcc0000000000 */
[----:B------:R0:W1:Y:S02]  /*0270*/  F2I.FTZ.U32.TRUNC.NTZ R5, R4 ;  /* 0x0000000400057305 */ /* 0x000064000021f000 */
[----:B0-----:R-:W-:Y:S02]  /*0280*/  IMAD.MOV.U32 R4, RZ, RZ, RZ ;  /* 0x000000ffff047224 */ /* 0x001fe400078e00ff */
[----:B-1----:R-:W-:-:S04]  /*0290*/  IMAD.MOV R9, RZ, RZ, -R5 ;  /* 0x000000ffff097224 */ /* 0x002fc800078e0a05 */
[----:B------:R-:W-:-:S04]  /*02a0*/  IMAD R9, R9, R8, RZ ;  /* 0x0000000809097224 */ /* 0x000fc800078e02ff */
[----:B------:R-:W-:Y:S01]  /*02b0*/  IMAD.HI.U32 R5, R5, R9, R4 ;  /* 0x0000000905057227 */ /* 0x000fe200078e0004 */
[----:B------:R-:W-:-:S04]  /*02c0*/  LOP3.LUT R4, R3, R6, RZ, 0x3c, !PT ;  /* 0x0000000603047212 */ /* 0x000fc800078e3cff */
[----:B------:R-:W-:Y:S01]  /*02d0*/  ISETP.GE.AND P2, PT, R4, RZ, PT ;  /* 0x000000ff0400720c */ /* 0x000fe20003f46270 */
[----:B------:R-:W-:-:S04]  /*02e0*/  IMAD.HI.U32 R9, R5, R10, RZ ;  /* 0x0000000a05097227 */ /* 0x000fc800078e00ff */
[----:B------:R-:W-:-:S04]  /*02f0*/  IMAD.MOV R7, RZ, RZ, -R9 ;  /* 0x000000ffff077224 */ /* 0x000fc800078e0a09 */
[----:B------:R-:W-:-:S05]  /*0300*/  IMAD R7, R8, R7, R10 ;  /* 0x0000000708077224 */ /* 0x000fca00078e020a */
[----:B------:R-:W-:-:S13]  /*0310*/  ISETP.GT.U32.AND P1, PT, R8, R7, PT ;  /* 0x000000070800720c */ /* 0x000fda0003f24070 */
[----:B------:R-:W-:Y:S01]  /*0320*/  @!P1 IADD3 R7, R7, -R8, RZ ;  /* 0x8000000807079210 */ /* 0x000fe20007ffe0ff */
[----:B------:R-:W-:-:S03]  /*0330*/  @!P1 VIADD R9, R9, 0x1 ;  /* 0x0000000109099836 */ /* 0x000fc60000000000 */
[----:B------:R-:W-:Y:S02]  /*0340*/  ISETP.GE.U32.AND P0, PT, R7, R8, PT ;  /* 0x000000080700720c */ /* 0x000fe40003f06070 */
[----:B------:R-:W-:-:S11]  /*0350*/  LOP3.LUT R7, RZ, R6, RZ, 0x33, !PT ;  /* 0x00000006ff077212 */ /* 0x000fd600078e33ff */
        /* <DEDUP_REMOVED lines=13> */
[----:B------:R-:W0:Y:S03]  /*0430*/  LDC.64 R4, c[0x0][0x220] ;  /* 0x00008800ff047b82 */ /* 0x000e260000000a00 */
[----:B------:R-:W-:-:S13]  /*0440*/  ISETP.GT.U32.AND P2, PT, R8, R11, PT ;  /* 0x0000000b0800720c */ /* 0x000fda0003f44070 */
[----:B------:R-:W-:Y:S01]  /*0450*/  @!P2 IMAD.IADD R11, R11, 0x1, -R8 ;  /* 0x000000010b0ba824 */ /* 0x000fe200078e0a08 */
[----:B------:R-:W-:-:S04]  /*0460*/  @!P2 IADD3 R10, R10, 0x1, RZ ;  /* 0x000000010a0aa810 */ /* 0x000fc80007ffe0ff */
[----:B------:R-:W-:Y:S02]  /*0470*/  ISETP.GE.U32.AND P1, PT, R11, R8, PT ;  /* 0x000000080b00720c */ /* 0x000fe40003f26070 */
[----:B------:R-:W-:Y:S02]  /*0480*/  SHF.R.S32.HI R8, RZ, 0x1f, R13 ;  /* 0x0000001fff087819 */ /* 0x000fe4000001140d */
[----:B0-----:R-:W-:-:S03]  /*0490*/  SHF.R.S32.HI R4, RZ, 0x1f, R4 ;  /* 0x0000001fff047819 */ /* 0x001fc60000011404 */
[----:B------:R-:W-:-:S04]  /*04a0*/  IMAD R8, R8, UR4, RZ ;  /* 0x0000000408087c24 */ /* 0x000fc8000f8e02ff */
[----:B------:R-:W-:Y:S02]  /*04b0*/  IMAD R13, R13, R4, R8 ;  /* 0x000000040d0d7224 */ /* 0x000fe400078e0208 */
[----:B------:R-:W-:Y:S02]  /*04c0*/  @P1 VIADD R10, R10, 0x1 ;  /* 0x000000010a0a1836 */ /* 0x000fe40000000000 */
[----:B------:R-:W-:Y:S02]  /*04d0*/  IMAD.IADD R22, R25, 0x1, R13 ;  /* 0x0000000119167824 */ /* 0x000fe400078e020d */
[----:B------:R-:W-:-:S03]  /*04e0*/  @!P3 IMAD.MOV R10, RZ, RZ, -R10 ;  /* 0x000000ffff0ab224 */ /* 0x000fc600078e0a0a */
[----:B------:R-:W-:Y:S02]  /*04f0*/  LOP3.LUT R4, R22, R17, RZ, 0xfc, !PT ;  /* 0x0000001116047212 */ /* 0x000fe400078efcff */
[----:B------:R-:W-:Y:S02]  /*0500*/  SEL R10, R7, R10, !P0 ;  /* 0x0000000a070a7207 */ /* 0x000fe40004000000 */
[----:B------:R-:W-:-:S03]  /*0510*/  ISETP.NE.U32.AND P1, PT, R4, RZ, PT ;  /* 0x000000ff0400720c */ /* 0x000fc60003f25070 */
[----:B------:R-:W-:-:S10]  /*0520*/  IMAD R23, R23, UR4, R10 ;  /* 0x0000000417177c24 */ /* 0x000fd4000f8e020a */
[----:B------:R-:W-:Y:S05]  /*0530*/  @!P1 BRA `(.L_x_485) ;  /* 0x0000000000189947 */ /* 0x000fea0003800000 */
[----:B------:R-:W-:Y:S01]  /*0540*/  ULDC UR4, c[0x0][0x228] ;  /* 0x00008a0000047ab9 */ /* 0x000fe20000000800 */
[----:B------:R-:W-:Y:S01]  /*0550*/  MOV R16, 0x580 ;  /* 0x0000058000107802 */ /* 0x000fe20000000f00 */
[----:B------:R-:W-:-:S07]  /*0560*/  IMAD.U32 R18, RZ, RZ, UR4 ;  /* 0x00000004ff127e24 */ /* 0x000fce000f8e00ff */
[----:B------:R-:W-:Y:S05]  /*0570*/  CALL.REL.NOINC `($__internal_11_$__cuda_sm20_div_s64) ;  /* 0x00000018004c7944 */ /* 0x000fea0003c00000 */
[----:B------:R-:W-:Y:S01]  /*0580*/  MOV R4, R15 ;  /* 0x0000000f00047202 */ /* 0x000fe20000000f00 */
[----:B------:R-:W-:Y:S06]  /*0590*/  BRA `(.L_x_486) ;  /* 0x0000000000487947 */ /* 0x000fec0003800000 */
.L_x_485:
        /* <DEDUP_REMOVED lines=18> */
.L_x_486:
[----:B------:R-:W-:Y:S05]  /*06c0*/  BSYNC B0 ;  /* 0x0000000000007941 */ /* 0x000fea0003800000 */
.L_x_484:
[----:B------:R-:W0:Y:S01]  /*06d0*/  S2R R8, SR_TID.X ;  /* 0x0000000000087919 */ /* 0x000e220000002100 */
[----:B------:R-:W-:Y:S01]  /*06e0*/  ULDC UR4, c[0x0][0x22c] ;  /* 0x00008b0000047ab9 */ /* 0x000fe20000000800 */
[----:B------:R-:W-:Y:S01]  /*06f0*/  BSSY B0, `(.L_x_487) ;  /* 0x0000176000007945 */ /* 0x000fe20003800000 */
[----:B0-----:R-:W-:-:S13]  /*0700*/  ISETP.GE.AND P0, PT, R8, UR4, PT ;  /* 0x0000000408007c0c */ /* 0x001fda000bf06270 */
[----:B------:R-:W-:Y:S05]  /*0710*/  @P0 BRA `(.L_x_488) ;  /* 0x0000001400cc0947 */ /* 0x000fea0003800000 */
[----:B------:R-:W0:Y:S01]  /*0720*/  LDC.64 R20, c[0x0][0x238] ;  /* 0x00008e00ff147b82 */ /* 0x000e220000000a00 */
[----:B------:R-:W-:Y:S01]  /*0730*/  SHF.R.S32.HI R7, RZ, 0x1f, R23 ;  /* 0x0000001fff077819 */ /* 0x000fe20000011417 */
[----:B------:R-:W-:Y:S02]  /*0740*/  ULDC UR4, c[0x0][0x230] ;  /* 0x00008c0000047ab9 */ /* 0x000fe40000000800 */
[----:B------:R-:W-:Y:S02]  /*0750*/  UIMAD UR4, UR12, UR4, URZ ;  /* 0x000000040c0472a4 */ /* 0x000fe4000f8e023f */
[----:B0-----:R-:W-:-:S04]  /*0760*/  IMAD R6, R7, R20, RZ ;  /* 0x0000001407067224 */ /* 0x001fc800078e02ff */
[----:B------:R-:W-:-:S04]  /*0770*/  IMAD.WIDE.U32 R12, R23, R20, UR4 ;  /* 0x00000004170c7e25 */ /* 0x000fc8000f8e0014 */
[----:B------:R-:W-:Y:S01]  /*0780*/  IMAD R21, R23, R21, R6 ;  /* 0x0000001517157224 */ /* 0x000fe200078e0206 */
[----:B------:R-:W-:Y:S01]  /*0790*/  IADD3 R23, R4, 0x1, -R23 ;  /* 0x0000000104177810 */ /* 0x000fe20007ffe817 */
[----:B------:R-:W-:Y:S02]  /*07a0*/  IMAD.MOV.U32 R20, RZ, RZ, R8 ;  /* 0x000000ffff147224 */ /* 0x000fe400078e0008 */
[----:B------:R-:W-:-:S07]  /*07b0*/  IMAD.IADD R21, R13, 0x1, R21 ;  /* 0x000000010d157824 */ /* 0x000fce00078e0215 */
.L_x_506:
[----:B0-----:R-:W0:Y:S01]  /*07c0*/  LDC R11, c[0x0][0x22c] ;  /* 0x00008b00ff0b7b82 */ /* 0x001e220000000800 */
[----:B------:R-:W-:Y:S01]  /*07d0*/  IABS R15, R20 ;  /* 0x00000014000f7213 */ /* 0x000fe20000000000 */
[----:B------:R-:W-:Y:S01]  /*07e0*/  ULDC UR4, c[0x0][0x224] ;  /* 0x0000890000047ab9 */ /* 0x000fe20000000800 */
[----:B------:R-:W-:Y:S01]  /*07f0*/  IMAD.MOV.U32 R24, RZ, RZ, -0x1 ;  /* 0xffffffffff187424 */ /* 0x000fe200078e00ff */
[----:B------:R-:W-:Y:S01]  /*0800*/  BSSY B1, `(.L_x_489) ;  /* 0x000004d000017945 */ /* 0x000fe20003800000 */
[----:B------:R-:W-:Y:S01]  /*0810*/  IMAD.MOV.U32 R25, RZ, RZ, -0x1 ;  /* 0xffffffffff197424 */ /* 0x000fe200078e00ff */
[-C--:B0-----:R-:W-:Y:S02]  /*0820*/  IABS R6, R11.reuse ;  /* 0x0000000b00067213 */ /* 0x081fe40000000000 */
[----:B------:R-:W-:Y:S02]  /*0830*/  LOP3.LUT R10, RZ, R11, RZ, 0x33, !PT ;  /* 0x0000000bff0a7212 */ /* 0x000fe400078e33ff */
[----:B------:R-:W0:Y:S08]  /*0840*/  I2F.RP R4, R6 ;  /* 0x0000000600047306 */ /* 0x000e300000209400 */
        /* <DEDUP_REMOVED lines=15> */
[----:B------:R-:W-:Y:S01]  /*0940*/  ISETP.GE.U32.AND P0, PT, R15, R6, PT ;  /* 0x000000060f00720c */ /* 0x000fe20003f06070 */
[----:B------:R-:W-:-:S04]  /*0950*/  VIADD R15, R20, 0x1 ;  /* 0x00000001140f7836 */ /* 0x000fc80000000000 */
[----:B------:R-:W-:-:S08]  /*0960*/  IMAD.WIDE.U32 R24, R15, UR4, R24 ;  /* 0x000000040f187c25 */ /* 0x000fd0000f8e0018 */
        /* <DEDUP_REMOVED lines=13> */
[----:B------:R-:W0:Y:S03]  /*0a40*/  LDC R14, c[0x0][0x22c] ;  /* 0x00008b00ff0e7b82 */ /* 0x000e260000000800 */
[----:B------:R-:W-:-:S13]  /*0a50*/  ISETP.GT.U32.AND P2, PT, R6, R9, PT ;  /* 0x000000090600720c */ /* 0x000fda0003f44070 */
[----:B------:R-:W-:Y:S01]  /*0a60*/  @!P2 IADD3 R9, R9, -R6, RZ ;  /* 0x800000060909a210 */ /* 0x000fe20007ffe0ff */
[----:B------:R-:W-:-:S03]  /*0a70*/  @!P2 VIADD R7, R7, 0x1 ;  /* 0x000000010707a836 */ /* 0x000fc60000000000 */
[----:B------:R-:W-:Y:S02]  /*0a80*/  ISETP.GE.U32.AND P1, PT, R9, R6, PT ;  /* 0x000000060900720c */ /* 0x000fe40003f26070 */
[----:B------:R-:W-:Y:S02]  /*0a90*/  SHF.R.S32.HI R6, RZ, 0x1f, R15 ;  /* 0x0000001fff067819 */ /* 0x000fe4000001140f */
[----:B------:R-:W-:Y:S02]  /*0aa0*/  SHF.R.S32.HI R9, RZ, 0x1f, R5 ;  /* 0x0000001fff097819 */ /* 0x000fe40000011405 */
[----:B0-----:R-:W-:Y:S01]  /*0ab0*/  SHF.R.S32.HI R17, RZ, 0x1f, R14 ;  /* 0x0000001fff117819 */ /* 0x001fe2000001140e */
[----:B------:R-:W-:-:S04]  /*0ac0*/  IMAD R6, R6, UR4, RZ ;  /* 0x0000000406067c24 */ /* 0x000fc8000f8e02ff */
[----:B------:R-:W-:Y:S02]  /*0ad0*/  IMAD R15, R15, R9, R6 ;  /* 0x000000090f0f7224 */ /* 0x000fe400078e0206 */
[----:B------:R-:W-:Y:S02]  /*0ae0*/  @P1 IADD3 R7, R7, 0x1, RZ ;  /* 0x0000000107071810 */ /* 0x000fe40007ffe0ff */
[----:B------:R-:W-:-:S03]  /*0af0*/  IMAD.IADD R22, R25, 0x1, R15 ;  /* 0x0000000119167824 */ /* 0x000fc600078e020f */
[----:B------:R-:W-:Y:S02]  /*0b00*/  @!P3 IMAD.MOV R7, RZ, RZ, -R7 ;  /* 0x000000ffff07b224 */ /* 0x000fe400078e0a07 */
[----:B------:R-:W-:-:S03]  /*0b10*/  LOP3.LUT R6, R22, R17, RZ, 0xfc, !PT ;  /* 0x0000001116067212 */ /* 0x000fc600078efcff */
        /* <DEDUP_REMOVED lines=8> */
[----:B------:R-:W-:Y:S05]  /*0ba0*/  BRA `(.L_x_491) ;  /* 0x0000000000487947 */ /* 0x000fea0003800000 */
.L_x_490:
        /* <DEDUP_REMOVED lines=18> */
.L_x_491:
[----:B------:R-:W-:Y:S05]  /*0cd0*/  BSYNC B1 ;  /* 0x0000000000017941 */ /* 0x000fea0003800000 */
.L_x_489:
[----:B------:R-:W-:Y:S01]  /*0ce0*/  SHF.R.S32.HI R8, RZ, 0x1f, R6 ;  /* 0x0000001fff087819 */ /* 0x000fe20000011406 */
[----:B------:R-:W-:Y:S01]  /*0cf0*/  ULDC.64 UR14, c[0x0][0x240] ;  /* 0x00009000000e7ab9 */ /* 0x000fe20000000a00 */
[----:B------:R-:W-:Y:S01]  /*0d00*/  IMAD.MOV.U32 R9, RZ, RZ, R21 ;  /* 0x000000ffff097224 */ /* 0x000fe200078e0015 */
[----:B------:R-:W-:Y:S01]  /*0d10*/  ISETP.GE.AND P0, PT, R23, 0x1, PT ;  /* 0x000000011700780c */ /* 0x000fe20003f06270 */
[----:B------:R-:W-:Y:S01]  /*0d20*/  BSSY B4, `(.L_x_492) ;  /* 0x00000fc000047945 */ /* 0x000fe20003800000 */
[----:B------:R-:W-:Y:S01]  /*0d30*/  IMAD R11, R8, UR14, RZ ;  /* 0x0000000e080b7c24 */ /* 0x000fe2000f8e02ff */
[----:B------:R-:W-:Y:S01]  /*0d40*/  HFMA2.MMA R10, -RZ, RZ, 0, 0 ;  /* 0x00000000ff0a7435 */ /* 0x000fe200000001ff */
[----:B------:R-:W-:Y:S02]  /*0d50*/  IMAD.MOV.U32 R8, RZ, RZ, R12 ;  /* 0x000000ffff087224 */ /* 0x000fe400078e000c */
[C---:B------:R-:W-:Y:S02]  /*0d60*/  IMAD R11, R6.reuse, UR15, R11 ;  /* 0x0000000f060b7c24 */ /* 0x040fe4000f8e020b */
[----:B------:R-:W-:Y:S01]  /*0d70*/  IMAD.WIDE.U32 R8, R6, UR14, R8 ;  /* 0x0000000e06087c25 */ /* 0x000fe2000f8e0008 */
[----:B------:R-:W-:-:S03]  /*0d80*/  ULDC.64 UR14, c[0x0][0x210] ;  /* 0x00008400000e7ab9 */ /* 0x000fc60000000a00 */
[----:B------:R-:W-:Y:S01]  /*0d90*/  IMAD.IADD R9, R9, 0x1, R11 ;  /* 0x0000000109097824 */ /* 0x000fe200078e020b */
[C---:B------:R-:W-:Y:S02]  /*0da0*/  LEA R14, P1, R8.reuse, UR14, 0x1 ;  /* 0x0000000e080e7c11 */ /* 0x040fe4000f8208ff */
[----:B------:R-:W-:Y:S02]  /*0db0*/  IADD3 R11, R15, 0x1, -R6 ;  /* 0x000000010f0b7810 */ /* 0x000fe40007ffe806 */
[----:B------:R-:W-:Y:S01]  /*0dc0*/  LEA.HI.X R16, R8, UR15, R9, 0x1, P1 ;  /* 0x0000000f08107c11 */ /* 0x000fe200088f0c09 */
[----:B------:R-:W-:Y:S08]  /*0dd0*/  @!P0 BRA `(.L_x_493) ;  /* 0x0000000c00c08947 */ /* 0x000ff00003800000 */
[----:B------:R-:W-:Y:S01]  /*0de0*/  IMAD.MOV R4, RZ, RZ, -R4 ;  /* 0x000000ffff047224 */ /* 0x000fe200078e0a04 */
[----:B------:R-:W-:Y:S01]  /*0df0*/  ULDC UR4, c[0x0][0x224] ;  /* 0x0000890000047ab9 */ /* 0x000fe20000000800 */
[----:B------:R-:W-:Y:S01]  /*0e00*/  IMAD.IADD R6, R15, 0x1, -R6 ;  /* 0x000000010f067824 */ /* 0x000fe200078e0a06 */
[----:B------:R-:W-:Y:S01]  /*0e10*/  LOP3.LUT R8, R11, 0x3, RZ, 0xc0, !PT ;  /* 0x000000030b087812 */ /* 0x000fe200078ec0ff */
[----:B------:R-:W-:Y:S02]  /*0e20*/  IMAD R15, R4, UR4, R15 ;  /* 0x00000004040f7c24 */ /* 0x000fe4000f8e020f */
[----:B------:R-:W-:Y:S01]  /*0e30*/  IMAD.MOV.U32 R9, RZ, RZ, R14 ;  /* 0x000000ffff097224 */ /* 0x000fe200078e000e */
[----:B------:R-:W-:Y:S01]  /*0e40*/  ISETP.GE.U32.AND P1, PT, R6, 0x3, PT ;  /* 0x000000030600780c */ /* 0x000fe20003f26070 */
[----:B------:R-:W-:Y:S01]  /*0e50*/  IMAD.MOV.U32 R10, RZ, RZ, RZ ;  /* 0x000000ffff0a7224 */ /* 0x000fe200078e00ff */
[----:B------:R-:W-:Y:S01]  /*0e60*/  IADD3 R7, -R7, R15, -R8 ;  /* 0x0000000f07077210 */ /* 0x000fe20007ffe908 */
[----:B------:R-:W-:Y:S01]  /*0e70*/  IMAD.MOV.U32 R4, RZ, RZ, RZ ;  /* 0x000000ffff047224 */ /* 0x000fe200078e00ff */
[----:B------:R-:W-:-:S09]  /*0e80*/  MOV R6, R16 ;  /* 0x0000001000067202 */ /* 0x000fd20000000f00 */
.L_x_505:
[----:B------:R-:W-:Y:S01]  /*0e90*/  ISETP.GE.AND P0, PT, R11, 0x1, PT ;  /* 0x000000010b00780c */ /* 0x000fe20003f06270 */
[----:B------:R-:W-:Y:S01]  /*0ea0*/  VIADD R4, R4, 0x1 ;  /* 0x0000000104047836 */ /* 0x000fe20000000000 */
[----:B------:R-:W-:Y:S04]  /*0eb0*/  BSSY B3, `(.L_x_494) ;  /* 0x00000de000037945 */ /* 0x000fe80003800000 */
[----:B------:R-:W-:-:S07]  /*0ec0*/  ISETP.GE.AND P2, PT, R4, R23, PT ;  /* 0x000000170400720c */ /* 0x000fce0003f46270 */
[----:B------:R-:W-:Y:S06]  /*0ed0*/  @!P0 BRA `(.L_x_495) ;  /* 0x0000000c006c8947 */ /* 0x000fec0003800000 */
[----:B------:R-:W-:Y:S01]  /*0ee0*/  BSSY B2, `(.L_x_496) ;  /* 0x00000b4000027945 */ /* 0x000fe20003800000 */
[----:B------:R-:W-:-:S03]  /*0ef0*/  MOV R22, RZ ;  /* 0x000000ff00167202 */ /* 0x000fc60000000f00 */
[----:B------:R-:W-:Y:S05]  /*0f00*/  @!P1 BRA `(.L_x_497) ;  /* 0x0000000800c49947 */ /* 0x000fea0003800000 */
[----:B------:R-:W-:Y:S01]  /*0f10*/  ISETP.GT.AND P0, PT, R7, -0x1, PT ;  /* 0xffffffff0700780c */ /* 0x000fe20003f04270 */
[----:B------:R-:W-:Y:S01]  /*0f20*/  BSSY B1, `(.L_x_498) ;  /* 0x0000096000017945 */ /* 0x000fe20003800000 */
[----:B------:R-:W-:Y:S01]  /*0f30*/  IMAD.MOV.U32 R22, RZ, RZ, RZ ;  /* 0x000000ffff167224 */ /* 0x000fe200078e00ff */
[----:B------:R-:W-:Y:S01]  /*0f40*/  MOV R15, R6 ;  /* 0x00000006000f7202 */ /* 0x000fe20000000f00 */
[----:B------:R-:W-:Y:S02]  /*0f50*/  IMAD.MOV.U32 R24, RZ, RZ, R7 ;  /* 0x000000ffff187224 */ /* 0x000fe400078e0007 */
[----:B------:R-:W-:-:S07]  /*0f60*/  IMAD.MOV.U32 R18, RZ, RZ, R9 ;  /* 0x000000ffff127224 */ /* 0x000fce00078e0009 */
[----:B------:R-:W-:Y:S05]  /*0f70*/  @!P0 BRA `(.L_x_499) ;  /* 0x0000000800408947 */ /* 0x000fea0003800000 */
[----:B------:R-:W-:Y:S01]  /*0f80*/  VIADD R14, R24, 0x1 ;  /* 0x00000001180e7836 */ /* 0x000fe20000000000 */
[----:B------:R-:W-:Y:S01]  /*0f90*/  BSSY B5, `(.L_x_500) ;  /* 0x000005a000057945 */ /* 0x000fe20003800000 */
[----:B------:R-:W-:-:S03]  /*0fa0*/  PLOP3.LUT P0, PT, PT, PT, PT, 0x80, 0x0 ;  /* 0x000000000000781c */ /* 0x000fc60003f0f070 */
[----:B------:R-:W-:-:S13]  /*0fb0*/  ISETP.GT.AND P3, PT, R14, 0xc, PT ;  /* 0x0000000c0e00780c */ /* 0x000fda0003f64270 */
[----:B------:R-:W-:Y:S05]  /*0fc0*/  @!P3 BRA `(.L_x_501) ;  /* 0x000000040058b947 */ /* 0x000fea0003800000 */
[----:B------:R-:W-:-:S13]  /*0fd0*/  PLOP3.LUT P0, PT, PT, PT, PT, 0x8, 0x0 ;  /* 0x000000000000781c */ /* 0x000fda0003f0e170 */
.L_x_502:
[----:B------:R-:W-:-:S06]  /*0fe0*/  IMAD.MOV.U32 R19, RZ, RZ, R15 ;  /* 0x000000ffff137224 */ /* 0x000fcc00078e000f */
[----:B------:R-:W2:Y:S01]  /*0ff0*/  LDG.E.U16 R19, desc[UR10][R18.64] ;  /* 0x0000000a12137981 */ /* 0x000ea2000c1e1500 */
[----:B------:R-:W-:-:S04]  /*1000*/  IADD3 R14, P3, R18, UR6, RZ ;  /* 0x00000006120e7c10 */ /* 0x000fc8000ff7e0ff */
[----:B------:R-:W-:Y:S02]  /*1010*/  IADD3.X R15, R15, UR7, RZ, P3, !PT ;  /* 0x000000070f0f7c10 */ /* 0x000fe40009ffe4ff */
[----:B------:R-:W-:-:S03]  /*1020*/  IADD3 R28, P3, R14, UR6, RZ ;  /* 0x000000060e1c7c10 */ /* 0x000fc6000ff7e0ff */
[----:B------:R0:W3:Y:S01]  /*1030*/  LDG.E.U16 R27, desc[UR10][R14.64] ;  /* 0x0000000a0e1b7981 */ /* 0x0000e2000c1e1500 */
[----:B------:R-:W-:Y:S02]  /*1040*/  IADD3.X R29, R15, UR7, RZ, P3, !PT ;  /* 0x000000070f1d7c10 */ /* 0x000fe40009ffe4ff */
[----:B------:R-:W-:-:S03]  /*1050*/  IADD3 R16, P3, R28, UR6, RZ ;  /* 0x000000061c107c10 */ /* 0x000fc6000ff7e0ff */
[----:B------:R-:W4:Y:S01]  /*1060*/  LDG.E.U16 R25, desc[UR10][R28.64] ;  /* 0x0000000a1c197981 */ /* 0x000f22000c1e1500 */
[----:B------:R-:W-:Y:S02]  /*1070*/  IADD3.X R17, R29, UR7, RZ, P3, !PT ;  /* 0x000000071d117c10 */ /* 0x000fe40009ffe4ff */
[----:B0-----:R-:W-:-:S03]  /*1080*/  IADD3 R14, P3, R16, UR6, RZ ;  /* 0x00000006100e7c10 */ /* 0x001fc6000ff7e0ff */
[----:B------:R-:W5:Y:S01]  /*1090*/  LDG.E.U16 R16, desc[UR10][R16.64] ;  /* 0x0000000a10107981 */ /* 0x000f62000c1e1500 */
[----:B------:R-:W-:-:S05]  /*10a0*/  IADD3.X R15, R17, UR7, RZ, P3, !PT ;  /* 0x00000007110f7c10 */ /* 0x000fca0009ffe4ff */
[----:B------:R0:W5:Y:S01]  /*10b0*/  LDG.E.U16 R28, desc[UR10][R14.64] ;  /* 0x0000000a0e1c7981 */ /* 0x000162000c1e1500 */
[----:B------:R-:W-:Y:S01]  /*10c0*/  IADD3 R18, P3, R14, UR6, RZ ;  /* 0x000000060e127c10 */ /* 0x000fe2000ff7e0ff */
[----:B--2---:R-:W-:-:S03]  /*10d0*/  IMAD.U32 R26, R19, 0x10000, RZ ;  /* 0x00010000131a7824 */ /* 0x004fc600078e00ff */
[----:B------:R-:W-:Y:S01]  /*10e0*/  IADD3.X R19, R15, UR7, RZ, P3, !PT ;  /* 0x000000070f137c10 */ /* 0x000fe20009ffe4ff */
[----:B0-----:R-:W-:-:S04]  /*10f0*/  FADD.FTZ R14, R26, R10 ;  /* 0x0000000a1a0e7221 */ /* 0x001fc80000010000 */
[----:B------:R0:W2:Y:S01]  /*1100*/  LDG.E.U16 R10, desc[UR10][R18.64] ;  /* 0x0000000a120a7981 */ /* 0x0000a2000c1e1500 */
[----:B------:R-:W-:Y:S02]  /*1110*/  IADD3 R26, P3, R18, UR6, RZ ;  /* 0x00000006121a7c10 */ /* 0x000fe4000ff7e0ff */
[----:B---3--:R-:W-:Y:S02]  /*1120*/  SHF.L.U32 R29, R27, 0x10, RZ ;  /* 0x000000101b1d7819 */ /* 0x008fe400000006ff */
[----:B------:R-:W-:-:S03]  /*1130*/  IADD3.X R27, R19, UR7, RZ, P3, !PT ;  /* 0x00000007131b7c10 */ /* 0x000fc60009ffe4ff */
[----:B------:R-:W-:Y:S01]  /*1140*/  FADD.FTZ R29, R14, R29 ;  /* 0x0000001d0e1d7221 */ /* 0x000fe20000010000 */
[----:B------:R-:W-:Y:S01]  /*1150*/  IADD3 R14, P3, R26, UR6, RZ ;  /* 0x000000061a0e7c10 */ /* 0x000fe2000ff7e0ff */
[----:B----4-:R-:W-:Y:S01]  /*1160*/  IMAD.U32 R25, R25, 0x10000, RZ ;  /* 0x0001000019197824 */ /* 0x010fe200078e00ff */
[----:B------:R1:W3:Y:S02]  /*1170*/  LDG.E.U16 R17, desc[UR10][R26.64] ;  /* 0x0000000a1a117981 */ /* 0x0002e4000c1e1500 */
[----:B------:R-:W-:Y:S01]  /*1180*/  IADD3.X R15, R27, UR7, RZ, P3, !PT ;  /* 0x000000071b0f7c10 */ /* 0x000fe20009ffe4ff */
[----:B------:R-:W-:Y:S01]  /*1190*/  FADD.FTZ R29, R29, R25 ;  /* 0x000000191d1d7221 */ /* 0x000fe20000010000 */
[----:B0-----:R-:W-:Y:S01]  /*11a0*/  IADD3 R18, P3, R14, UR6, RZ ;  /* 0x000000060e127c10 */ /* 0x001fe2000ff7e0ff */
[----:B-----5:R-:W-:Y:S02]  /*11b0*/  IMAD.U32 R16, R16, 0x10000, RZ ;  /* 0x0001000010107824 */ /* 0x020fe400078e00ff */
[----:B------:R0:W4:Y:S01]  /*11c0*/  LDG.E.U16 R25, desc[UR10][R14.64] ;  /* 0x0000000a0e197981 */ /* 0x000122000c1e1500 */
[----:B------:R-:W-:Y:S01]  /*11d0*/  IADD3.X R19, R15, UR7, RZ, P3, !PT ;  /* 0x000000070f137c10 */ /* 0x000fe20009ffe4ff */
[----:B------:R-:W-:Y:S01]  /*11e0*/  FADD.FTZ R29, R29, R16 ;  /* 0x000000101d1d7221 */ /* 0x000fe20000010000 */
[----:B-1----:R-:W-:Y:S01]  /*11f0*/  IADD3 R26, P3, R18, UR6, RZ ;  /* 0x00000006121a7c10 */ /* 0x002fe2000ff7e0ff */
[----:B------:R-:W-:-:S02]  /*1200*/  IMAD.U32 R28, R28, 0x10000, RZ ;  /* 0x000100001c1c7824 */ /* 0x000fc400078e00ff */
[----:B------:R1:W5:Y:S01]  /*1210*/  LDG.E.U16 R16, desc[UR10][R18.64] ;  /* 0x0000000a12107981 */ /* 0x000362000c1e1500 */
[----:B------:R-:W-:Y:S01]  /*1220*/  IADD3.X R27, R19, UR7, RZ, P3, !PT ;  /* 0x00000007131b7c10 */ /* 0x000fe20009ffe4ff */
[----:B------:R-:W-:-:S04]  /*1230*/  FADD.FTZ R29, R29, R28 ;  /* 0x0000001c1d1d7221 */ /* 0x000fc80000010000 */
[----:B------:R3:W5:Y:S01]  /*1240*/  LDG.E.U16 R28, desc[UR10][R26.64] ;  /* 0x0000000a1a1c7981 */ /* 0x000762000c1e1500 */
[----:B0-----:R-:W-:-:S04]  /*1250*/  IADD3 R14, P3, R26, UR6, RZ ;  /* 0x000000061a0e7c10 */ /* 0x001fc8000ff7e0ff */
[----:B------:R-:W-:Y:S02]  /*1260*/  IADD3.X R15, R27, UR7, RZ, P3, !PT ;  /* 0x000000071b0f7c10 */ /* 0x000fe40009ffe4ff */
[----:B--2---:R-:W-:-:S05]  /*1270*/  SHF.L.U32 R10, R10, 0x10, RZ ;  /* 0x000000100a0a7819 */ /* 0x004fca00000006ff */
[----:B------:R-:W-:Y:S02]  /*1280*/  FADD.FTZ R29, R29, R10 ;  /* 0x0000000a1d1d7221 */ /* 0x000fe40000010000 */
[----:B------:R0:W2:Y:S01]  /*1290*/  LDG.E.U16 R10, desc[UR10][R14.64] ;  /* 0x0000000a0e0a7981 */ /* 0x0000a2000c1e1500 */
[----:B-1----:R-:W-:-:S04]  /*12a0*/  IADD3 R18, P3, R14, UR6, RZ ;  /* 0x000000060e127c10 */ /* 0x002fc8000ff7e0ff */
[----:B------:R-:W-:Y:S01]  /*12b0*/  IADD3.X R19, R15, UR7, RZ, P3, !PT ;  /* 0x000000070f137c10 */ /* 0x000fe20009ffe4ff */
[----:B---3--:R-:W-:Y:S01]  /*12c0*/  IMAD.U32 R17, R17, 0x10000, RZ ;  /* 0x0001000011117824 */ /* 0x008fe200078e00ff */
[----:B------:R-:W-:-:S03]  /*12d0*/  IADD3 R26, P3, R18, UR6, RZ ;  /* 0x00000006121a7c10 */ /* 0x000fc6000ff7e0ff */
[----:B------:R-:W-:Y:S01]  /*12e0*/  FADD.FTZ R17, R29, R17 ;  /* 0x000000111d117221 */ /* 0x000fe20000010000 */
[----:B------:R-:W-:Y:S01]  /*12f0*/  IADD3.X R27, R19, UR7, RZ, P3, !PT ;  /* 0x00000007131b7c10 */ /* 0x000fe20009ffe4ff */
[----:B----4-:R-:W-:Y:S01]  /*1300*/  IMAD.U32 R25, R25, 0x10000, RZ ;  /* 0x0001000019197824 */ /* 0x010fe200078e00ff */
[----:B0-----:R-:W-:Y:S01]  /*1310*/  IADD3 R14, P3, R26, UR6, RZ ;  /* 0x000000061a0e7c10 */ /* 0x001fe2000ff7e0ff */
[----:B------:R-:W3:Y:S02]  /*1320*/  LDG.E.U16 R18, desc[UR10][R18.64] ;  /* 0x0000000a12127981 */ /* 0x000ee4000c1e1500 */
[----:B------:R-:W-:Y:S01]  /*1330*/  FADD.FTZ R17, R17, R25 ;  /* 0x0000001911117221 */ /* 0x000fe20000010000 */
[----:B------:R-:W-:Y:S01]  /*1340*/  IADD3.X R15, R27, UR7, RZ, P3, !PT ;  /* 0x000000071b0f7c10 */ /* 0x000fe20009ffe4ff */
[----:B-----5:R-:W-:Y:S01]  /*1350*/  IMAD.U32 R16, R16, 0x10000, RZ ;  /* 0x0001000010107824 */ /* 0x020fe200078e00ff */
[----:B------:R-:W4:Y:S03]  /*1360*/  LDG.E.U16 R26, desc[UR10][R26.64] ;  /* 0x0000000a1a1a7981 */ /* 0x000f26000c1e1500 */
[----:B------:R-:W-:Y:S01]  /*1370*/  FADD.FTZ R16, R17, R16 ;  /* 0x0000001011107221 */ /* 0x000fe20000010000 */
[----:B------:R0:W5:Y:S01]  /*1380*/  LDG.E.U16 R25, desc[UR10][R14.64] ;  /* 0x0000000a0e197981 */ /* 0x000162000c1e1500 */
[----:B------:R-:W-:-:S05]  /*1390*/  SHF.L.U32 R17, R28, 0x10, RZ ;  /* 0x000000101c117819 */ /* 0x000fca00000006ff */
[----:B------:R-:W-:Y:S01]  /*13a0*/  FADD.FTZ R28, R16, R17 ;  /* 0x00000011101c7221 */ /* 0x000fe20000010000 */
[----:B0-----:R-:W-:-:S04]  /*13b0*/  IADD3 R14, P3, R14, UR6, RZ ;  /* 0x000000060e0e7c10 */ /* 0x001fc8000ff7e0ff */
[----:B------:R-:W-:Y:S02]  /*13c0*/  IADD3.X R15, R15, UR7, RZ, P3, !PT ;  /* 0x000000070f0f7c10 */ /* 0x000fe40009ffe4ff */
[----:B------:R-:W-:-:S03]  /*13d0*/  IADD3 R16, P3, R14, UR6, RZ ;  /* 0x000000060e107c10 */ /* 0x000fc6000ff7e0ff */
[----:B------:R-:W5:Y:S01]  /*13e0*/  LDG.E.U16 R19, desc[UR10][R14.64] ;  /* 0x0000000a0e137981 */ /* 0x000f62000c1e1500 */
[----:B------:R-:W-:Y:S01]  /*13f0*/  IADD3.X R17, R15, UR7, RZ, P3, !PT ;  /* 0x000000070f117c10 */ /* 0x000fe20009ffe4ff */
[----:B--2---:R-:W-:-:S04]  /*1400*/  IMAD.U32 R29, R10, 0x10000, RZ ;  /* 0x000100000a1d7824 */ /* 0x004fc800078e00ff */
[----:B------:R-:W2:Y:S01]  /*1410*/  LDG.E.U16 R10, desc[UR10][R16.64] ;  /* 0x0000000a100a7981 */ /* 0x000ea2000c1e1500 */
[----:B------:R-:W-:Y:S02]  /*1420*/  VIADD R24, R24, 0xfffffff0 ;  /* 0xfffffff018187836 */ /* 0x000fe40000000000 */
[----:B------:R-:W-:-:S03]  /*1430*/  FADD.FTZ R28, R28, R29 ;  /* 0x0000001d1c1c7221 */ /* 0x000fc60000010000 */
[----:B------:R-:W-:Y:S01]  /*1440*/  ISETP.GT.AND P3, PT, R24, 0xb, PT ;  /* 0x0000000b1800780c */ /* 0x000fe20003f64270 */
[----:B---3--:R-:W-:-:S04]  /*1450*/  IMAD.U32 R27, R18, 0x10000, RZ ;  /* 0x00010000121b7824 */ /* 0x008fc800078e00ff */
[----:B------:R-:W-:Y:S01]  /*1460*/  FADD.FTZ R27, R28, R27 ;  /* 0x0000001b1c1b7221 */ /* 0x000fe20000010000 */
[----:B----4-:R-:W-:Y:S01]  /*1470*/  IMAD.U32 R26, R26, 0x10000, RZ ;  /* 0x000100001a1a7824 */ /* 0x010fe200078e00ff */
[----:B-----5:R-:W-:-:S03]  /*1480*/  SHF.L.U32 R25, R25, 0x10, RZ ;  /* 0x0000001019197819 */ /* 0x020fc600000006ff */
[----:B------:R-:W-:-:S04]  /*1490*/  FADD.FTZ R26, R27, R26 ;  /* 0x0000001a1b1a7221 */ /* 0x000fc80000010000 */
[----:B------:R-:W-:Y:S01]  /*14a0*/  FADD.FTZ R25, R26, R25 ;  /* 0x000000191a197221 */ /* 0x000fe20000010000 */
[----:B------:R-:W-:Y:S02]  /*14b0*/  IADD3 R18, P4, R16, UR6, RZ ;  /* 0x0000000610127c10 */ /* 0x000fe4000ff9e0ff */
[----:B------:R-:W-:Y:S01]  /*14c0*/  IADD3 R22, R22, 0x10, RZ ;  /* 0x0000001016167810 */ /* 0x000fe20007ffe0ff */
[----:B------:R-:W-:-:S04]  /*14d0*/  IMAD.U32 R14, R19, 0x10000, RZ ;  /* 0x00010000130e7824 */ /* 0x000fc800078e00ff */
[----:B------:R-:W-:Y:S01]  /*14e0*/  FADD.FTZ R14, R25, R14 ;  /* 0x0000000e190e7221 */ /* 0x000fe20000010000 */
[----:B--2---:R-:W-:-:S04]  /*14f0*/  IMAD.U32 R15, R10, 0x10000, RZ ;  /* 0x000100000a0f7824 */ /* 0x004fc800078e00ff */
[----:B------:R-:W-:Y:S01]  /*1500*/  FADD.FTZ R10, R14, R15 ;  /* 0x0000000f0e0a7221 */ /* 0x000fe20000010000 */
[----:B------:R-:W-:Y:S01]  /*1510*/  IADD3.X R15, R17, UR7, RZ, P4, !PT ;  /* 0x00000007110f7c10 */ /* 0x000fe2000a7fe4ff */
[----:B------:R-:W-:Y:S06]  /*1520*/  @P3 BRA `(.L_x_502) ;  /* 0xfffffff800ac3947 */ /* 0x000fec000383ffff */
.L_x_501:
[----:B------:R-:W-:Y:S05]  /*1530*/  BSYNC B5 ;  /* 0x0000000000057941 */ /* 0x000fea0003800000 */
.L_x_500:
[----:B------:R-:W-:Y:S01]  /*1540*/  VIADD R14, R24, 0x1 ;  /* 0x00000001180e7836 */ /* 0x000fe20000000000 */
[----:B------:R-:W-:Y:S04]  /*1550*/  BSSY B5, `(.L_x_503) ;  /* 0x000002f000057945 */ /* 0x000fe80003800000 */
[----:B------:R-:W-:-:S13]  /*1560*/  ISETP.GT.AND P3, PT, R14, 0x4, PT ;  /* 0x000000040e00780c */ /* 0x000fda0003f64270 */
[----:B------:R-:W-:Y:S05]  /*1570*/  @!P3 BRA `(.L_x_504) ;  /* 0x0000000000b0b947 */ /* 0x000fea0003800000 */
[----:B------:R-:W-:Y:S01]  /*1580*/  IMAD.MOV.U32 R19, RZ, RZ, R15 ;  /* 0x000000ffff137224 */ /* 0x000fe200078e000f */
[----:B------:R-:W-:-:S04]  /*1590*/  IADD3 R14, P0, R18, UR6, RZ ;  /* 0x00000006120e7c10 */ /* 0x000fc8000ff1e0ff */
[----:B------:R-:W-:Y:S01]  /*15a0*/  IADD3.X R15, R15, UR7, RZ, P0, !PT ;  /* 0x000000070f0f7c10 */ /* 0x000fe200087fe4ff */
[----:B------:R-:W2:Y:S01]  /*15b0*/  LDG.E.U16 R19, desc[UR10][R18.64] ;  /* 0x0000000a12137981 */ /* 0x000ea2000c1e1500 */
[----:B------:R-:W-:-:S03]  /*15c0*/  IADD3 R28, P0, R14, UR6, RZ ;  /* 0x000000060e1c7c10 */ /* 0x000fc6000ff1e0ff */
[----:B------:R0:W3:Y:S01]  /*15d0*/  LDG.E.U16 R27, desc[UR10][R14.64] ;  /* 0x0000000a0e1b7981 */ /* 0x0000e2000c1e1500 */
[----:B------:R-:W-:-:S05]  /*15e0*/  IADD3.X R29, R15, UR7, RZ, P0, !PT ;  /* 0x000000070f1d7c10 */ /* 0x000fca00087fe4ff */
[----:B------:R-:W4:Y:S01]  /*15f0*/  LDG.E.U16 R26, desc[UR10][R28.64] ;  /* 0x0000000a1c1a7981 */ /* 0x000f22000c1e1500 */
[----:B------:R-:W-:-:S04]  /*1600*/  IADD3 R16, P0, R28, UR6, RZ ;  /* 0x000000061c107c10 */ /* 0x000fc8000ff1e0ff */
[----:B------:R-:W-:Y:S02]  /*1610*/  IADD3.X R17, R29, UR7, RZ, P0, !PT ;  /* 0x000000071d117c10 */ /* 0x000fe400087fe4ff */
[----:B0-----:R-:W-:-:S03]  /*1620*/  IADD3 R14, P0, R16, UR6, RZ ;  /* 0x00000006100e7c10 */ /* 0x001fc6000ff1e0ff */
[----:B------:R2:W5:Y:S01]  /*1630*/  LDG.E.U16 R25, desc[UR10][R16.64] ;  /* 0x0000000a10197981 */ /* 0x000562000c1e1500 */
[----:B------:R-:W-:Y:S02]  /*1640*/  IADD3.X R15, R17, UR7, RZ, P0, !PT ;  /* 0x00000007110f7c10 */ /* 0x000fe400087fe4ff */
[----:B------:R-:W-:-:S03]  /*1650*/  IADD3 R18, P0, R14, UR6, RZ ;  /* 0x000000060e127c10 */ /* 0x000fc6000ff1e0ff */
[----:B------:R0:W5:Y:S01]  /*1660*/  LDG.E.U16 R14, desc[UR10][R14.64] ;  /* 0x0000000a0e0e7981 */ /* 0x000162000c1e1500 */
[----:B--2---:R-:W-:Y:S01]  /*1670*/  IMAD.U32 R17, R19, 0x10000, RZ ;  /* 0x0001000013117824 */ /* 0x004fe200078e00ff */
[----:B------:R-:W-:Y:S02]  /*1680*/  IADD3.X R19, R15, UR7, RZ, P0, !PT ;  /* 0x000000070f137c10 */ /* 0x000fe400087fe4ff */
[----:B------:R-:W-:Y:S01]  /*1690*/  IADD3 R28, P0, R18, UR6, RZ ;  /* 0x00000006121c7c10 */ /* 0x000fe2000ff1e0ff */
[----:B------:R-:W-:Y:S01]  /*16a0*/  FADD.FTZ R17, R10, R17 ;  /* 0x000000110a117221 */ /* 0x000fe20000010000 */
[----:B---3--:R-:W-:Y:S01]  /*16b0*/  SHF.L.U32 R27, R27, 0x10, RZ ;  /* 0x000000101b1b7819 */ /* 0x008fe200000006ff */
[----:B------:R1:W2:Y:S01]  /*16c0*/  LDG.E.U16 R10, desc[UR10][R18.64] ;  /* 0x0000000a120a7981 */ /* 0x0002a2000c1e1500 */
[----:B------:R-:W-:Y:S02]  /*16d0*/  IADD3.X R29, R19, UR7, RZ, P0, !PT ;  /* 0x00000007131d7c10 */ /* 0x000fe400087fe4ff */
[----:B------:R-:W-:Y:S01]  /*16e0*/  IADD3 R16, P0, R28, UR6, RZ ;  /* 0x000000061c107c10 */ /* 0x000fe2000ff1e0ff */
[----:B0-----:R-:W-:Y:S01]  /*16f0*/  FADD.FTZ R15, R17, R27 ;  /* 0x0000001b110f7221 */ /* 0x001fe20000010000 */
[----:B----4-:R-:W-:Y:S01]  /*1700*/  IMAD.U32 R26, R26, 0x10000, RZ ;  /* 0x000100001a1a7824 */ /* 0x010fe200078e00ff */
[----:B------:R-:W3:Y:S01]  /*1710*/  LDG.E.U16 R27, desc[UR10][R28.64] ;  /* 0x0000000a1c1b7981 */ /* 0x000ee2000c1e1500 */
[----:B------:R-:W-:-:S02]  /*1720*/  IADD3.X R17, R29, UR7, RZ, P0, !PT ;  /* 0x000000071d117c10 */ /* 0x000fc400087fe4ff */
[----:B------:R-:W-:-:S03]  /*1730*/  FADD.FTZ R26, R15, R26 ;  /* 0x0000001a0f1a7221 */ /* 0x000fc60000010000 */
[----:B------:R-:W4:Y:S01]  /*1740*/  LDG.E.U16 R15, desc[UR10][R16.64] ;  /* 0x0000000a100f7981 */ /* 0x000f22000c1e1500 */
[----:B-----5:R-:W-:-:S04]  /*1750*/  IMAD.U32 R25, R25, 0x10000, RZ ;  /* 0x0001000019197824 */ /* 0x020fc800078e00ff */
[----:B------:R-:W-:Y:S01]  /*1760*/  FADD.FTZ R25, R26, R25 ;  /* 0x000000191a197221 */ /* 0x000fe20000010000 */
[----:B------:R-:W-:-:S04]  /*1770*/  IMAD.U32 R14, R14, 0x10000, RZ ;  /* 0x000100000e0e7824 */ /* 0x000fc800078e00ff */
[----:B------:R-:W-:Y:S01]  /*1780*/  FADD.FTZ R14, R25, R14 ;  /* 0x0000000e190e7221 */ /* 0x000fe20000010000 */
[----:B-1----:R-:W-:Y:S01]  /*1790*/  IADD3 R18, P3, R16, UR6, RZ ;  /* 0x0000000610127c10 */ /* 0x002fe2000ff7e0ff */
[----:B------:R-:W-:Y:S01]  /*17a0*/  VIADD R22, R22, 0x8 ;  /* 0x0000000816167836 */ /* 0x000fe20000000000 */
[----:B------:R-:W-:Y:S02]  /*17b0*/  PLOP3.LUT P0, PT, PT, PT, PT, 0x8, 0x0 ;  /* 0x000000000000781c */ /* 0x000fe40003f0e170 */
[----:B------:R-:W-:Y:S02]  /*17c0*/  IADD3 R24, R24, -0x8, RZ ;  /* 0xfffffff818187810 */ /* 0x000fe40007ffe0ff */
[----:B--2---:R-:W-:-:S05]  /*17d0*/  SHF.L.U32 R19, R10, 0x10, RZ ;  /* 0x000000100a137819 */ /* 0x004fca00000006ff */
[----:B------:R-:W-:Y:S01]  /*17e0*/  FADD.FTZ R14, R14, R19 ;  /* 0x000000130e0e7221 */ /* 0x000fe20000010000 */
[----:B---3--:R-:W-:-:S04]  /*17f0*/  IMAD.U32 R27, R27, 0x10000, RZ ;  /* 0x000100001b1b7824 */ /* 0x008fc800078e00ff */
[----:B------:R-:W-:Y:S01]  /*1800*/  FADD.FTZ R14, R14, R27 ;  /* 0x0000001b0e0e7221 */ /* 0x000fe20000010000 */
[----:B----4-:R-:W-:-:S04]  /*1810*/  IMAD.U32 R15, R15, 0x10000, RZ ;  /* 0x000100000f0f7824 */ /* 0x010fc800078e00ff */
[----:B------:R-:W-:Y:S01]  /*1820*/  FADD.FTZ R10, R14, R15 ;  /* 0x0000000f0e0a7221 */ /* 0x000fe20000010000 */
[----:B------:R-:W-:-:S07]  /*1830*/  IADD3.X R15, R17, UR7, RZ, P3, !PT ;  /* 0x00000007110f7c10 */ /* 0x000fce0009ffe4ff */
.L_x_504:
[----:B------:R-:W-:Y:S05]  /*1840*/  BSYNC B5 ;  /* 0x0000000000057941 */ /* 0x000fea0003800000 */
.L_x_503:
[----:B------:R-:W-:-:S13]  /*1850*/  ISETP.NE.OR P0, PT, R24, -0x1, P0 ;  /* 0xffffffff1800780c */ /* 0x000fda0000705670 */
[----:B------:R-:W-:Y:S05]  /*1860*/  @!P0 BREAK B1 ;  /* 0x0000000000018942 */ /* 0x000fea0003800000 */
[----:B------:R-:W-:Y:S05]  /*1870*/  @!P0 BRA `(.L_x_497) ;  /* 0x0000000000688947 */ /* 0x000fea0003800000 */
.L_x_499:
[----:B------:R-:W-:Y:S05]  /*1880*/  BSYNC B1 ;  /* 0x0000000000017941 */ /* 0x000fea0003800000 */
.L_x_498:
[----:B------:R-:W-:Y:S01]  /*1890*/  IADD3 R16, P0, R18, UR6, RZ ;  /* 0x0000000612107c10 */ /* 0x000fe2000ff1e0ff */
[----:B------:R-:W-:-:S03]  /*18a0*/  IMAD.MOV.U32 R19, RZ, RZ, R15 ;  /* 0x000000ffff137224 */ /* 0x000fc600078e000f */
[----:B------:R-:W-:Y:S02]  /*18b0*/  IADD3.X R17, R15, UR7, RZ, P0, !PT ;  /* 0x000000070f117c10 */ /* 0x000fe400087fe4ff */
[----:B------:R-:W-:Y:S01]  /*18c0*/  IADD3 R14, P0, R16, UR6, RZ ;  /* 0x00000006100e7c10 */ /* 0x000fe2000ff1e0ff */
[----:B------:R-:W2:Y:S03]  /*18d0*/  LDG.E.U16 R18, desc[UR10][R18.64] ;  /* 0x0000000a12127981 */ /* 0x000ea6000c1e1500 */
[----:B------:R-:W-:Y:S01]  /*18e0*/  IADD3.X R15, R17, UR7, RZ, P0, !PT ;  /* 0x00000007110f7c10 */ /* 0x000fe200087fe4ff */
[----:B------:R-:W3:Y:S01]  /*18f0*/  LDG.E.U16 R16, desc[UR10][R16.64] ;  /* 0x0000000a10107981 */ /* 0x000ee2000c1e1500 */
[----:B------:R-:W-:-:S03]  /*1900*/  IADD3 R26, P0, R14, UR6, RZ ;  /* 0x000000060e1a7c10 */ /* 0x000fc6000ff1e0ff */
[----:B------:R0:W4:Y:S01]  /*1910*/  LDG.E.U16 R14, desc[UR10][R14.64] ;  /* 0x0000000a0e0e7981 */ /* 0x000122000c1e1500 */
[----:B------:R-:W-:-:S05]  /*1920*/  IADD3.X R27, R15, UR7, RZ, P0, !PT ;  /* 0x000000070f1b7c10 */ /* 0x000fca00087fe4ff */
[----:B------:R-:W5:Y:S01]  /*1930*/  LDG.E.U16 R25, desc[UR10][R26.64] ;  /* 0x0000000a1a197981 */ /* 0x000f62000c1e1500 */
[----:B------:R-:W-:Y:S01]  /*1940*/  IADD3 R24, R24, -0x4, RZ ;  /* 0xfffffffc18187810 */ /* 0x000fe20007ffe0ff */
[----:B------:R-:W-:-:S03]  /*1950*/  VIADD R22, R22, 0x4 ;  /* 0x0000000416167836 */ /* 0x000fc60000000000 */
[----:B------:R-:W-:Y:S01]  /*1960*/  ISETP.NE.AND P0, PT, R24, -0x1, PT ;  /* 0xffffffff1800780c */ /* 0x000fe20003f05270 */
[----:B--2---:R-:W-:Y:S01]  /*1970*/  IMAD.U32 R29, R18, 0x10000, RZ ;  /* 0x00010000121d7824 */ /* 0x004fe200078e00ff */
[----:B------:R-:W-:Y:S01]  /*1980*/  IADD3 R18, P3, R26, UR6, RZ ;  /* 0x000000061a127c10 */ /* 0x000fe2000ff7e0ff */
[----:B---3--:R-:W-:Y:S02]  /*1990*/  IMAD.U32 R28, R16, 0x10000, RZ ;  /* 0x00010000101c7824 */ /* 0x008fe400078e00ff */
[----:B------:R-:W-:Y:S01]  /*19a0*/  FADD.FTZ R29, R29, R10 ;  /* 0x0000000a1d1d7221 */ /* 0x000fe20000010000 */
[----:B0-----:R-:W-:Y:S01]  /*19b0*/  IADD3.X R15, R27, UR7, RZ, P3, !PT ;  /* 0x000000071b0f7c10 */ /* 0x001fe20009ffe4ff */
[----:B----4-:R-:W-:Y:S02]  /*19c0*/  IMAD.U32 R19, R14, 0x10000, RZ ;  /* 0x000100000e137824 */ /* 0x010fe400078e00ff */
[----:B------:R-:W-:-:S04]  /*19d0*/  FADD.FTZ R28, R29, R28 ;  /* 0x0000001c1d1c7221 */ /* 0x000fc80000010000 */
[----:B------:R-:W-:Y:S01]  /*19e0*/  FADD.FTZ R19, R28, R19 ;  /* 0x000000131c137221 */ /* 0x000fe20000010000 */
[----:B-----5:R-:W-:-:S04]  /*19f0*/  IMAD.U32 R10, R25, 0x10000, RZ ;  /* 0x00010000190a7824 */ /* 0x020fc800078e00ff */
[----:B------:R-:W-:Y:S01]  /*1a00*/  FADD.FTZ R10, R19, R10 ;  /* 0x0000000a130a7221 */ /* 0x000fe20000010000 */
[----:B------:R-:W-:Y:S06]  /*1a10*/  @P0 BRA `(.L_x_498) ;  /* 0xfffffffc009c0947 */ /* 0x000fec000383ffff */
.L_x_497:
[----:B------:R-:W-:Y:S05]  /*1a20*/  BSYNC B2 ;  /* 0x0000000000027941 */ /* 0x000fea0003800000 */
.L_x_496:
[----:B------:R-:W-:-:S13]  /*1a30*/  ISETP.NE.AND P0, PT, R8, RZ, PT ;  /* 0x000000ff0800720c */ /* 0x000fda0003f05270 */
[----:B------:R-:W-:Y:S05]  /*1a40*/  @!P0 BRA `(.L_x_495) ;  /* 0x0000000000908947 */ /* 0x000fea0003800000 */
[----:B------:R-:W0:Y:S01]  /*1a50*/  LDC.64 R14, c[0x0][0x240] ;  /* 0x00009000ff0e7b82 */ /* 0x000e220000000a00 */
[----:B------:R-:W-:-:S05]  /*1a60*/  SHF.R.S32.HI R17, RZ, 0x1f, R22 ;  /* 0x0000001fff117819 */ /* 0x000fca0000011416 */
[-C--:B0-----:R-:W-:Y:S02]  /*1a70*/  IMAD R17, R17, R14.reuse, RZ ;  /* 0x0000000e11117224 */ /* 0x081fe400078e02ff */
[----:B------:R-:W-:-:S04]  /*1a80*/  IMAD.WIDE.U32 R18, R22, R14, RZ ;  /* 0x0000000e16127225 */ /* 0x000fc800078e00ff */
[----:B------:R-:W-:Y:S01]  /*1a90*/  IMAD R17, R22, R15, R17 ;  /* 0x0000000f16117224 */ /* 0x000fe200078e0211 */
[----:B------:R-:W-:-:S04]  /*1aa0*/  LEA R16, P0, R18, R9, 0x1 ;  /* 0x0000000912107211 */ /* 0x000fc800078008ff */
[----:B------:R-:W-:-:S04]  /*1ab0*/  IADD3 R17, R19, R17, RZ ;  /* 0x0000001113117210 */ /* 0x000fc80007ffe0ff */
[----:B------:R-:W-:-:S05]  /*1ac0*/  LEA.HI.X R17, R18, R6, R17, 0x1, P0 ;  /* 0x0000000612117211 */ /* 0x000fca00000f0c11 */
[----:B------:R-:W2:Y:S01]  /*1ad0*/  LDG.E.U16 R16, desc[UR10][R16.64] ;  /* 0x0000000a10107981 */ /* 0x000ea2000c1e1500 */
[----:B------:R-:W-:Y:S01]  /*1ae0*/  ISETP.NE.AND P0, PT, R8, 0x1, PT ;  /* 0x000000010800780c */ /* 0x000fe20003f05270 */
[----:B--2---:R-:W-:-:S04]  /*1af0*/  IMAD.U32 R19, R16, 0x10000, RZ ;  /* 0x0001000010137824 */ /* 0x004fc800078e00ff */
[----:B------:R-:W-:-:S08]  /*1b00*/  FADD.FTZ R10, R10, R19 ;  /* 0x000000130a0a7221 */ /* 0x000fd00000010000 */
[----:B------:R-:W-:Y:S05]  /*1b10*/  @!P0 BRA `(.L_x_495) ;  /* 0x00000000005c8947 */ /* 0x000fea0003800000 */
[----:B------:R-:W-:Y:S01]  /*1b20*/  ISETP.NE.AND P0, PT, R8, 0x2, PT ;  /* 0x000000020800780c */ /* 0x000fe20003f05270 */
[----:B------:R-:W-:-:S05]  /*1b30*/  VIADD R18, R22, 0x1 ;  /* 0x0000000116127836 */ /* 0x000fca0000000000 */
[----:B------:R-:W-:-:S07]  /*1b40*/  SHF.R.S32.HI R17, RZ, 0x1f, R18 ;  /* 0x0000001fff117819 */ /* 0x000fce0000011412 */
[----:B------:R-:W-:Y:S02]  /*1b50*/  @P0 VIADD R19, R22, 0x2 ;  /* 0x0000000216130836 */ /* 0x000fe40000000000 */
[-C--:B------:R-:W-:Y:S02]  /*1b60*/  IMAD R22, R17, R14.reuse, RZ ;  /* 0x0000000e11167224 */ /* 0x080fe400078e02ff */
[----:B------:R-:W-:Y:S01]  /*1b70*/  IMAD.WIDE.U32 R16, R18, R14, RZ ;  /* 0x0000000e12107225 */ /* 0x000fe200078e00ff */
[----:B------:R-:W-:-:S05]  /*1b80*/  @P0 SHF.R.S32.HI R25, RZ, 0x1f, R19 ;  /* 0x0000001fff190819 */ /* 0x000fca0000011413 */
[-C--:B------:R-:W-:Y:S02]  /*1b90*/  @P0 IMAD R24, R25, R14.reuse, RZ ;  /* 0x0000000e19180224 */ /* 0x080fe400078e02ff */
[-C--:B------:R-:W-:Y:S02]  /*1ba0*/  IMAD R25, R18, R15.reuse, R22 ;  /* 0x0000000f12197224 */ /* 0x080fe400078e0216 */
[C---:B------:R-:W-:Y:S01]  /*1bb0*/  @P0 IMAD R27, R19.reuse, R15, R24 ;  /* 0x0000000f131b0224 */ /* 0x040fe200078e0218 */
[----:B------:R-:W-:Y:S01]  /*1bc0*/  LEA R24, P3, R16, R9, 0x1 ;  /* 0x0000000910187211 */ /* 0x000fe200078608ff */
[----:B------:R-:W-:Y:S01]  /*1bd0*/  @P0 IMAD.WIDE.U32 R18, R19, R14, RZ ;  /* 0x0000000e13120225 */ /* 0x000fe200078e00ff */
[----:B------:R-:W-:-:S04]  /*1be0*/  IADD3 R15, R17, R25, RZ ;  /* 0x00000019110f7210 */ /* 0x000fc80007ffe0ff */
[----:B------:R-:W-:Y:S01]  /*1bf0*/  LEA.HI.X R25, R16, R6, R15, 0x1, P3 ;  /* 0x0000000610197211 */ /* 0x000fe200018f0c0f */
[----:B------:R-:W-:Y:S01]  /*1c00*/  @P0 IMAD.IADD R15, R19, 0x1, R27 ;  /* 0x00000001130f0824 */ /* 0x000fe200078e021b */
[----:B------:R-:W-:-:S03]  /*1c10*/  @P0 LEA R14, P4, R18, R9, 0x1 ;  /* 0x00000009120e0211 */ /* 0x000fc600078808ff */
[----:B------:R-:W2:Y:S01]  /*1c20*/  LDG.E.U16 R24, desc[UR10][R24.64] ;  /* 0x0000000a18187981 */ /* 0x000ea2000c1e1500 */
[----:B------:R-:W-:-:S05]  /*1c30*/  @P0 LEA.HI.X R15, R18, R6, R15, 0x1, P4 ;  /* 0x00000006120f0211 */ /* 0x000fca00020f0c0f */
[----:B------:R-:W3:Y:S01]  /*1c40*/  @P0 LDG.E.U16 R14, desc[UR10][R14.64] ;  /* 0x0000000a0e0e0981 */ /* 0x000ee2000c1e1500 */
[----:B--2---:R-:W-:-:S04]  /*1c50*/  IMAD.U32 R17, R24, 0x10000, RZ ;  /* 0x0001000018117824 */ /* 0x004fc800078e00ff */
[----:B------:R-:W-:Y:S01]  /*1c60*/  FADD.FTZ R10, R10, R17 ;  /* 0x000000110a0a7221 */ /* 0x000fe20000010000 */
[----:B---3--:R-:W-:-:S04]  /*1c70*/  @P0 IMAD.U32 R19, R14, 0x10000, RZ ;  /* 0x000100000e130824 */ /* 0x008fc800078e00ff */
[----:B------:R-:W-:-:S07]  /*1c80*/  @P0 FADD.FTZ R10, R10, R19 ;  /* 0x000000130a0a0221 */ /* 0x000fce0000010000 */
.L_x_495:
[----:B------:R-:W-:Y:S05]  /*1c90*/  BSYNC B3 ;  /* 0x0000000000037941 */ /* 0x000fea0003800000 */
.L_x_494:
[----:B------:R-:W0:Y:S02]  /*1ca0*/  LDC.64 R14, c[0x0][0x238] ;  /* 0x00008e00ff0e7b82 */ /* 0x000e240000000a00 */
[----:B0-----:R-:W-:-:S04]  /*1cb0*/  LEA R9, P0, R14, R9, 0x1 ;  /* 0x000000090e097211 */ /* 0x001fc800078008ff */
[----:B------:R-:W-:Y:S01]  /*1cc0*/  LEA.HI.X R6, R14, R6, R15, 0x1, P0 ;  /* 0x000000060e067211 */ /* 0x000fe200000f0c0f */
[----:B------:R-:W-:Y:S08]  /*1cd0*/  @!P2 BRA `(.L_x_505) ;  /* 0xfffffff0006ca947 */ /* 0x000ff0000383ffff */
.L_x_493:
[----:B------:R-:W-:Y:S05]  /*1ce0*/  BSYNC B4 ;  /* 0x0000000000047941 */ /* 0x000fea0003800000 */
.L_x_492:
[----:B------:R-:W-:Y:S01]  /*1cf0*/  I2FP.F32.S32 R6, R23 ;  /* 0x0000001700067245 */ /* 0x000fe20000201400 */
[----:B------:R-:W-:Y:S01]  /*1d00*/  ULDC UR4, c[0x0][0x22c] ;  /* 0x00008b0000047ab9 */ /* 0x000fe20000000800 */
[----:B------:R-:W-:Y:S01]  /*1d10*/  I2FP.F32.S32 R11, R11 ;  /* 0x0000000b000b7245 */ /* 0x000fe20000201400 */
[----:B------:R-:W-:Y:S01]  /*1d20*/  IMAD R9, R3, UR4, RZ ;  /* 0x0000000403097c24 */ /* 0x000fe2000f8e02ff */
[----:B------:R-:W0:Y:S01]  /*1d30*/  MUFU.RCP R7, R6 ;  /* 0x0000000600077308 */ /* 0x000e220000001000 */
[----:B------:R-:W-:Y:S01]  /*1d40*/  ULDC.64 UR14, c[0x0][0x218] ;  /* 0x00008600000e7ab9 */ /* 0x000fe20000000a00 */
[----:B------:R-:W-:Y:S02]  /*1d50*/  ULDC UR4, c[0x0][0x22c] ;  /* 0x00008b0000047ab9 */ /* 0x000fe40000000800 */
[----:B------:R-:W-:Y:S02]  /*1d60*/  SHF.R.S32.HI R15, RZ, 0x1f, R9 ;  /* 0x0000001fff0f7819 */ /* 0x000fe40000011409 */
[----:B------:R-:W-:-:S02]  /*1d70*/  IADD3 R9, P0, R0, R9, RZ ;  /* 0x0000000900097210 */ /* 0x000fc40007f1e0ff */
[----:B------:R-:W1:Y:S01]  /*1d80*/  MUFU.RCP R11, R11 ;  /* 0x0000000b000b7308 */ /* 0x000e620000001000 */
[----:B0-----:R-:W-:Y:S01]  /*1d90*/  FMUL.FTZ R10, R7, R10 ;  /* 0x0000000a070a7220 */ /* 0x001fe20000410000 */
[----:B------:R-:W-:Y:S02]  /*1da0*/  LEA.HI.X.SX32 R7, R0, R15, 0x1, P0 ;  /* 0x0000000f00077211 */ /* 0x000fe400000f0eff */
[----:B------:R-:W-:-:S04]  /*1db0*/  IADD3 R4, P0, R20, R9, RZ ;  /* 0x0000000914047210 */ /* 0x000fc80007f1e0ff */
[----:B------:R-:W-:Y:S01]  /*1dc0*/  LEA.HI.X.SX32 R7, R20, R7, 0x1, P0 ;  /* 0x0000000714077211 */ /* 0x000fe200000f0eff */
[----:B-1----:R-:W-:Y:S01]  /*1dd0*/  FMUL.FTZ R10, R10, R11 ;  /* 0x0000000b0a0a7220 */ /* 0x002fe20000410000 */
[----:B------:R-:W-:Y:S02]  /*1de0*/  LEA R6, P0, R4, UR14, 0x1 ;  /* 0x0000000e04067c11 */ /* 0x000fe4000f8008ff */
[----:B------:R-:W-:Y:S02]  /*1df0*/  IADD3 R20, R20, UR8, RZ ;  /* 0x0000000814147c10 */ /* 0x000fe4000fffe0ff */
[----:B------:R-:W-:Y:S02]  /*1e00*/  F2FP.BF16.F32.PACK_AB R10, RZ, R10 ;  /* 0x0000000aff0a723e */ /* 0x000fe400000010ff */
[----:B------:R-:W-:Y:S02]  /*1e10*/  LEA.HI.X R7, R4, UR15, R7, 0x1, P0 ;  /* 0x0000000f04077c11 */ /* 0x000fe400080f0c07 */
[----:B------:R-:W-:-:S03]  /*1e20*/  ISETP.GE.AND P0, PT, R20, UR4, PT ;  /* 0x0000000414007c0c */ /* 0x000fc6000bf06270 */
[----:B------:R0:W-:Y:S10]  /*1e30*/  STG.E.U16 desc[UR10][R6.64], R10 ;  /* 0x0000000a06007986 */ /* 0x0001f4000c10150a */
[----:B------:R-:W-:Y:S05]  /*1e40*/  @!P0 BRA `(.L_x_506) ;  /* 0xffffffe8005c8947 */ /* 0x000fea000383ffff */
.L_x_488:
[----:B------:R-:W-:Y:S05]  /*1e50*/  BSYNC B0 ;  /* 0x0000000000007941 */ /* 0x000fea0003800000 */
.L_x_487:
[----:B------:R-:W-:Y:S01]  /*1e60*/  IMAD.IADD R3, R2, 0x1, R3 ;  /* 0x0000000102037824 */ /* 0x000fe200078e0203 */
[----:B------:R-:W-:-:S04]  /*1e70*/  ULDC UR4, c[0x0][0x228] ;  /* 0x00008a0000047ab9 */ /* 0x000fc80000000800 */
[----:B------:R-:W-:-:S13]  /*1e80*/  ISETP.GE.AND P0, PT, R3, UR4, PT ;  /* 0x0000000403007c0c */ /* 0x000fda000bf06270 */
[----:B------:R-:W-:Y:S05]  /*1e90*/  @!P0 BRA `(.L_x_507) ;  /* 0xffffffe000bc8947 */ /* 0x000fea000383ffff */
[----:B------:R-:W-:Y:S05]  /*1ea0*/  EXIT ;  /* 0x000000000000794d */ /* 0x000fea0003800000 */
        .weak           $__internal_11_$__cuda_sm20_div_s64
        .type           $__internal_11_$__cuda_sm20_div_s64,@function
        .size           $__internal_11_$__cuda_sm20_div_s64,(.L_x_703 - $__internal_11_$__cuda_sm20_div_s64)
$__internal_11_$__cuda_sm20_div_s64:
        /* <DEDUP_REMOVED lines=14> */
[----:B------:R-:W-:-:S03]  /*1f90*/  IMAD.HI.U32 R14, R8, R19, RZ ;  /* 0x00000013080e7227 */ /* 0x000fc600078e00ff */
[----:B------:R-:W-:Y:S01]  /*1fa0*/  IADD3.X R25, RZ, ~R15, RZ, P0, !PT ;  /* 0x8000000fff197210 */ /* 0x000fe200007fe4ff */
[----:B------:R-:W-:-:S04]  /*1fb0*/  IMAD.MOV.U32 R15, RZ, RZ, R8 ;  /* 0x000000ffff0f7224 */ /* 0x000fc800078e0008 */
        /* <DEDUP_REMOVED lines=16> */
[----:B------:R-:W-:Y:S02]  /*20c0*/  SEL R15, R25, R24, !P3 ;  /* 0x00000018190f7207 */ /* 0x000fe40005800000 */
[----:B------:R-:W-:Y:S01]  /*20d0*/  IADD3.X R25, RZ, ~R22, RZ, P4, !PT ;  /* 0x80000016ff197210 */ /* 0x000fe200027fe4ff */
[CC--:B------:R-:W-:Y:S02]  /*20e0*/  IMAD R9, R19.reuse, R8.reuse, RZ ;  /* 0x0000000813097224 */ /* 0x0c0fe400078e02ff */
[----:B------:R-:W-:-:S03]  /*20f0*/  IMAD.HI.U32 R8, R19, R8, RZ ;  /* 0x0000000813087227 */ /* 0x000fc600078e00ff */
[----:B------:R-:W-:Y:S01]  /*2100*/  IADD3 R14, P2, R9, R14, RZ ;  /* 0x0000000e090e7210 */ /* 0x000fe20007f5e0ff */
[----:B------:R-:W-:Y:S01]  /*2110*/  IMAD.X R9, R8, 0x1, R19, P0 ;  /* 0x0000000108097824 */ /* 0x000fe200000e0613 */
[-C--:B------:R-:W-:Y:S02]  /*2120*/  SEL R19, R25, R22.reuse, !P3 ;  /* 0x0000001619137207 */ /* 0x080fe40005800000 */
[----:B------:R-:W-:Y:S01]  /*2130*/  LOP3.LUT R22, R17, R22, RZ, 0x3c, !PT ;  /* 0x0000001611167212 */ /* 0x000fe200078e3cff */
[----:B------:R-:W-:Y:S01]  /*2140*/  IMAD.HI.U32 R8, R14, R15, RZ ;  /* 0x0000000f0e087227 */ /* 0x000fe200078e00ff */
[----:B------:R-:W-:-:S03]  /*2150*/  IADD3.X R24, RZ, RZ, R9, P2, P1 ;  /* 0x000000ffff187210 */ /* 0x000fc600017e2409 */
[----:B------:R-:W-:Y:S02]  /*2160*/  IMAD.MOV.U32 R9, RZ, RZ, RZ ;  /* 0x000000ffff097224 */ /* 0x000fe400078e00ff */
[-C--:B------:R-:W-:Y:S02]  /*2170*/  IMAD R25, R24, R19.reuse, RZ ;  /* 0x0000001318197224 */ /* 0x080fe400078e02ff */
[----:B------:R-:W-:-:S04]  /*2180*/  IMAD.WIDE.U32 R8, R14, R19, R8 ;  /* 0x000000130e087225 */ /* 0x000fc800078e0008 */
[----:B------:R-:W-:-:S04]  /*2190*/  IMAD.HI.U32 R14, R24, R19, RZ ;  /* 0x00000013180e7227 */ /* 0x000fc800078e00ff */
[----:B------:R-:W-:-:S04]  /*21a0*/  IMAD.HI.U32 R8, P0, R24, R15, R8 ;  /* 0x0000000f18087227 */ /* 0x000fc80007800008 */
[----:B------:R-:W-:Y:S01]  /*21b0*/  IMAD.X R14, RZ, RZ, R14, P0 ;  /* 0x000000ffff0e7224 */ /* 0x000fe200000e060e */
[----:B------:R-:W-:-:S04]  /*21c0*/  IADD3 R25, P1, R25, R8, RZ ;  /* 0x0000000819197210 */ /* 0x000fc80007f3e0ff */
[----:B------:R-:W-:Y:S01]  /*21d0*/  IADD3.X R27, RZ, R14, RZ, P1, !PT ;  /* 0x0000000eff1b7210 */ /* 0x000fe20000ffe4ff */
[----:B------:R-:W-:-:S04]  /*21e0*/  IMAD.WIDE.U32 R8, R25, R10, RZ ;  /* 0x0000000a19087225 */ /* 0x000fc800078e00ff */
[----:B------:R-:W-:Y:S01]  /*21f0*/  IMAD R9, R25, R11, R9 ;  /* 0x0000000b19097224 */ /* 0x000fe200078e0209 */
[----:B------:R-:W-:-:S03]  /*2200*/  IADD3 R15, P1, -R8, R15, RZ ;  /* 0x0000000f080f7210 */ /* 0x000fc60007f3e1ff */
[-C--:B------:R-:W-:Y:S01]  /*2210*/  IMAD R8, R27, R10.reuse, R9 ;  /* 0x0000000a1b087224 */ /* 0x080fe200078e0209 */
[----:B------:R-:W-:-:S03]  /*2220*/  ISETP.GE.U32.AND P0, PT, R15, R10, PT ;  /* 0x0000000a0f00720c */ /* 0x000fc60003f06070 */
[----:B------:R-:W-:Y:S01]  /*2230*/  IMAD.X R27, R19, 0x1, ~R8, P1 ;  /* 0x00000001131b7824 */ /* 0x000fe200008e0e08 */
[----:B------:R-:W-:Y:S01]  /*2240*/  IADD3 R9, P1, R15, -R10, RZ ;  /* 0x8000000a0f097210 */ /* 0x000fe20007f3e0ff */
[----:B------:R-:W-:-:S03]  /*2250*/  VIADD R8, R25, 0x1 ;  /* 0x0000000119087836 */ /* 0x000fc60000000000 */
[C---:B------:R-:W-:Y:S01]  /*2260*/  ISETP.GE.U32.AND.EX P0, PT, R27.reuse, R11, PT, P0 ;  /* 0x0000000b1b00720c */ /* 0x040fe20003f06100 */
[----:B------:R-:W-:Y:S01]  /*2270*/  IMAD.X R19, R27, 0x1, ~R11, P1 ;  /* 0x000000011b137824 */ /* 0x000fe200008e0e0b */
[----:B------:R-:W-:Y:S02]  /*2280*/  ISETP.GE.AND P1, PT, R22, RZ, PT ;  /* 0x000000ff1600720c */ /* 0x000fe40003f26270 */
[----:B------:R-:W-:Y:S02]  /*2290*/  SEL R9, R9, R15, P0 ;  /* 0x0000000f09097207 */ /* 0x000fe40000000000 */
[----:B------:R-:W-:Y:S02]  /*22a0*/  SEL R19, R19, R27, P0 ;  /* 0x0000001b13137207 */ /* 0x000fe40000000000 */
[----:B------:R-:W-:Y:S02]  /*22b0*/  SEL R8, R8, R25, P0 ;  /* 0x0000001908087207 */ /* 0x000fe40000000000 */
[----:B------:R-:W-:-:S02]  /*22c0*/  ISETP.GE.U32.AND P0, PT, R9, R10, PT ;  /* 0x0000000a0900720c */ /* 0x000fc40003f06070 */
[----:B------:R-:W-:Y:S02]  /*22d0*/  IADD3 R15, R8, 0x1, RZ ;  /* 0x00000001080f7810 */ /* 0x000fe40007ffe0ff */
[----:B------:R-:W-:-:S04]  /*22e0*/  ISETP.GE.U32.AND.EX P0, PT, R19, R11, PT, P0 ;  /* 0x0000000b1300720c */ /* 0x000fc80003f06100 */
[----:B------:R-:W-:Y:S02]  /*22f0*/  SEL R15, R15, R8, P0 ;  /* 0x000000080f0f7207 */ /* 0x000fe40000000000 */
[----:B------:R-:W-:-:S03]  /*2300*/  ISETP.NE.U32.AND P0, PT, R18, RZ, PT ;  /* 0x000000ff1200720c */ /* 0x000fc60003f05070 */
[----:B------:R-:W-:Y:S01]  /*2310*/  IMAD.MOV R8, RZ, RZ, -R15 ;  /* 0x000000ffff087224 */ /* 0x000fe200078e0a0f */
[----:B------:R-:W-:Y:S01]  /*2320*/  ISETP.NE.AND.EX P0, PT, R17, RZ, PT, P0 ;  /* 0x000000ff1100720c */ /* 0x000fe20003f05300 */
[----:B------:R-:W-:-:S03]  /*2330*/  IMAD.MOV.U32 R17, RZ, RZ, 0x0 ;  /* 0x00000000ff117424 */ /* 0x000fc600078e00ff */
[----:B------:R-:W-:-:S04]  /*2340*/  SEL R15, R8, R15, !P1 ;  /* 0x0000000f080f7207 */ /* 0x000fc80004800000 */
[----:B------:R-:W-:Y:S01]  /*2350*/  SEL R15, R15, 0xffffffff, P0 ;  /* 0xffffffff0f0f7807 */ /* 0x000fe20000000000 */
[----:B------:R-:W-:Y:S06]  /*2360*/  RET.REL.NODEC R16 `(_ZN2at6native58_GLOBAL__N__9a069279_25_AdaptiveAveragePooling_cu_ef17039c21adaptive_average_poolIN3c108BFloat16EEEvPKT_PS5_iiiilll) ;  /* 0xffffffdc10247950 */ /* 0x000fec0003c3ffff */
.L_x_508:
        /* <DEDUP_REMOVED lines=9> */
.L_x_703:


//--------------------- .text._ZN2at6native58_GLOBAL__N__9a069279_25_AdaptiveAveragePooling_cu_ef17039c21adaptive_average_poolIN3c104HalfEEEvPKT_PS5_iiiilll --------------------------
	.section	.text._ZN2at6native58_GLOBAL__N__9a069279_25_AdaptiveAveragePooling_cu_ef17039c21adaptive_average_poolIN3c104HalfEEEvPKT_PS5_iiiilll,"ax",@progbits
	.align	128
.text._ZN2at6native58_GLOBAL__N__9a069279_25_AdaptiveAveragePooling_cu_ef17039c21adaptive_average_poolIN3c104HalfEEEvPKT_PS5_iiiilll:
        .type           _ZN2at6native58_GLOBAL__N__9a069279_25_AdaptiveAveragePooling_cu_ef17039c21adaptive_average_poolIN3c104HalfEEEvPKT_PS5_iiiilll,@function
        .size           _ZN2at6native58_GLOBAL__N__9a069279_25_AdaptiveAveragePooling_cu_ef17039c21adaptive_average_poolIN3c104HalfEEEvPKT_PS5_iiiilll,(.L_x_705 - _ZN2at6native58_GLOBAL__N__9a069279_25_AdaptiveAveragePooling_cu_ef17039c21adaptive_average_poolIN3c104HalfEEEvPKT_PS5_iiiilll)
        .other          _ZN2at6native58_GLOBAL__N__9a069279_25_AdaptiveAveragePooling_cu_ef17039c21adaptive_average_poolIN3c104HalfEEEvPKT_PS5_iiiilll,@"STO_CUDA_ENTRY STV_DEFAULT"
_ZN2at6native58_GLOBAL__N__9a069279_25_AdaptiveAveragePooling_cu_ef17039c21adaptive_average_poolIN3c104HalfEEEvPKT_PS5_iiiilll:
        /* <DEDUP_REMOVED lines=25> */
.L_x_532:
[----:B0-----:R-:W0:Y:S01]  /*0190*/  LDC R6, c[0x0][0x228] ;  /* 0x00008a00ff067b82 */ /* 0x001e220000000800 */
[----:B------:R-:W-:Y:S01]  /*01a0*/  IABS R10, R3 ;  /* 0x00000003000a7213 */ /* 0x000fe20000000000 */
[----:B------:R-:W-:Y:S01]  /*01b0*/  ULDC UR4, c[0x0][0x220] ;  /* 0x0000880000047ab9 */ /* 0x000fe20000000800 */
[----:B------:R-:W-:Y:S01]  /*01c0*/  IADD3 R13, R3, 0x1, RZ ;  /* 0x00000001030d7810 */ /* 0x000fe20007ffe0ff */
[----:B------:R-:W-:Y:S01]  /*01d0*/  IMAD.MOV.U32 R24, RZ, RZ, -0x1 ;  /* 0xffffffffff187424 */ /* 0x000fe200078e00ff */
[----:B------:R-:W-:Y:S01]  /*01e0*/  BSSY B0, `(.L_x_509) ;  /* 0x000004e000007945 */ /* 0x000fe20003800000 */
[----:B------:R-:W-:Y:S02]  /*01f0*/  IMAD.MOV.U32 R25, RZ, RZ, -0x1 ;  /* 0xffffffffff197424 */ /* 0x000fe400078e00ff */
        /* <DEDUP_REMOVED lines=14> */
[----:B------:R-:W-:-:S05]  /*02e0*/  IMAD.HI.U32 R9, R5, R10, RZ ;  /* 0x0000000a05097227 */ /* 0x000fca00078e00ff */
[----:B------:R-:W-:-:S05]  /*02f0*/  IADD3 R7, -R9, RZ, RZ ;  /* 0x000000ff09077210 */ /* 0x000fca0007ffe1ff */
[----:B------:R-:W-:-:S05]  /*0300*/  IMAD R7, R8, R7, R10 ;  /* 0x0000000708077224 */ /* 0x000fca00078e020a */
[----:B------:R-:W-:-:S13]  /*0310*/  ISETP.GT.U32.AND P1, PT, R8, R7, PT ;  /* 0x000000070800720c */ /* 0x000fda0003f24070 */
[----:B------:R-:W-:Y:S02]  /*0320*/  @!P1 IMAD.IADD R7, R7, 0x1, -R8 ;  /* 0x0000000107079824 */ /* 0x000fe400078e0a08 */
[----:B------:R-:W-:-:S03]  /*0330*/  @!P1 VIADD R9, R9, 0x1 ;  /* 0x0000000109099836 */ /* 0x000fc60000000000 */
[----:B------:R-:W-:Y:S02]  /*0340*/  ISETP.GE.U32.AND P0, PT, R7, R8, PT ;  /* 0x000000080700720c */ /* 0x000fe40003f06070 */
[----:B------:R-:W-:-:S11]  /*0350*/  LOP3.LUT R7, RZ, R6, RZ, 0x33, !PT ;  /* 0x00000006ff077212 */ /* 0x000fd600078e33ff */
        /* <DEDUP_REMOVED lines=13> */
[----:B------:R-:W0:Y:S03]  /*0430*/  LDC.64 R4, c[0x0][0x220] ;  /* 0x00008800ff047b82 */ /* 0x000e260000000a00 */
[----:B------:R-:W-:-:S13]  /*0440*/  ISETP.GT.U32.AND P2, PT, R8, R11, PT ;  /* 0x0000000b0800720c */ /* 0x000fda0003f44070 */
[----:B------:R-:W-:Y:S02]  /*0450*/  @!P2 IMAD.IADD R11, R11, 0x1, -R8 ;  /* 0x000000010b0ba824 */ /* 0x000fe400078e0a08 */
[----:B------:R-:W-:-:S03]  /*0460*/  @!P2 VIADD R10, R10, 0x1 ;  /* 0x000000010a0aa836 */ /* 0x000fc60000000000 */
[----:B------:R-:W-:Y:S02]  /*0470*/  ISETP.GE.U32.AND P1, PT, R11, R8, PT ;  /* 0x000000080b00720c */ /* 0x000fe40003f26070 */
[----:B------:R-:W-:Y:S02]  /*0480*/  SHF.R.S32.HI R8, RZ, 0x1f, R13 ;  /* 0x0000001fff087819 */ /* 0x000fe4000001140d */
[----:B0-----:R-:W-:-:S03]  /*0490*/  SHF.R.S32.HI R4, RZ, 0x1f, R4 ;  /* 0x0000001fff047819 */ /* 0x001fc60000011404 */
        /* <DEDUP_REMOVED lines=13> */
[----:B------:R-:W-:Y:S05]  /*0570*/  CALL.REL.NOINC `($__internal_12_$__cuda_sm20_div_s64) ;  /* 0x00000018004c7944 */ /* 0x000fea0003c00000 */
[----:B------:R-:W-:Y:S01]  /*0580*/  MOV R4, R15 ;  /* 0x0000000f00047202 */ /* 0x000fe20000000f00 */
[----:B------:R-:W-:Y:S06]  /*0590*/  BRA `(.L_x_511) ;  /* 0x0000000000487947 */ /* 0x000fec0003800000 */
.L_x_510:
        /* <DEDUP_REMOVED lines=18> */
.L_x_511:
[----:B------:R-:W-:Y:S05]  /*06c0*/  BSYNC B0 ;  /* 0x0000000000007941 */ /* 0x000fea0003800000 */
.L_x_509:
        /* <DEDUP_REMOVED lines=10> */
[----:B------:R-:W-:Y:S01]  /*0770*/  IMAD.WIDE.U32 R12, R23, R20, UR4 ;  /* 0x00000004170c7e25 */ /* 0x000fe2000f8e0014 */
[----:B------:R-:W-:-:S03]  /*0780*/  MOV R20, R8 ;  /* 0x0000000800147202 */ /* 0x000fc60000000f00 */
[----:B------:R-:W-:Y:S01]  /*0790*/  IMAD R21, R23, R21, R6 ;  /* 0x0000001517157224 */ /* 0x000fe200078e0206 */
[----:B------:R-:W-:-:S03]  /*07a0*/  IADD3 R23, R4, 0x1, -R23 ;  /* 0x0000000104177810 */ /* 0x000fc60007ffe817 */
[----:B------:R-:W-:-:S07]  /*07b0*/  IMAD.IADD R21, R13, 0x1, R21 ;  /* 0x000000010d157824 */ /* 0x000fce00078e0215 */
.L_x_531:
        /* <DEDUP_REMOVED lines=18> */
[----:B------:R-:W-:Y:S01]  /*08e0*/  IMAD R15, R6, R4, R15 ;  /* 0x00000004060f7224 */ /* 0x000fe200078e020f */
[----:B------:R-:W-:-:S04]  /*08f0*/  LOP3.LUT R4, R20, R11, RZ, 0x3c, !PT ;  /* 0x0000000b14047212 */ /* 0x000fc800078e3cff */
[----:B------:R-:W-:Y:S02]  /*0900*/  ISETP.GT.U32.AND P1, PT, R6, R15, PT ;  /* 0x0000000f0600720c */ /* 0x000fe40003f24070 */
[----:B------:R-:W-:-:S11]  /*0910*/  ISETP.GE.AND P2, PT, R4, RZ, PT ;  /* 0x000000ff0400720c */ /* 0x000fd60003f46270 */
[----:B------:R-:W-:Y:S02]  /*0920*/  @!P1 IMAD.IADD R15, R15, 0x1, -R6 ;  /* 0x000000010f0f9824 */ /* 0x000fe400078e0a06 */
[----:B------:R-:W-:-:S03]  /*0930*/  @!P1 VIADD R9, R9, 0x1 ;  /* 0x0000000109099836 */ /* 0x000fc60000000000 */
[----:B------:R-:W-:Y:S01]  /*0940*/  ISETP.GE.U32.AND P0, PT, R15, R6, PT ;  /* 0x000000060f00720c */ /* 0x000fe20003f06070 */
[----:B------:R-:W-:-:S04]  /*0950*/  VIADD R15, R20, 0x1 ;  /* 0x00000001140f7836 */ /* 0x000fc80000000000 */
[----:B------:R-:W-:-:S08]  /*0960*/  IMAD.WIDE.U32 R24, R15, UR4, R24 ;  /* 0x000000040f187c25 */ /* 0x000fd0000f8e0018 */
        /* <DEDUP_REMOVED lines=15> */
[-C--:B------:R-:W-:Y:S02]  /*0a60*/  @!P2 IADD3 R9, R9, -R6.reuse, RZ ;  /* 0x800000060909a210 */ /* 0x080fe40007ffe0ff */
[----:B------:R-:W-:Y:S02]  /*0a70*/  @!P2 IADD3 R7, R7, 0x1, RZ ;  /* 0x000000010707a810 */ /* 0x000fe40007ffe0ff */
[----:B------:R-:W-:Y:S02]  /*0a80*/  ISETP.GE.U32.AND P1, PT, R9, R6, PT ;  /* 0x000000060900720c */ /* 0x000fe40003f26070 */
[----:B------:R-:W-:Y:S02]  /*0a90*/  SHF.R.S32.HI R6, RZ, 0x1f, R15 ;  /* 0x0000001fff067819 */ /* 0x000fe4000001140f */
[----:B------:R-:W-:Y:S02]  /*0aa0*/  SHF.R.S32.HI R9, RZ, 0x1f, R5 ;  /* 0x0000001fff097819 */ /* 0x000fe40000011405 */
[----:B0-----:R-:W-:Y:S01]  /*0ab0*/  SHF.R.S32.HI R17, RZ, 0x1f, R14 ;  /* 0x0000001fff117819 */ /* 0x001fe2000001140e */
        /* <DEDUP_REMOVED lines=11> */
[----:B------:R-:W-:Y:S02]  /*0b70*/  MOV R16, 0xba0 ;  /* 0x00000ba000107802 */ /* 0x000fe40000000f00 */
[----:B------:R-:W-:-:S07]  /*0b80*/  MOV R18, UR4 ;  /* 0x0000000400127c02 */ /* 0x000fce0008000f00 */
[----:B------:R-:W-:Y:S05]  /*0b90*/  CALL.REL.NOINC `($__internal_12_$__cuda_sm20_div_s64) ;  /* 0x0000001000c47944 */ /* 0x000fea0003c00000 */
[----:B------:R-:W-:Y:S05]  /*0ba0*/  BRA `(.L_x_516) ;  /* 0x0000000000487947 */ /* 0x000fea0003800000 */
.L_x_515:
        /* <DEDUP_REMOVED lines=18> */
.L_x_516:
[----:B------:R-:W-:Y:S05]  /*0cd0*/  BSYNC B1 ;  /* 0x0000000000017941 */ /* 0x000fea0003800000 */
.L_x_514:
[----:B------:R-:W-:Y:S01]  /*0ce0*/  SHF.R.S32.HI R8, RZ, 0x1f, R6 ;  /* 0x0000001fff087819 */ /* 0x000fe20000011406 */
[----:B------:R-:W-:Y:S01]  /*0cf0*/  ULDC.64 UR14, c[0x0][0x240] ;  /* 0x00009000000e7ab9 */ /* 0x000fe20000000a00 */
[----:B------:R-:W-:Y:S01]  /*0d00*/  MOV R9, R21 ;  /* 0x0000001500097202 */ /* 0x000fe20000000f00 */
[----:B------:R-:W-:Y:S01]  /*0d10*/  BSSY B4, `(.L_x_517) ;  /* 0x00000fd000047945 */ /* 0x000fe20003800000 */
[----:B------:R-:W-:Y:S01]  /*0d20*/  ISETP.GE.AND P0, PT, R23, 0x1, PT ;  /* 0x000000011700780c */ /* 0x000fe20003f06270 */
[----:B------:R-:W-:Y:S02]  /*0d30*/  IMAD R11, R8, UR14, RZ ;  /* 0x0000000e080b7c24 */ /* 0x000fe4000f8e02ff */
[----:B------:R-:W-:Y:S02]  /*0d40*/  IMAD.MOV.U32 R8, RZ, RZ, R12 ;  /* 0x000000ffff087224 */ /* 0x000fe400078e000c */
[C---:B------:R-:W-:Y:S02]  /*0d50*/  IMAD R11, R6.reuse, UR15, R11 ;  /* 0x0000000f060b7c24 */ /* 0x040fe4000f8e020b */
[----:B------:R-:W-:Y:S01]  /*0d60*/  IMAD.WIDE.U32 R8, R6, UR14, R8 ;  /* 0x0000000e06087c25 */ /* 0x000fe2000f8e0008 */
[----:B------:R-:W-:-:S03]  /*0d70*/  ULDC.64 UR14, c[0x0][0x210] ;  /* 0x00008400000e7ab9 */ /* 0x000fc60000000a00 */
[----:B------:R-:W-:Y:S01]  /*0d80*/  IMAD.IADD R9, R9, 0x1, R11 ;  /* 0x0000000109097824 */ /* 0x000fe200078e020b */
[C---:B------:R-:W-:Y:S01]  /*0d90*/  LEA R14, P1, R8.reuse, UR14, 0x1 ;  /* 0x0000000e080e7c11 */ /* 0x040fe2000f8208ff */
[----:B------:R-:W-:Y:S01]  /*0da0*/  IMAD.MOV.U32 R10, RZ, RZ, RZ ;  /* 0x000000ffff0a7224 */ /* 0x000fe200078e00ff */
[----:B------:R-:W-:Y:S02]  /*0db0*/  IADD3 R11, R15, 0x1, -R6 ;  /* 0x000000010f0b7810 */ /* 0x000fe40007ffe806 */
[----:B------:R-:W-:Y:S01]  /*0dc0*/  LEA.HI.X R16, R8, UR15, R9, 0x1, P1 ;  /* 0x0000000f08107c11 */ /* 0x000fe200088f0c09 */
[----:B------:R-:W-:Y:S08]  /*0dd0*/  @!P0 BRA `(.L_x_518) ;  /* 0x0000000c00c08947 */ /* 0x000ff00003800000 */
[----:B------:R-:W-:Y:S01]  /*0de0*/  IADD3 R4, -R4, RZ, RZ ;  /* 0x000000ff04047210 */ /* 0x000fe20007ffe1ff */
[----:B------:R-:W-:Y:S01]  /*0df0*/  ULDC UR4, c[0x0][0x224] ;  /* 0x0000890000047ab9 */ /* 0x000fe20000000800 */
[----:B------:R-:W-:Y:S01]  /*0e00*/  IMAD.IADD R6, R15, 0x1, -R6 ;  /* 0x000000010f067824 */ /* 0x000fe200078e0a06 */
[----:B------:R-:W-:Y:S01]  /*0e10*/  LOP3.LUT R8, R11, 0x3, RZ, 0xc0, !PT ;  /* 0x000000030b087812 */ /* 0x000fe200078ec0ff */
[----:B------:R-:W-:Y:S02]  /*0e20*/  IMAD.MOV.U32 R9, RZ, RZ, R14 ;  /* 0x000000ffff097224 */ /* 0x000fe400078e000e */
[----:B------:R-:W-:Y:S01]  /*0e30*/  IMAD R15, R4, UR4, R15 ;  /* 0x00000004040f7c24 */ /* 0x000fe2000f8e020f */
[----:B------:R-:W-:Y:S01]  /*0e40*/  ISETP.GE.U32.AND P1, PT, R6, 0x3, PT ;  /* 0x000000030600780c */ /* 0x000fe20003f26070 */
[----:B------:R-:W-:Y:S01]  /*0e50*/  IMAD.MOV.U32 R10, RZ, RZ, RZ ;  /* 0x000000ffff0a7224 */ /* 0x000fe200078e00ff */
[----:B------:R-:W-:Y:S01]  /*0e60*/  MOV R6, R16 ;  /* 0x0000001000067202 */ /* 0x000fe20000000f00 */
[----:B------:R-:W-:Y:S01]  /*0e70*/  IMAD.MOV.U32 R4, RZ, RZ, RZ ;  /* 0x000000ffff047224 */ /* 0x000fe200078e00ff */
[----:B------:R-:W-:-:S09]  /*0e80*/  IADD3 R7, -R7, R15, -R8 ;  /* 0x0000000f07077210 */ /* 0x000fd20007ffe908 */
.L_x_530:
[----:B------:R-:W-:Y:S01]  /*0e90*/  ISETP.GE.AND P0, PT, R11, 0x1, PT ;  /* 0x000000010b00780c */ /* 0x000fe20003f06270 */
[----:B------:R-:W-:Y:S01]  /*0ea0*/  BSSY B3, `(.L_x_519) ;  /* 0x00000df000037945 */ /* 0x000fe20003800000 */
[----:B------:R-:W-:-:S04]  /*0eb0*/  IADD3 R4, R4, 0x1, RZ ;  /* 0x0000000104047810 */ /* 0x000fc80007ffe0ff */
[----:B------:R-:W-:-:S07]  /*0ec0*/  ISETP.GE.AND P2, PT, R4, R23, PT ;  /* 0x000000170400720c */ /* 0x000fce0003f46270 */
[----:B------:R-:W-:Y:S06]  /*0ed0*/  @!P0 BRA `(.L_x_520) ;  /* 0x0000000c006c8947 */ /* 0x000fec0003800000 */
[----:B------:R-:W-:Y:S01]  /*0ee0*/  BSSY B2, `(.L_x_521) ;  /* 0x00000b4000027945 */ /* 0x000fe20003800000 */
[----:B------:R-:W-:-:S03]  /*0ef0*/  IMAD.MOV.U32 R22, RZ, RZ, RZ ;  /* 0x000000ffff167224 */ /* 0x000fc600078e00ff */
        /* <DEDUP_REMOVED lines=8> */
[----:B------:R-:W-:Y:S01]  /*0f80*/  IADD3 R14, R24, 0x1, RZ ;  /* 0x00000001180e7810 */ /* 0x000fe20007ffe0ff */
[----:B------:R-:W-:Y:S01]  /*0f90*/  BSSY B5, `(.L_x_525) ;  /* 0x000005a000057945 */ /* 0x000fe20003800000 */
[----:B------:R-:W-:Y:S02]  /*0fa0*/  PLOP3.LUT P0, PT, PT, PT, PT, 0x80, 0x0 ;  /* 0x000000000000781c */ /* 0x000fe40003f0f070 */
[----:B------:R-:W-:-:S13]  /*0fb0*/  ISETP.GT.AND P3, PT, R14, 0xc, PT ;  /* 0x0000000c0e00780c */ /* 0x000fda0003f64270 */
[----:B------:R-:W-:Y:S05]  /*0fc0*/  @!P3 BRA `(.L_x_526) ;  /* 0x000000040058b947 */ /* 0x000fea0003800000 */
[----:B------:R-:W-:-:S13]  /*0fd0*/  PLOP3.LUT P0, PT, PT, PT, PT, 0x8, 0x0 ;  /* 0x000000000000781c */ /* 0x000fda0003f0e170 */
.L_x_527:
        /* <DEDUP_REMOVED lines=15> */
[----:B--2---:R-:W-:-:S03]  /*10d0*/  HADD2.F32 R26, -RZ, R19.H0_H0 ;  /* 0x20000013ff1a7230 */ /* 0x004fc60000004100 */
[----:B------:R-:W-:Y:S02]  /*10e0*/  IADD3.X R19, R15, UR7, RZ, P3, !PT ;  /* 0x000000070f137c10 */ /* 0x000fe40009ffe4ff */
[----:B0-----:R-:W-:-:S03]  /*10f0*/  FADD.FTZ R14, R26, R10 ;  /* 0x0000000a1a0e7221 */ /* 0x001fc60000010000 */
[----:B------:R0:W2:Y:S01]  /*1100*/  LDG.E.U16 R10, desc[UR10][R18.64] ;  /* 0x0000000a120a7981 */ /* 0x0000a2000c1e1500 */
[----:B------:R-:W-:Y:S01]  /*1110*/  IADD3 R26, P3, R18, UR6, RZ ;  /* 0x00000006121a7c10 */ /* 0x000fe2000ff7e0ff */
[----:B---3--:R-:W-:-:S03]  /*1120*/  HADD2.F32 R29, -RZ, R27.H0_H0 ;  /* 0x2000001bff1d7230 */ /* 0x008fc60000004100 */
[----:B------:R-:W-:Y:S02]  /*1130*/  IADD3.X R27, R19, UR7, RZ, P3, !PT ;  /* 0x00000007131b7c10 */ /* 0x000fe40009ffe4ff */
[----:B------:R-:W-:Y:S01]  /*1140*/  FADD.FTZ R29, R14, R29 ;  /* 0x0000001d0e1d7221 */ /* 0x000fe20000010000 */
[----:B------:R-:W-:Y:S01]  /*1150*/  IADD3 R14, P3, R26, UR6, RZ ;  /* 0x000000061a0e7c10 */ /* 0x000fe2000ff7e0ff */
[----:B----4-:R-:W-:Y:S01]  /*1160*/  HADD2.F32 R25, -RZ, R25.H0_H0 ;  /* 0x20000019ff197230 */ /* 0x010fe20000004100 */
[----:B------:R1:W3:Y:S02]  /*1170*/  LDG.E.U16 R17, desc[UR10][R26.64] ;  /* 0x0000000a1a117981 */ /* 0x0002e4000c1e1500 */
[----:B------:R-:W-:Y:S02]  /*1180*/  IADD3.X R15, R27, UR7, RZ, P3, !PT ;  /* 0x000000071b0f7c10 */ /* 0x000fe40009ffe4ff */
[----:B0-----:R-:W-:Y:S01]  /*1190*/  IADD3 R18, P3, R14, UR6, RZ ;  /* 0x000000060e127c10 */ /* 0x001fe2000ff7e0ff */
[----:B-----5:R-:W-:-:S02]  /*11a0*/  HADD2.F32 R16, -RZ, R16.H0_H0 ;  /* 0x20000010ff107230 */ /* 0x020fc40000004100 */
[----:B------:R-:W-:Y:S01]  /*11b0*/  FADD.FTZ R29, R29, R25 ;  /* 0x000000191d1d7221 */ /* 0x000fe20000010000 */
[----:B------:R-:W-:Y:S01]  /*11c0*/  IADD3.X R19, R15, UR7, RZ, P3, !PT ;  /* 0x000000070f137c10 */ /* 0x000fe20009ffe4ff */
[----:B------:R0:W4:Y:S01]  /*11d0*/  LDG.E.U16 R25, desc[UR10][R14.64] ;  /* 0x0000000a0e197981 */ /* 0x000122000c1e1500 */
[----:B-1----:R-:W-:Y:S01]  /*11e0*/  IADD3 R26, P3, R18, UR6, RZ ;  /* 0x00000006121a7c10 */ /* 0x002fe2000ff7e0ff */
[----:B------:R-:W-:Y:S01]  /*11f0*/  FADD.FTZ R29, R29, R16 ;  /* 0x000000101d1d7221 */ /* 0x000fe20000010000 */
[----:B------:R-:W-:Y:S01]  /*1200*/  HADD2.F32 R28, -RZ, R28.H0_H0 ;  /* 0x2000001cff1c7230 */ /* 0x000fe20000004100 */
[----:B------:R1:W5:Y:S01]  /*1210*/  LDG.E.U16 R16, desc[UR10][R18.64] ;  /* 0x0000000a12107981 */ /* 0x000362000c1e1500 */
[----:B------:R-:W-:-:S03]  /*1220*/  IADD3.X R27, R19, UR7, RZ, P3, !PT ;  /* 0x00000007131b7c10 */ /* 0x000fc60009ffe4ff */
[----:B------:R-:W-:Y:S02]  /*1230*/  FADD.FTZ R29, R29, R28 ;  /* 0x0000001c1d1d7221 */ /* 0x000fe40000010000 */
[----:B------:R3:W5:Y:S01]  /*1240*/  LDG.E.U16 R28, desc[UR10][R26.64] ;  /* 0x0000000a1a1c7981 */ /* 0x000762000c1e1500 */
[----:B0-----:R-:W-:-:S04]  /*1250*/  IADD3 R14, P3, R26, UR6, RZ ;  /* 0x000000061a0e7c10 */ /* 0x001fc8000ff7e0ff */
[----:B------:R-:W-:Y:S01]  /*1260*/  IADD3.X R15, R27, UR7, RZ, P3, !PT ;  /* 0x000000071b0f7c10 */ /* 0x000fe20009ffe4ff */
[----:B--2---:R-:W-:-:S05]  /*1270*/  HADD2.F32 R10, -RZ, R10.H0_H0 ;  /* 0x2000000aff0a7230 */ /* 0x004fca0000004100 */
[----:B------:R-:W-:Y:S02]  /*1280*/  FADD.FTZ R29, R29, R10 ;  /* 0x0000000a1d1d7221 */ /* 0x000fe40000010000 */
[----:B------:R0:W2:Y:S01]  /*1290*/  LDG.E.U16 R10, desc[UR10][R14.64] ;  /* 0x0000000a0e0a7981 */ /* 0x0000a2000c1e1500 */
[----:B-1----:R-:W-:Y:S01]  /*12a0*/  IADD3 R18, P3, R14, UR6, RZ ;  /* 0x000000060e127c10 */ /* 0x002fe2000ff7e0ff */
[----:B---3--:R-:W-:-:S03]  /*12b0*/  HADD2.F32 R17, -RZ, R17.H0_H0 ;  /* 0x20000011ff117230 */ /* 0x008fc60000004100 */
[----:B------:R-:W-:Y:S02]  /*12c0*/  IADD3.X R19, R15, UR7, RZ, P3, !PT ;  /* 0x000000070f137c10 */ /* 0x000fe40009ffe4ff */
[----:B------:R-:W-:Y:S01]  /*12d0*/  IADD3 R26, P3, R18, UR6, RZ ;  /* 0x00000006121a7c10 */ /* 0x000fe2000ff7e0ff */
[----:B------:R-:W-:Y:S02]  /*12e0*/  FADD.FTZ R17, R29, R17 ;  /* 0x000000111d117221 */ /* 0x000fe40000010000 */
[----:B------:R-:W3:Y:S01]  /*12f0*/  LDG.E.U16 R18, desc[UR10][R18.64] ;  /* 0x0000000a12127981 */ /* 0x000ee2000c1e1500 */
[----:B------:R-:W-:Y:S01]  /*1300*/  IADD3.X R27, R19, UR7, RZ, P3, !PT ;  /* 0x00000007131b7c10 */ /* 0x000fe20009ffe4ff */
[----:B----4-:R-:W-:Y:S01]  /*1310*/  HADD2.F32 R25, -RZ, R25.H0_H0 ;  /* 0x20000019ff197230 */ /* 0x010fe20000004100 */
[----:B0-----:R-:W-:-:S03]  /*1320*/  IADD3 R14, P3, R26, UR6, RZ ;  /* 0x000000061a0e7c10 */ /* 0x001fc6000ff7e0ff */
[----:B------:R-:W4:Y:S01]  /*1330*/  LDG.E.U16 R26, desc[UR10][R26.64] ;  /* 0x0000000a1a1a7981 */ /* 0x000f22000c1e1500 */
[----:B-----5:R-:W-:Y:S02]  /*1340*/  HADD2.F32 R16, -RZ, R16.H0_H0 ;  /* 0x20000010ff107230 */ /* 0x020fe40000004100 */
[----:B------:R-:W-:Y:S01]  /*1350*/  FADD.FTZ R17, R17, R25 ;  /* 0x0000001911117221 */ /* 0x000fe20000010000 */
[----:B------:R-:W-:-:S03]  /*1360*/  IADD3.X R15, R27, UR7, RZ, P3, !PT ;  /* 0x000000071b0f7c10 */ /* 0x000fc60009ffe4ff */
[----:B------:R-:W-:Y:S01]  /*1370*/  FADD.FTZ R16, R17, R16 ;  /* 0x0000001011107221 */ /* 0x000fe20000010000 */
[----:B------:R-:W-:Y:S01]  /*1380*/  HADD2.F32 R17, -RZ, R28.H0_H0 ;  /* 0x2000001cff117230 */ /* 0x000fe20000004100 */
[----:B------:R0:W5:Y:S04]  /*1390*/  LDG.E.U16 R25, desc[UR10][R14.64] ;  /* 0x0000000a0e197981 */ /* 0x000168000c1e1500 */
[----:B------:R-:W-:Y:S01]  /*13a0*/  FADD.FTZ R28, R16, R17 ;  /* 0x00000011101c7221 */ /* 0x000fe20000010000 */
[----:B0-----:R-:W-:-:S04]  /*13b0*/  IADD3 R14, P3, R14, UR6, RZ ;  /* 0x000000060e0e7c10 */ /* 0x001fc8000ff7e0ff */
[----:B------:R-:W-:Y:S02]  /*13c0*/  IADD3.X R15, R15, UR7, RZ, P3, !PT ;  /* 0x000000070f0f7c10 */ /* 0x000fe40009ffe4ff */
[----:B------:R-:W-:-:S03]  /*13d0*/  IADD3 R16, P3, R14, UR6, RZ ;  /* 0x000000060e107c10 */ /* 0x000fc6000ff7e0ff */
[----:B------:R-:W5:Y:S01]  /*13e0*/  LDG.E.U16 R19, desc[UR10][R14.64] ;  /* 0x0000000a0e137981 */ /* 0x000f62000c1e1500 */
[----:B------:R-:W-:Y:S01]  /*13f0*/  IADD3.X R17, R15, UR7, RZ, P3, !PT ;  /* 0x000000070f117c10 */ /* 0x000fe20009ffe4ff */
[----:B--2---:R-:W-:-:S04]  /*1400*/  HADD2.F32 R29, -RZ, R10.H0_H0 ;  /* 0x2000000aff1d7230 */ /* 0x004fc80000004100 */
[----:B------:R-:W2:Y:S01]  /*1410*/  LDG.E.U16 R10, desc[UR10][R16.64] ;  /* 0x0000000a100a7981 */ /* 0x000ea2000c1e1500 */
[----:B------:R-:W-:Y:S02]  /*1420*/  VIADD R24, R24, 0xfffffff0 ;  /* 0xfffffff018187836 */ /* 0x000fe40000000000 */
[----:B------:R-:W-:Y:S01]  /*1430*/  FADD.FTZ R28, R28, R29 ;  /* 0x0000001d1c1c7221 */ /* 0x000fe20000010000 */
[----:B---3--:R-:W-:Y:S02]  /*1440*/  HADD2.F32 R27, -RZ, R18.H0_H0 ;  /* 0x20000012ff1b7230 */ /* 0x008fe40000004100 */
[----:B------:R-:W-:-:S03]  /*1450*/  ISETP.GT.AND P3, PT, R24, 0xb, PT ;  /* 0x0000000b1800780c */ /* 0x000fc60003f64270 */
[----:B------:R-:W-:Y:S01]  /*1460*/  FADD.FTZ R27, R28, R27 ;  /* 0x0000001b1c1b7221 */ /* 0x000fe20000010000 */
[----:B----4-:R-:W-:-:S05]  /*1470*/  HADD2.F32 R26, -RZ, R26.H0_H0 ;  /* 0x2000001aff1a7230 */ /* 0x010fca0000004100 */
[----:B------:R-:W-:Y:S01]  /*1480*/  FADD.FTZ R26, R27, R26 ;  /* 0x0000001a1b1a7221 */ /* 0x000fe20000010000 */
[----:B-----5:R-:W-:-:S05]  /*1490*/  HADD2.F32 R25, -RZ, R25.H0_H0 ;  /* 0x20000019ff197230 */ /* 0x020fca0000004100 */
[----:B------:R-:W-:Y:S01]  /*14a0*/  FADD.FTZ R25, R26, R25 ;  /* 0x000000191a197221 */ /* 0x000fe20000010000 */
[----:B------:R-:W-:Y:S02]  /*14b0*/  IADD3 R18, P4, R16, UR6, RZ ;  /* 0x0000000610127c10 */ /* 0x000fe4000ff9e0ff */
[----:B------:R-:W-:Y:S01]  /*14c0*/  IADD3 R22, R22, 0x10, RZ ;  /* 0x0000001016167810 */ /* 0x000fe20007ffe0ff */
[----:B------:R-:W-:-:S05]  /*14d0*/  HADD2.F32 R14, -RZ, R19.H0_H0 ;  /* 0x20000013ff0e7230 */ /* 0x000fca0000004100 */
[----:B------:R-:W-:Y:S01]  /*14e0*/  FADD.FTZ R14, R25, R14 ;  /* 0x0000000e190e7221 */ /* 0x000fe20000010000 */
[----:B--2---:R-:W-:-:S05]  /*14f0*/  HADD2.F32 R15, -RZ, R10.H0_H0 ;  /* 0x2000000aff0f7230 */ /* 0x004fca0000004100 */
[----:B------:R-:W-:Y:S01]  /*1500*/  FADD.FTZ R10, R14, R15 ;  /* 0x0000000f0e0a7221 */ /* 0x000fe20000010000 */
[----:B------:R-:W-:Y:S01]  /*1510*/  IADD3.X R15, R17, UR7, RZ, P4, !PT ;  /* 0x00000007110f7c10 */ /* 0x000fe2000a7fe4ff */
[----:B------:R-:W-:Y:S06]  /*1520*/  @P3 BRA `(.L_x_527) ;  /* 0xfffffff800ac3947 */ /* 0x000fec000383ffff */
.L_x_526:
[----:B------:R-:W-:Y:S05]  /*1530*/  BSYNC B5 ;  /* 0x0000000000057941 */ /* 0x000fea0003800000 */
.L_x_525:
        /* <DEDUP_REMOVED lines=19> */
[----:B--2---:R-:W-:Y:S01]  /*1670*/  HADD2.F32 R17, -RZ, R19.H0_H0 ;  /* 0x20000013ff117230 */ /* 0x004fe20000004100 */
[----:B------:R-:W-:Y:S02]  /*1680*/  IADD3.X R19, R15, UR7, RZ, P0, !PT ;  /* 0x000000070f137c10 */ /* 0x000fe400087fe4ff */
[----:B------:R-:W-:Y:S01]  /*1690*/  IADD3 R28, P0, R18, UR6, RZ ;  /* 0x00000006121c7c10 */ /* 0x000fe2000ff1e0ff */
[----:B---3--:R-:W-:Y:S02]  /*16a0*/  HADD2.F32 R27, -RZ, R27.H0_H0 ;  /* 0x2000001bff1b7230 */ /* 0x008fe40000004100 */
[----:B------:R-:W-:Y:S01]  /*16b0*/  FADD.FTZ R17, R10, R17 ;  /* 0x000000110a117221 */ /* 0x000fe20000010000 */
[----:B------:R-:W-:Y:S01]  /*16c0*/  IADD3.X R29, R19, UR7, RZ, P0, !PT ;  /* 0x00000007131d7c10 */ /* 0x000fe200087fe4ff */
[----:B------:R1:W2:Y:S01]  /*16d0*/  LDG.E.U16 R10, desc[UR10][R18.64] ;  /* 0x0000000a120a7981 */ /* 0x0002a2000c1e1500 */
[----:B------:R-:W-:Y:S01]  /*16e0*/  IADD3 R16, P0, R28, UR6, RZ ;  /* 0x000000061c107c10 */ /* 0x000fe2000ff1e0ff */
[----:B0-----:R-:W-:Y:S01]  /*16f0*/  FADD.FTZ R15, R17, R27 ;  /* 0x0000001b110f7221 */ /* 0x001fe20000010000 */
[----:B----4-:R-:W-:Y:S01]  /*1700*/  HADD2.F32 R26, -RZ, R26.H0_H0 ;  /* 0x2000001aff1a7230 */ /* 0x010fe20000004100 */
[----:B------:R-:W3:Y:S01]  /*1710*/  LDG.E.U16 R27, desc[UR10][R28.64] ;  /* 0x0000000a1c1b7981 */ /* 0x000ee2000c1e1500 */
[----:B------:R-:W-:-:S03]  /*1720*/  IADD3.X R17, R29, UR7, RZ, P0, !PT ;  /* 0x000000071d117c10 */ /* 0x000fc600087fe4ff */
[----:B------:R-:W-:Y:S02]  /*1730*/  FADD.FTZ R26, R15, R26 ;  /* 0x0000001a0f1a7221 */ /* 0x000fe40000010000 */
[----:B------:R-:W4:Y:S01]  /*1740*/  LDG.E.U16 R15, desc[UR10][R16.64] ;  /* 0x0000000a100f7981 */ /* 0x000f22000c1e1500 */
[----:B-----5:R-:W-:-:S05]  /*1750*/  HADD2.F32 R25, -RZ, R25.H0_H0 ;  /* 0x20000019ff197230 */ /* 0x020fca0000004100 */
[----:B------:R-:W-:Y:S01]  /*1760*/  FADD.FTZ R25, R26, R25 ;  /* 0x000000191a197221 */ /* 0x000fe20000010000 */
[----:B------:R-:W-:-:S05]  /*1770*/  HADD2.F32 R14, -RZ, R14.H0_H0 ;  /* 0x2000000eff0e7230 */ /* 0x000fca0000004100 */
[----:B------:R-:W-:Y:S01]  /*1780*/  FADD.FTZ R14, R25, R14 ;  /* 0x0000000e190e7221 */ /* 0x000fe20000010000 */
[----:B-1----:R-:W-:Y:S01]  /*1790*/  IADD3 R18, P3, R16, UR6, RZ ;  /* 0x0000000610127c10 */ /* 0x002fe2000ff7e0ff */
[----:B------:R-:W-:Y:S01]  /*17a0*/  VIADD R24, R24, 0xfffffff8 ;  /* 0xfffffff818187836 */ /* 0x000fe20000000000 */
[----:B------:R-:W-:Y:S02]  /*17b0*/  PLOP3.LUT P0, PT, PT, PT, PT, 0x8, 0x0 ;  /* 0x000000000000781c */ /* 0x000fe40003f0e170 */
[----:B------:R-:W-:Y:S01]  /*17c0*/  IADD3 R22, R22, 0x8, RZ ;  /* 0x0000000816167810 */ /* 0x000fe20007ffe0ff */
[----:B--2---:R-:W-:Y:S02]  /*17d0*/  HADD2.F32 R19, -RZ, R10.H0_H0 ;  /* 0x2000000aff137230 */ /* 0x004fe40000004100 */
[----:B---3--:R-:W-:-:S03]  /*17e0*/  HADD2.F32 R27, -RZ, R27.H0_H0 ;  /* 0x2000001bff1b7230 */ /* 0x008fc60000004100 */
[----:B------:R-:W-:-:S04]  /*17f0*/  FADD.FTZ R14, R14, R19 ;  /* 0x000000130e0e7221 */ /* 0x000fc80000010000 */
[----:B------:R-:W-:Y:S01]  /*1800*/  FADD.FTZ R14, R14, R27 ;  /* 0x0000001b0e0e7221 */ /* 0x000fe20000010000 */
[----:B----4-:R-:W-:-:S05]  /*1810*/  HADD2.F32 R15, -RZ, R15.H0_H0 ;  /* 0x2000000fff0f7230 */ /* 0x010fca0000004100 */
[----:B------:R-:W-:Y:S01]  /*1820*/  FADD.FTZ R10, R14, R15 ;  /* 0x0000000f0e0a7221 */ /* 0x000fe20000010000 */
[----:B------:R-:W-:-:S07]  /*1830*/  IADD3.X R15, R17, UR7, RZ, P3, !PT ;  /* 0x00000007110f7c10 */ /* 0x000fce0009ffe4ff */
.L_x_529:
[----:B------:R-:W-:Y:S05]  /*1840*/  BSYNC B5 ;  /* 0x0000000000057941 */ /* 0x000fea0003800000 */
.L_x_528:
[----:B------:R-:W-:-:S13]  /*1850*/  ISETP.NE.OR P0, PT, R24, -0x1, P0 ;  /* 0xffffffff1800780c */ /* 0x000fda0000705670 */
[----:B------:R-:W-:Y:S05]  /*1860*/  @!P0 BREAK B1 ;  /* 0x0000000000018942 */ /* 0x000fea0003800000 */
[----:B------:R-:W-:Y:S05]  /*1870*/  @!P0 BRA `(.L_x_522) ;  /* 0x0000000000688947 */ /* 0x000fea0003800000 */
.L_x_524:
[----:B------:R-:W-:Y:S05]  /*1880*/  BSYNC B1 ;  /* 0x0000000000017941 */ /* 0x000fea0003800000 */
.L_x_523:
        /* <DEDUP_REMOVED lines=14> */
[----:B--2---:R-:W-:Y:S01]  /*1970*/  HADD2.F32 R29, -RZ, R18.H0_H0 ;  /* 0x20000012ff1d7230 */ /* 0x004fe20000004100 */
[----:B------:R-:W-:Y:S01]  /*1980*/  IADD3 R18, P3, R26, UR6, RZ ;  /* 0x000000061a127c10 */ /* 0x000fe2000ff7e0ff */
[----:B---3--:R-:W-:-:S03]  /*1990*/  HADD2.F32 R28, -RZ, R16.H0_H0 ;  /* 0x20000010ff1c7230 */ /* 0x008fc60000004100 */
[----:B------:R-:W-:Y:S01]  /*19a0*/  FADD.FTZ R29, R29, R10 ;  /* 0x0000000a1d1d7221 */ /* 0x000fe20000010000 */
[----:B0-----:R-:W-:Y:S01]  /*19b0*/  IADD3.X R15, R27, UR7, RZ, P3, !PT ;  /* 0x000000071b0f7c10 */ /* 0x001fe20009ffe4ff */
[----:B----4-:R-:W-:Y:S02]  /*19c0*/  HADD2.F32 R19, -RZ, R14.H0_H0 ;  /* 0x2000000eff137230 */ /* 0x010fe40000004100 */
[----:B------:R-:W-:-:S04]  /*19d0*/  FADD.FTZ R28, R29, R28 ;  /* 0x0000001c1d1c7221 */ /* 0x000fc80000010000 */
[----:B------:R-:W-:Y:S01]  /*19e0*/  FADD.FTZ R19, R28, R19 ;  /* 0x000000131c137221 */ /* 0x000fe20000010000 */
[----:B-----5:R-:W-:-:S05]  /*19f0*/  HADD2.F32 R10, -RZ, R25.H0_H0 ;  /* 0x20000019ff0a7230 */ /* 0x020fca0000004100 */
[----:B------:R-:W-:Y:S01]  /*1a00*/  FADD.FTZ R10, R19, R10 ;  /* 0x0000000a130a7221 */ /* 0x000fe20000010000 */
[----:B------:R-:W-:Y:S06]  /*1a10*/  @P0 BRA `(.L_x_523) ;  /* 0xfffffffc009c0947 */ /* 0x000fec000383ffff */
.L_x_522:
[----:B------:R-:W-:Y:S05]  /*1a20*/  BSYNC B2 ;  /* 0x0000000000027941 */ /* 0x000fea0003800000 */
.L_x_521:
[----:B------:R-:W-:-:S13]  /*1a30*/  ISETP.NE.AND P0, PT, R8, RZ, PT ;  /* 0x000000ff0800720c */ /* 0x000fda0003f05270 */
[----:B------:R-:W-:Y:S05]  /*1a40*/  @!P0 BRA `(.L_x_520) ;  /* 0x0000000000908947 */ /* 0x000fea0003800000 */
[----:B------:R-:W0:Y:S01]  /*1a50*/  LDC.64 R14, c[0x0][0x240] ;  /* 0x00009000ff0e7b82 */ /* 0x000e220000000a00 */
[----:B------:R-:W-:-:S05]  /*1a60*/  SHF.R.S32.HI R17, RZ, 0x1f, R22 ;  /* 0x0000001fff117819 */ /* 0x000fca0000011416 */
[-C--:B0-----:R-:W-:Y:S02]  /*1a70*/  IMAD R17, R17, R14.reuse, RZ ;  /* 0x0000000e11117224 */ /* 0x081fe400078e02ff */
[----:B------:R-:W-:-:S04]  /*1a80*/  IMAD.WIDE.U32 R18, R22, R14, RZ ;  /* 0x0000000e16127225 */ /* 0x000fc800078e00ff */
[----:B------:R-:W-:Y:S01]  /*1a90*/  IMAD R17, R22, R15, R17 ;  /* 0x0000000f16117224 */ /* 0x000fe200078e0211 */
[----:B------:R-:W-:-:S03]  /*1aa0*/  LEA R16, P0, R18, R9, 0x1 ;  /* 0x0000000912107211 */ /* 0x000fc600078008ff */
[----:B------:R-:W-:-:S05]  /*1ab0*/  IMAD.IADD R17, R19, 0x1, R17 ;  /* 0x0000000113117824 */ /* 0x000fca00078e0211 */
[----:B------:R-:W-:-:S05]  /*1ac0*/  LEA.HI.X R17, R18, R6, R17, 0x1, P0 ;  /* 0x0000000612117211 */ /* 0x000fca00000f0c11 */
[----:B------:R-:W2:Y:S01]  /*1ad0*/  LDG.E.U16 R16, desc[UR10][R16.64] ;  /* 0x0000000a10107981 */ /* 0x000ea2000c1e1500 */
[----:B------:R-:W-:Y:S01]  /*1ae0*/  ISETP.NE.AND P0, PT, R8, 0x1, PT ;  /* 0x000000010800780c */ /* 0x000fe20003f05270 */
[----:B--2---:R-:W-:-:S05]  /*1af0*/  HADD2.F32 R19, -RZ, R16.H0_H0 ;  /* 0x20000010ff137230 */ /* 0x004fca0000004100 */
[----:B------:R-:W-:-:S07]  /*1b00*/  FADD.FTZ R10, R10, R19 ;  /* 0x000000130a0a7221 */ /* 0x000fce0000010000 */
[----:B------:R-:W-:Y:S05]  /*1b10*/  @!P0 BRA `(.L_x_520) ;  /* 0x00000000005c8947 */ /* 0x000fea0003800000 */
[----:B------:R-:W-:Y:S02]  /*1b20*/  ISETP.NE.AND P0, PT, R8, 0x2, PT ;  /* 0x000000020800780c */ /* 0x000fe40003f05270 */
[----:B------:R-:W-:-:S04]  /*1b30*/  IADD3 R18, R22, 0x1, RZ ;  /* 0x0000000116127810 */ /* 0x000fc80007ffe0ff */
[----:B------:R-:W-:-:S07]  /*1b40*/  SHF.R.S32.HI R17, RZ, 0x1f, R18 ;  /* 0x0000001fff117819 */ /* 0x000fce0000011412 */
[----:B------:R-:W-:Y:S02]  /*1b50*/  @P0 VIADD R19, R22, 0x2 ;  /* 0x0000000216130836 */ /* 0x000fe40000000000 */
[-C--:B------:R-:W-:Y:S02]  /*1b60*/  IMAD R22, R17, R14.reuse, RZ ;  /* 0x0000000e11167224 */ /* 0x080fe400078e02ff */
[----:B------:R-:W-:Y:S01]  /*1b70*/  IMAD.WIDE.U32 R16, R18, R14, RZ ;  /* 0x0000000e12107225 */ /* 0x000fe200078e00ff */
[----:B------:R-:W-:-:S05]  /*1b80*/  @P0 SHF.R.S32.HI R25, RZ, 0x1f, R19 ;  /* 0x0000001fff190819 */ /* 0x000fca0000011413 */
[-C--:B------:R-:W-:Y:S02]  /*1b90*/  @P0 IMAD R24, R25, R14.reuse, RZ ;  /* 0x0000000e19180224 */ /* 0x080fe400078e02ff */
[-C--:B------:R-:W-:Y:S02]  /*1ba0*/  IMAD R25, R18, R15.reuse, R22 ;  /* 0x0000000f12197224 */ /* 0x080fe400078e0216 */
[----:B------:R-:W-:Y:S01]  /*1bb0*/  @P0 IMAD R27, R19, R15, R24 ;  /* 0x0000000f131b0224 */ /* 0x000fe200078e0218 */
[----:B------:R-:W-:Y:S01]  /*1bc0*/  LEA R24, P3, R16, R9, 0x1 ;  /* 0x0000000910187211 */ /* 0x000fe200078608ff */
[----:B------:R-:W-:Y:S02]  /*1bd0*/  IMAD.IADD R15, R17, 0x1, R25 ;  /* 0x00000001110f7824 */ /* 0x000fe400078e0219 */
[----:B------:R-:W-:-:S03]  /*1be0*/  @P0 IMAD.WIDE.U32 R18, R19, R14, RZ ;  /* 0x0000000e13120225 */ /* 0x000fc600078e00ff */
[-C--:B------:R-:W-:Y:S02]  /*1bf0*/  LEA.HI.X R25, R16, R6.reuse, R15, 0x1, P3 ;  /* 0x0000000610197211 */ /* 0x080fe400018f0c0f */
[C---:B------:R-:W-:Y:S02]  /*1c00*/  @P0 LEA R14, P4, R18.reuse, R9, 0x1 ;  /* 0x00000009120e0211 */ /* 0x040fe400078808ff */
[----:B------:R-:W-:Y:S01]  /*1c10*/  @P0 IADD3 R15, R19, R27, RZ ;  /* 0x0000001b130f0210 */ /* 0x000fe20007ffe0ff */
[----:B------:R-:W2:Y:S03]  /*1c20*/  LDG.E.U16 R24, desc[UR10][R24.64] ;  /* 0x0000000a18187981 */ /* 0x000ea6000c1e1500 */
[----:B------:R-:W-:-:S05]  /*1c30*/  @P0 LEA.HI.X R15, R18, R6, R15, 0x1, P4 ;  /* 0x00000006120f0211 */ /* 0x000fca00020f0c0f */
[----:B------:R-:W3:Y:S01]  /*1c40*/  @P0 LDG.E.U16 R14, desc[UR10][R14.64] ;  /* 0x0000000a0e0e0981 */ /* 0x000ee2000c1e1500 */
[----:B--2---:R-:W-:-:S05]  /*1c50*/  HADD2.F32 R17, -RZ, R24.H0_H0 ;  /* 0x20000018ff117230 */ /* 0x004fca0000004100 */
[----:B------:R-:W-:Y:S01]  /*1c60*/  FADD.FTZ R10, R10, R17 ;  /* 0x000000110a0a7221 */ /* 0x000fe20000010000 */
[----:B---3--:R-:W-:-:S05]  /*1c70*/  @P0 HADD2.F32 R19, -RZ, R14.H0_H0 ;  /* 0x2000000eff130230 */ /* 0x008fca0000004100 */
[----:B------:R-:W-:-:S07]  /*1c80*/  @P0 FADD.FTZ R10, R10, R19 ;  /* 0x000000130a0a0221 */ /* 0x000fce0000010000 */
.L_x_520:
[----:B------:R-:W-:Y:S05]  /*1c90*/  BSYNC B3 ;  /* 0x0000000000037941 */ /* 0x000fea0003800000 */
.L_x_519:
[----:B------:R-:W0:Y:S02]  /*1ca0*/  LDC.64 R14, c[0x0][0x238] ;  /* 0x00008e00ff0e7b82 */ /* 0x000e240000000a00 */
[----:B0-----:R-:W-:-:S04]  /*1cb0*/  LEA R9, P0, R14, R9, 0x1 ;  /* 0x000000090e097211 */ /* 0x001fc800078008ff */
[----:B------:R-:W-:Y:S01]  /*1cc0*/  LEA.HI.X R6, R14, R6, R15, 0x1, P0 ;  /* 0x000000060e067211 */ /* 0x000fe200000f0c0f */
[----:B------:R-:W-:Y:S08]  /*1cd0*/  @!P2 BRA `(.L_x_530) ;  /* 0xfffffff0006ca947 */ /* 0x000ff0000383ffff */
.L_x_518:
[----:B------:R-:W-:Y:S05]  /*1ce0*/  BSYNC B4 ;  /* 0x0000000000047941 */ /* 0x000fea0003800000 */
.L_x_517:
        /* <DEDUP_REMOVED lines=15> */
[----:B------:R-:W-:Y:S01]  /*1de0*/  LEA R6, P0, R4, UR14, 0x1 ;  /* 0x0000000e04067c11 */ /* 0x000fe2000f8008ff */
[----:B------:R-:W-:-:S03]  /*1df0*/  VIADD R20, R20, UR8 ;  /* 0x0000000814147c36 */ /* 0x000fc60008000000 */
[----:B------:R-:W-:Y:S02]  /*1e00*/  F2FP.F16.F32.PACK_AB R10, RZ, R10 ;  /* 0x0000000aff0a723e */ /* 0x000fe400000000ff */
[----:B------:R-:W-:Y:S02]  /*1e10*/  LEA.HI.X R7, R4, UR15, R7, 0x1, P0 ;  /* 0x0000000f04077c11 */ /* 0x000fe400080f0c07 */
[----:B------:R-:W-:-:S03]  /*1e20*/  ISETP.GE.AND P0, PT, R20, UR4, PT ;  /* 0x0000000414007c0c */ /* 0x000fc6000bf06270 */
[----:B------:R0:W-:Y:S10]  /*1e30*/  STG.E.U16 desc[UR10][R6.64], R10 ;  /* 0x0000000a06007986 */ /* 0x0001f4000c10150a */
[----:B------:R-:W-:Y:S05]  /*1e40*/  @!P0 BRA `(.L_x_531) ;  /* 0xffffffe8005c8947 */ /* 0x000fea000383ffff */
.L_x_513:
[----:B------:R-:W-:Y:S05]  /*1e50*/  BSYNC B0 ;  /* 0x0000000000007941 */ /* 0x000fea0003800000 */
.L_x_512:
[----:B------:R-:W-:Y:S01]  /*1e60*/  IMAD.IADD R3, R2, 0x1, R3 ;  /* 0x0000000102037824 */ /* 0x000fe200078e0203 */
[----:B------:R-:W-:-:S04]  /*1e70*/  ULDC UR4, c[0x0][0x228] ;  /* 0x00008a0000047ab9 */ /* 0x000fc80000000800 */
[----:B------:R-:W-:-:S13]  /*1e80*/  ISETP.GE.AND P0, PT, R3, UR4, PT ;  /* 0x0000000403007c0c */ /* 0x000fda000bf06270 */
[----:B------:R-:W-:Y:S05]  /*1e90*/  @!P0 BRA `(.L_x_532) ;  /* 0xffffffe000bc8947 */ /* 0x000fea000383ffff */
[----:B------:R-:W-:Y:S05]  /*1ea0*/  EXIT ;  /* 0x000000000000794d */ /* 0x000fea0003800000 */
        .weak           $__internal_12_$__cuda_sm20_div_s64
        .type           $__internal_12_$__cuda_sm20_div_s64,@function
        .size           $__internal_12_$__cuda_sm20_div_s64,(.L_x_705 - $__internal_12_$__cuda_sm20_div_s64)
$__internal_12_$__cuda_sm20_div_s64:
[-C--:B------:R-:W-:Y:S02]  /*1eb0*/  IADD3 R11, P1, RZ, -R18.reuse, RZ ;  /* 0x80000012ff0b7210 */ /* 0x080fe40007f3e0ff */
        /* <DEDUP_REMOVED lines=46> */
[----:B------:R-:W-:-:S05]  /*21a0*/  IMAD.HI.U32 R8, P0, R24, R15, R8 ;  /* 0x0000000f18087227 */ /* 0x000fca0007800008 */
[----:B------:R-:W-:Y:S02]  /*21b0*/  IADD3 R25, P1, R25, R8, RZ ;  /* 0x0000000819197210 */ /* 0x000fe40007f3e0ff */
[----:B------:R-:W-:-:S03]  /*21c0*/  IADD3.X R14, R14, RZ, RZ, P0, !PT ;  /* 0x000000ff0e0e7210 */ /* 0x000fc600007fe4ff */
[----:B------:R-:W-:-:S04]  /*21d0*/  IMAD.WIDE.U32 R8, R25, R10, RZ ;  /* 0x0000000a19087225 */ /* 0x000fc800078e00ff */
[----:B------:R-:W-:Y:S01]  /*21e0*/  IMAD.X R27, RZ, RZ, R14, P1 ;  /* 0x000000ffff1b7224 */ /* 0x000fe200008e060e */
[----:B------:R-:W-:Y:S01]  /*21f0*/  IADD3 R15, P1, -R8, R15, RZ ;  /* 0x0000000f080f7210 */ /* 0x000fe20007f3e1ff */
[----:B------:R-:W-:-:S03]  /*2200*/  IMAD R9, R25, R11, R9 ;  /* 0x0000000b19097224 */ /* 0x000fc600078e0209 */
[-C--:B------:R-:W-:Y:S01]  /*2210*/  ISETP.GE.U32.AND P0, PT, R15, R10.reuse, PT ;  /* 0x0000000a0f00720c */ /* 0x080fe20003f06070 */
[----:B------:R-:W-:-:S04]  /*2220*/  IMAD R8, R27, R10, R9 ;  /* 0x0000000a1b087224 */ /* 0x000fc800078e0209 */
[----:B------:R-:W-:Y:S01]  /*2230*/  IMAD.X R27, R19, 0x1, ~R8, P1 ;  /* 0x00000001131b7824 */ /* 0x000fe200008e0e08 */
[----:B------:R-:W-:Y:S01]  /*2240*/  IADD3 R9, P1, R15, -R10, RZ ;  /* 0x8000000a0f097210 */ /* 0x000fe20007f3e0ff */
[----:B------:R-:W-:-:S03]  /*2250*/  VIADD R8, R25, 0x1 ;  /* 0x0000000119087836 */ /* 0x000fc60000000000 */
[CC--:B------:R-:W-:Y:S02]  /*2260*/  ISETP.GE.U32.AND.EX P0, PT, R27.reuse, R11.reuse, PT, P0 ;  /* 0x0000000b1b00720c */ /* 0x0c0fe40003f06100 */
[----:B------:R-:W-:Y:S02]  /*2270*/  IADD3.X R19, R27, ~R11, RZ, P1, !PT ;  /* 0x8000000b1b137210 */ /* 0x000fe40000ffe4ff */
[----:B------:R-:W-:Y:S02]  /*2280*/  SEL R9, R9, R15, P0 ;  /* 0x0000000f09097207 */ /* 0x000fe40000000000 */
[----:B------:R-:W-:Y:S02]  /*2290*/  SEL R8, R8, R25, P0 ;  /* 0x0000001908087207 */ /* 0x000fe40000000000 */
[----:B------:R-:W-:Y:S02]  /*22a0*/  SEL R19, R19, R27, P0 ;  /* 0x0000001b13137207 */ /* 0x000fe40000000000 */
[----:B------:R-:W-:Y:S01]  /*22b0*/  ISETP.GE.U32.AND P0, PT, R9, R10, PT ;  /* 0x0000000a0900720c */ /* 0x000fe20003f06070 */
[----:B------:R-:W-:Y:S01]  /*22c0*/  VIADD R15, R8, 0x1 ;  /* 0x00000001080f7836 */ /* 0x000fe20000000000 */
[----:B------:R-:W-:-:S02]  /*22d0*/  ISETP.GE.AND P1, PT, R22, RZ, PT ;  /* 0x000000ff1600720c */ /* 0x000fc40003f26270 */
[----:B------:R-:W-:-:S04]  /*22e0*/  ISETP.GE.U32.AND.EX P0, PT, R19, R11, PT, P0 ;  /* 0x0000000b1300720c */ /* 0x000fc80003f06100 */
[----:B------:R-:W-:Y:S02]  /*22f0*/  SEL R15, R15, R8, P0 ;  /* 0x000000080f0f7207 */ /* 0x000fe40000000000 */
[----:B------:R-:W-:Y:S02]  /*2300*/  ISETP.NE.U32.AND P0, PT, R18, RZ, PT ;  /* 0x000000ff1200720c */ /* 0x000fe40003f05070 */
[-C--:B------:R-:W-:Y:S02]  /*2310*/  IADD3 R8, RZ, -R15.reuse, RZ ;  /* 0x8000000fff087210 */ /* 0x080fe40007ffe0ff */
[----:B------:R-:W-:Y:S01]  /*2320*/  ISETP.NE.AND.EX P0, PT, R17, RZ, PT, P0 ;  /* 0x000000ff1100720c */ /* 0x000fe20003f05300 */
[----:B------:R-:W-:Y:S01]  /*2330*/  IMAD.MOV.U32 R17, RZ, RZ, 0x0 ;  /* 0x00000000ff117424 */ /* 0x000fe200078e00ff */
[----:B------:R-:W-:-:S04]  /*2340*/  SEL R15, R8, R15, !P1 ;  /* 0x0000000f080f7207 */ /* 0x000fc80004800000 */
[----:B------:R-:W-:Y:S01]  /*2350*/  SEL R15, R15, 0xffffffff, P0 ;  /* 0xffffffff0f0f7807 */ /* 0x000fe20000000000 */
[----:B------:R-:W-:Y:S06]  /*2360*/  RET.REL.NODEC R16 `(_ZN2at6native58_GLOBAL__N__9a069279_25_AdaptiveAveragePooling_cu_ef17039c21adaptive_average_poolIN3c104HalfEEEvPKT_PS5_iiiilll) ;  /* 0xffffffdc10247950 */ /* 0x000fec0003c3ffff */
.L_x_533:
        /* <DEDUP_REMOVED lines=9> */
.L_x_705:


//--------------------- .text._ZN2at6native58_GLOBAL__N__9a069279_25_AdaptiveAveragePooling_cu_ef17039c21adaptive_average_poolIfEEvPKT_PS3_iiiilll --------------------------
	.section	.text._ZN2at6native58_GLOBAL__N__9a069279_25_AdaptiveAveragePooling_cu_ef17039c21adaptive_average_poolIfEEvPKT_PS3_iiiilll,"ax",@progbits
	.align	128
.text._ZN2at6native58_GLOBAL__N__9a069279_25_AdaptiveAveragePooling_cu_ef17039c21adaptive_average_poolIfEEvPKT_PS3_iiiilll:
        .type           _ZN2at6native58_GLOBAL__N__9a069279_25_AdaptiveAveragePooling_cu_ef17039c21adaptive_average_poolIfEEvPKT_PS3_iiiilll,@function
        .size           _ZN2at6native58_GLOBAL__N__9a069279_25_AdaptiveAveragePooling_cu_ef17039c21adaptive_average_poolIfEEvPKT_PS3_iiiilll,(.L_x_707 - _ZN2at6native58_GLOBAL__N__9a069279_25_AdaptiveAveragePooling_cu_ef17039c21adaptive_average_poolIfEEvPKT_PS3_iiiilll)
        .other          _ZN2at6native58_GLOBAL__N__9a069279_25_AdaptiveAveragePooling_cu_ef17039c21adaptive_average_poolIfEEvPKT_PS3_iiiilll,@"STO_CUDA_ENTRY STV_DEFAULT"
_ZN2at6native58_GLOBAL__N__9a069279_25_AdaptiveAveragePooling_cu_ef17039c21adaptive_average_poolIfEEvPKT_PS3_iiiilll:
        /* <DEDUP_REMOVED lines=25> */
.L_x_557:
[----:B0-----:R-:W0:Y:S01]  /*0190*/  LDC R6, c[0x0][0x228] ;  /* 0x00008a00ff067b82 */ /* 0x001e220000000800 */
[----:B------:R-:W-:Y:S01]  /*01a0*/  IABS R10, R3 ;  /* 0x00000003000a7213 */ /* 0x000fe20000000000 */
[----:B------:R-:W-:Y:S01]  /*01b0*/  ULDC UR4, c[0x0][0x220] ;  /* 0x0000880000047ab9 */ /* 0x000fe20000000800 */
[----:B------:R-:W-:Y:S01]  /*01c0*/  VIADD R13, R3, 0x1 ;  /* 0x00000001030d7836 */ /* 0x000fe20000000000 */
[----:B------:R-:W-:Y:S01]  /*01d0*/  MOV R21, 0xffffffff ;  /* 0xffffffff00157802 */ /* 0x000fe20000000f00 */
[----:B------:R-:W-:Y:S01]  /*01e0*/  IMAD.MOV.U32 R20, RZ, RZ, -0x1 ;  /* 0xffffffffff147424 */ /* 0x000fe200078e00ff */
[----:B------:R-:W-:Y:S02]  /*01f0*/  BSSY B0, `(.L_x_534) ;  /* 0x000004e000007945 */ /* 0x000fe40003800000 */
        /* <DEDUP_REMOVED lines=18> */
[----:B------:R-:W-:Y:S02]  /*0320*/  @!P1 IMAD.IADD R7, R7, 0x1, -R8 ;  /* 0x0000000107079824 */ /* 0x000fe400078e0a08 */
[----:B------:R-:W-:-:S03]  /*0330*/  @!P1 VIADD R9, R9, 0x1 ;  /* 0x0000000109099836 */ /* 0x000fc60000000000 */
[----:B------:R-:W-:Y:S02]  /*0340*/  ISETP.GE.U32.AND P0, PT, R7, R8, PT ;  /* 0x000000080700720c */ /* 0x000fe40003f06070 */
[----:B------:R-:W-:-:S11]  /*0350*/  LOP3.LUT R7, RZ, R6, RZ, 0x33, !PT ;  /* 0x00000006ff077212 */ /* 0x000fd600078e33ff */
        /* <DEDUP_REMOVED lines=31> */
[----:B------:R-:W-:Y:S01]  /*0550*/  IMAD.MOV.U32 R21, RZ, RZ, R13 ;  /* 0x000000ffff157224 */ /* 0x000fe200078e000d */
[----:B------:R-:W-:Y:S01]  /*0560*/  MOV R10, 0x590 ;  /* 0x00000590000a7802 */ /* 0x000fe20000000f00 */
[----:B------:R-:W-:-:S07]  /*0570*/  IMAD.U32 R19, RZ, RZ, UR4 ;  /* 0x00000004ff137e24 */ /* 0x000fce000f8e00ff */
[----:B------:R-:W-:Y:S05]  /*0580*/  CALL.REL.NOINC `($__internal_13_$__cuda_sm20_div_s64) ;  /* 0x0000001400c47944 */ /* 0x000fea0003c00000 */
[----:B------:R-:W-:Y:S01]  /*0590*/  MOV R4, R15 ;  /* 0x0000000f00047202 */ /* 0x000fe20000000f00 */
[----:B------:R-:W-:Y:S06]  /*05a0*/  BRA `(.L_x_536) ;  /* 0x0000000000487947 */ /* 0x000fec0003800000 */
.L_x_535:
        /* <DEDUP_REMOVED lines=18> */
.L_x_536:
[----:B------:R-:W-:Y:S05]  /*06d0*/  BSYNC B0 ;  /* 0x0000000000007941 */ /* 0x000fea0003800000 */
.L_x_534:
        /* <DEDUP_REMOVED lines=12> */
[----:B------:R-:W-:-:S03]  /*07a0*/  IADD3 R23, R4, 0x1, -R23 ;  /* 0x0000000104177810 */ /* 0x000fc60007ffe817 */
[----:B------:R-:W-:-:S07]  /*07b0*/  IMAD.IADD R11, R13, 0x1, R11 ;  /* 0x000000010d0b7824 */ /* 0x000fce00078e020b */
.L_x_556:
[----:B0-----:R-:W0:Y:S01]  /*07c0*/  LDC R15, c[0x0][0x22c] ;  /* 0x00008b00ff0f7b82 */ /* 0x001e220000000800 */
[----:B------:R-:W-:Y:S01]  /*07d0*/  IABS R17, R22 ;  /* 0x0000001600117213 */ /* 0x000fe20000000000 */
[----:B------:R-:W-:Y:S01]  /*07e0*/  ULDC UR4, c[0x0][0x224] ;  /* 0x0000890000047ab9 */ /* 0x000fe20000000800 */
[----:B------:R-:W-:Y:S01]  /*07f0*/  MOV R20, 0xffffffff ;  /* 0xffffffff00147802 */ /* 0x000fe20000000f00 */
[----:B------:R-:W-:Y:S01]  /*0800*/  IMAD.MOV.U32 R21, RZ, RZ, -0x1 ;  /* 0xffffffffff157424 */ /* 0x000fe200078e00ff */
[----:B------:R-:W-:Y:S01]  /*0810*/  BSSY B1, `(.L_x_539) ;  /* 0x000004d000017945 */ /* 0x000fe20003800000 */
[-C--:B0-----:R-:W-:Y:S02]  /*0820*/  IABS R6, R15.reuse ;  /* 0x0000000f00067213 */ /* 0x081fe40000000000 */
[----:B------:R-:W-:Y:S02]  /*0830*/  LOP3.LUT R10, RZ, R15, RZ, 0x33, !PT ;  /* 0x0000000fff0a7212 */ /* 0x000fe400078e33ff */
        /* <DEDUP_REMOVED lines=34> */
[----:B------:R-:W-:Y:S02]  /*0a60*/  @!P2 IMAD.IADD R9, R9, 0x1, -R6 ;  /* 0x000000010909a824 */ /* 0x000fe400078e0a06 */
[----:B------:R-:W-:-:S03]  /*0a70*/  @!P2 VIADD R7, R7, 0x1 ;  /* 0x000000010707a836 */ /* 0x000fc60000000000 */
        /* <DEDUP_REMOVED lines=15> */
[----:B------:R-:W-:Y:S01]  /*0b70*/  MOV R21, R17 ;  /* 0x0000001100157202 */ /* 0x000fe20000000f00 */
[----:B------:R-:W-:Y:S01]  /*0b80*/  IMAD.U32 R19, RZ, RZ, UR4 ;  /* 0x00000004ff137e24 */ /* 0x000fe2000f8e00ff */
[----:B------:R-:W-:-:S07]  /*0b90*/  MOV R10, 0xbb0 ;  /* 0x00000bb0000a7802 */ /* 0x000fce0000000f00 */
[----:B------:R-:W-:Y:S05]  /*0ba0*/  CALL.REL.NOINC `($__internal_13_$__cuda_sm20_div_s64) ;  /* 0x00000010003c7944 */ /* 0x000fea0003c00000 */
[----:B------:R-:W-:Y:S05]  /*0bb0*/  BRA `(.L_x_541) ;  /* 0x0000000000487947 */ /* 0x000fea0003800000 */
.L_x_540:
        /* <DEDUP_REMOVED lines=18> */
.L_x_541:
[----:B------:R-:W-:Y:S05]  /*0ce0*/  BSYNC B1 ;  /* 0x0000000000017941 */ /* 0x000fea0003800000 */
.L_x_539:
[----:B------:R-:W-:Y:S01]  /*0cf0*/  SHF.R.S32.HI R8, RZ, 0x1f, R6 ;  /* 0x0000001fff087819 */ /* 0x000fe20000011406 */
[----:B------:R-:W-:Y:S01]  /*0d00*/  ULDC.64 UR14, c[0x0][0x240] ;  /* 0x00009000000e7ab9 */ /* 0x000fe20000000a00 */
[----:B------:R-:W-:Y:S01]  /*0d10*/  IMAD.MOV.U32 R10, RZ, RZ, R12 ;  /* 0x000000ffff0a7224 */ /* 0x000fe200078e000c */
[----:B------:R-:W-:Y:S01]  /*0d20*/  ISETP.GE.AND P0, PT, R23, 0x1, PT ;  /* 0x000000011700780c */ /* 0x000fe20003f06270 */
[----:B------:R-:W-:Y:S01]  /*0d30*/  BSSY B4, `(.L_x_542) ;  /* 0x00000db000047945 */ /* 0x000fe20003800000 */
[----:B------:R-:W-:Y:S02]  /*0d40*/  IMAD R17, R8, UR14, RZ ;  /* 0x0000000e08117c24 */ /* 0x000fe4000f8e02ff */
[----:B------:R-:W-:Y:S01]  /*0d50*/  IMAD.WIDE.U32 R8, R6, UR14, R10 ;  /* 0x0000000e06087c25 */ /* 0x000fe2000f8e000a */
[----:B------:R-:W-:-:S03]  /*0d60*/  IADD3 R10, R15, 0x1, -R6 ;  /* 0x000000010f0a7810 */ /* 0x000fc60007ffe806 */
[----:B------:R-:W-:Y:S01]  /*0d70*/  IMAD R17, R6, UR15, R17 ;  /* 0x0000000f06117c24 */ /* 0x000fe2000f8e0211 */
[----:B------:R-:W-:Y:S01]  /*0d80*/  ULDC.64 UR14, c[0x0][0x210] ;  /* 0x00008400000e7ab9 */ /* 0x000fe20000000a00 */
[----:B------:R-:W-:Y:S01]  /*0d90*/  IMAD.MOV.U32 R16, RZ, RZ, RZ ;  /* 0x000000ffff107224 */ /* 0x000fe200078e00ff */
[----:B------:R-:W-:Y:S01]  /*0da0*/  LEA R14, P1, R8, UR14, 0x2 ;  /* 0x0000000e080e7c11 */ /* 0x000fe2000f8210ff */
[----:B------:R-:W-:-:S05]  /*0db0*/  IMAD.IADD R17, R9, 0x1, R17 ;  /* 0x0000000109117824 */ /* 0x000fca00078e0211 */
[----:B------:R-:W-:Y:S01]  /*0dc0*/  LEA.HI.X R17, R8, UR15, R17, 0x2, P1 ;  /* 0x0000000f08117c11 */ /* 0x000fe200088f1411 */
[----:B------:R-:W-:Y:S06]  /*0dd0*/  @!P0 BRA `(.L_x_543) ;  /* 0x0000000c00408947 */ /* 0x000fec0003800000 */
[----:B------:R-:W-:Y:S01]  /*0de0*/  IADD3 R4, -R4, RZ, RZ ;  /* 0x000000ff04047210 */ /* 0x000fe20007ffe1ff */
[----:B------:R-:W-:Y:S01]  /*0df0*/  ULDC UR4, c[0x0][0x224] ;  /* 0x0000890000047ab9 */ /* 0x000fe20000000800 */
[----:B------:R-:W-:Y:S01]  /*0e00*/  IMAD.IADD R6, R15, 0x1, -R6 ;  /* 0x000000010f067824 */ /* 0x000fe200078e0a06 */
[----:B------:R-:W-:Y:S01]  /*0e10*/  LOP3.LUT R8, R10, 0x3, RZ, 0xc0, !PT ;  /* 0x000000030a087812 */ /* 0x000fe200078ec0ff */
[----:B------:R-:W-:Y:S02]  /*0e20*/  IMAD.MOV.U32 R9, RZ, RZ, R14 ;  /* 0x000000ffff097224 */ /* 0x000fe400078e000e */
[----:B------:R-:W-:Y:S01]  /*0e30*/  IMAD R15, R4, UR4, R15 ;  /* 0x00000004040f7c24 */ /* 0x000fe2000f8e020f */
[----:B------:R-:W-:Y:S01]  /*0e40*/  ISETP.GE.U32.AND P1, PT, R6, 0x3, PT ;  /* 0x000000030600780c */ /* 0x000fe20003f26070 */
[----:B------:R-:W-:Y:S02]  /*0e50*/  IMAD.MOV.U32 R6, RZ, RZ, R17 ;  /* 0x000000ffff067224 */ /* 0x000fe400078e0011 */
[----:B------:R-:W-:Y:S01]  /*0e60*/  IMAD.MOV.U32 R16, RZ, RZ, RZ ;  /* 0x000000ffff107224 */ /* 0x000fe200078e00ff */
[----:B------:R-:W-:Y:S01]  /*0e70*/  IADD3 R7, -R7, R15, -R8 ;  /* 0x0000000f07077210 */ /* 0x000fe20007ffe908 */
[----:B------:R-:W-:-:S08]  /*0e80*/  IMAD.MOV.U32 R4, RZ, RZ, RZ ;  /* 0x000000ffff047224 */ /* 0x000fd000078e00ff */
.L_x_555:
        /* <DEDUP_REMOVED lines=10> */
[----:B------:R-:W-:Y:S02]  /*0f30*/  IMAD.MOV.U32 R24, RZ, RZ, RZ ;  /* 0x000000ffff187224 */ /* 0x000fe400078e00ff */
[----:B------:R-:W-:Y:S02]  /*0f40*/  IMAD.MOV.U32 R25, RZ, RZ, R7 ;  /* 0x000000ffff197224 */ /* 0x000fe400078e0007 */
[----:B------:R-:W-:Y:S02]  /*0f50*/  IMAD.MOV.U32 R26, RZ, RZ, R9 ;  /* 0x000000ffff1a7224 */ /* 0x000fe400078e0009 */
[----:B------:R-:W-:-:S05]  /*0f60*/  IMAD.MOV.U32 R27, RZ, RZ, R6 ;  /* 0x000000ffff1b7224 */ /* 0x000fca00078e0006 */
[----:B------:R-:W-:Y:S05]  /*0f70*/  @!P0 BRA `(.L_x_549) ;  /* 0x0000000400e08947 */ /* 0x000fea0003800000 */
[----:B------:R-:W-:Y:S01]  /*0f80*/  IADD3 R14, R25, 0x1, RZ ;  /* 0x00000001190e7810 */ /* 0x000fe20007ffe0ff */
[----:B------:R-:W-:Y:S01]  /*0f90*/  BSSY B5, `(.L_x_550) ;  /* 0x000004b000057945 */ /* 0x000fe20003800000 */
[----:B------:R-:W-:Y:S02]  /*0fa0*/  PLOP3.LUT P0, PT, PT, PT, PT, 0x80, 0x0 ;  /* 0x000000000000781c */ /* 0x000fe40003f0f070 */
[----:B------:R-:W-:-:S13]  /*0fb0*/  ISETP.GT.AND P3, PT, R14, 0xc, PT ;  /* 0x0000000c0e00780c */ /* 0x000fda0003f64270 */
[----:B------:R-:W-:Y:S05]  /*0fc0*/  @!P3 BRA `(.L_x_551) ;  /* 0x00000004001cb947 */ /* 0x000fea0003800000 */
[----:B------:R-:W-:-:S13]  /*0fd0*/  PLOP3.LUT P0, PT, PT, PT, PT, 0x8, 0x0 ;  /* 0x000000000000781c */ /* 0x000fda0003f0e170 */
.L_x_552:
[----:B------:R-:W-:Y:S02]  /*0fe0*/  IMAD.MOV.U32 R14, RZ, RZ, R26 ;  /* 0x000000ffff0e7224 */ /* 0x000fe400078e001a */
[----:B------:R-:W-:Y:S01]  /*0ff0*/  IMAD.MOV.U32 R15, RZ, RZ, R27 ;  /* 0x000000ffff0f7224 */ /* 0x000fe200078e001b */
[----:B------:R-:W-:-:S04]  /*1000*/  IADD3 R20, P3, R26, UR6, RZ ;  /* 0x000000061a147c10 */ /* 0x000fc8000ff7e0ff */
[----:B------:R-:W2:Y:S01]  /*1010*/  LDG.E R17, desc[UR10][R14.64] ;  /* 0x0000000a0e117981 */ /* 0x000ea2000c1e1900 */
[----:B------:R-:W-:Y:S02]  /*1020*/  IADD3.X R21, R27, UR7, RZ, P3, !PT ;  /* 0x000000071b157c10 */ /* 0x000fe40009ffe4ff */
[----:B------:R-:W-:-:S03]  /*1030*/  IADD3 R26, P3, R20, UR6, RZ ;  /* 0x00000006141a7c10 */ /* 0x000fc6000ff7e0ff */
[----:B------:R-:W3:Y:S01]  /*1040*/  LDG.E R20, desc[UR10][R20.64] ;  /* 0x0000000a14147981 */ /* 0x000ee2000c1e1900 */
[----:B------:R-:W-:Y:S02]  /*1050*/  IADD3.X R27, R21, UR7, RZ, P3, !PT ;  /* 0x00000007151b7c10 */ /* 0x000fe40009ffe4ff */
[----:B------:R-:W-:-:S03]  /*1060*/  IADD3 R28, P3, R26, UR6, RZ ;  /* 0x000000061a1c7c10 */ /* 0x000fc6000ff7e0ff */
[----:B------:R0:W4:Y:S01]  /*1070*/  LDG.E R19, desc[UR10][R26.64] ;  /* 0x0000000a1a137981 */ /* 0x000122000c1e1900 */
[----:B------:R-:W-:-:S05]  /*1080*/  IADD3.X R29, R27, UR7, RZ, P3, !PT ;  /* 0x000000071b1d7c10 */ /* 0x000fca0009ffe4ff */
[----:B------:R-:W5:Y:S01]  /*1090*/  LDG.E R18, desc[UR10][R28.64] ;  /* 0x0000000a1c127981 */ /* 0x000f62000c1e1900 */
[----:B0-----:R-:W-:-:S04]  /*10a0*/  IADD3 R26, P3, R28, UR6, RZ ;  /* 0x000000061c1a7c10 */ /* 0x001fc8000ff7e0ff */
[----:B------:R-:W-:Y:S02]  /*10b0*/  IADD3.X R27, R29, UR7, RZ, P3, !PT ;  /* 0x000000071d1b7c10 */ /* 0x000fe40009ffe4ff */
[----:B------:R-:W-:-:S03]  /*10c0*/  IADD3 R14, P3, R26, UR6, RZ ;  /* 0x000000061a0e7c10 */ /* 0x000fc6000ff7e0ff */
[----:B------:R3:W5:Y:S01]  /*10d0*/  LDG.E R28, desc[UR10][R26.64] ;  /* 0x0000000a1a1c7981 */ /* 0x000762000c1e1900 */
[----:B------:R-:W-:Y:S01]  /*10e0*/  IADD3.X R15, R27, UR7, RZ, P3, !PT ;  /* 0x000000071b0f7c10 */ /* 0x000fe20009ffe4ff */
[----:B--2---:R-:W-:-:S04]  /*10f0*/  FADD.FTZ R21, R17, R16 ;  /* 0x0000001011157221 */ /* 0x004fc80000010000 */
[----:B------:R0:W2:Y:S01]  /*1100*/  LDG.E R17, desc[UR10][R14.64] ;  /* 0x0000000a0e117981 */ /* 0x0000a2000c1e1900 */
[----:B---3--:R-:W-:Y:S01]  /*1110*/  FADD.FTZ R26, R21, R20 ;  /* 0x00000014151a7221 */ /* 0x008fe20000010000 */
[----:B0-----:R-:W-:-:S04]  /*1120*/  IADD3 R14, P3, R14, UR6, RZ ;  /* 0x000000060e0e7c10 */ /* 0x001fc8000ff7e0ff */
[----:B------:R-:W-:Y:S02]  /*1130*/  IADD3.X R15, R15, UR7, RZ, P3, !PT ;  /* 0x000000070f0f7c10 */ /* 0x000fe40009ffe4ff */
[----:B------:R-:W-:Y:S01]  /*1140*/  IADD3 R20, P3, R14, UR6, RZ ;  /* 0x000000060e147c10 */ /* 0x000fe2000ff7e0ff */
[----:B----4-:R-:W-:Y:S02]  /*1150*/  FADD.FTZ R29, R26, R19 ;  /* 0x000000131a1d7221 */ /* 0x010fe40000010000 */
[----:B------:R0:W3:Y:S01]  /*1160*/  LDG.E R16, desc[UR10][R14.64] ;  /* 0x0000000a0e107981 */ /* 0x0000e2000c1e1900 */
[----:B------:R-:W-:Y:S02]  /*1170*/  IADD3.X R21, R15, UR7, RZ, P3, !PT ;  /* 0x000000070f157c10 */ /* 0x000fe40009ffe4ff */
[----:B------:R-:W-:-:S03]  /*1180*/  IADD3 R26, P3, R20, UR6, RZ ;  /* 0x00000006141a7c10 */ /* 0x000fc6000ff7e0ff */
[----:B------:R-:W4:Y:S01]  /*1190*/  LDG.E R19, desc[UR10][R20.64] ;  /* 0x0000000a14137981 */ /* 0x000f22000c1e1900 */
[----:B------:R-:W-:Y:S01]  /*11a0*/  IADD3.X R27, R21, UR7, RZ, P3, !PT ;  /* 0x00000007151b7c10 */ /* 0x000fe20009ffe4ff */
[----:B-----5:R-:W-:-:S04]  /*11b0*/  FADD.FTZ R29, R29, R18 ;  /* 0x000000121d1d7221 */ /* 0x020fc80000010000 */
[----:B------:R-:W5:Y:S01]  /*11c0*/  LDG.E R18, desc[UR10][R26.64] ;  /* 0x0000000a1a127981 */ /* 0x000f62000c1e1900 */
[----:B0-----:R-:W-:-:S04]  /*11d0*/  IADD3 R14, P3, R26, UR6, RZ ;  /* 0x000000061a0e7c10 */ /* 0x001fc8000ff7e0ff */
[----:B------:R-:W-:Y:S01]  /*11e0*/  IADD3.X R15, R27, UR7, RZ, P3, !PT ;  /* 0x000000071b0f7c10 */ /* 0x000fe20009ffe4ff */
[----:B------:R-:W-:-:S04]  /*11f0*/  FADD.FTZ R29, R29, R28 ;  /* 0x0000001c1d1d7221 */ /* 0x000fc80000010000 */
[----:B------:R0:W5:Y:S02]  /*1200*/  LDG.E R28, desc[UR10][R14.64] ;  /* 0x0000000a0e1c7981 */ /* 0x000164000c1e1900 */
[----:B0-----:R-:W-:-:S04]  /*1210*/  IADD3 R14, P3, R14, UR6, RZ ;  /* 0x000000060e0e7c10 */ /* 0x001fc8000ff7e0ff */
[----:B------:R-:W-:Y:S02]  /*1220*/  IADD3.X R15, R15, UR7, RZ, P3, !PT ;  /* 0x000000070f0f7c10 */ /* 0x000fe40009ffe4ff */
[----:B------:R-:W-:-:S03]  /*1230*/  IADD3 R20, P3, R14, UR6, RZ ;  /* 0x000000060e147c10 */ /* 0x000fc6000ff7e0ff */
[----:B------:R0:W5:Y:S01]  /*1240*/  LDG.E R26, desc[UR10][R14.64] ;  /* 0x0000000a0e1a7981 */ /* 0x000162000c1e1900 */
[----:B------:R-:W-:-:S05]  /*1250*/  IADD3.X R21, R15, UR7, RZ, P3, !PT ;  /* 0x000000070f157c10 */ /* 0x000fca0009ffe4ff */
[----:B------:R1:W5:Y:S01]  /*1260*/  LDG.E R27, desc[UR10][R20.64] ;  /* 0x0000000a141b7981 */ /* 0x000362000c1e1900 */
[----:B--2---:R-:W-:-:S04]  /*1270*/  FADD.FTZ R17, R29, R17 ;  /* 0x000000111d117221 */ /* 0x004fc80000010000 */
[----:B---3--:R-:W-:Y:S01]  /*1280*/  FADD.FTZ R29, R17, R16 ;  /* 0x00000010111d7221 */ /* 0x008fe20000010000 */
[----:B------:R-:W-:-:S04]  /*1290*/  IADD3 R16, P3, R20, UR6, RZ ;  /* 0x0000000614107c10 */ /* 0x000fc8000ff7e0ff */
[----:B------:R-:W-:Y:S01]  /*12a0*/  IADD3.X R17, R21, UR7, RZ, P3, !PT ;  /* 0x0000000715117c10 */ /* 0x000fe20009ffe4ff */
[----:B----4-:R-:W-:Y:S01]  /*12b0*/  FADD.FTZ R19, R29, R19 ;  /* 0x000000131d137221 */ /* 0x010fe20000010000 */
[----:B0-----:R-:W-:-:S03]  /*12c0*/  IADD3 R14, P3, R16, UR6, RZ ;  /* 0x00000006100e7c10 */ /* 0x001fc6000ff7e0ff */
[----:B------:R-:W2:Y:S01]  /*12d0*/  LDG.E R16, desc[UR10][R16.64] ;  /* 0x0000000a10107981 */ /* 0x000ea2000c1e1900 */
[----:B------:R-:W-:Y:S01]  /*12e0*/  IADD3.X R15, R17, UR7, RZ, P3, !PT ;  /* 0x00000007110f7c10 */ /* 0x000fe20009ffe4ff */
[----:B-----5:R-:W-:Y:S01]  /*12f0*/  FADD.FTZ R29, R19, R18 ;  /* 0x00000012131d7221 */ /* 0x020fe20000010000 */
[----:B------:R-:W-:-:S03]  /*1300*/  IADD3 R18, P3, R14, UR6, RZ ;  /* 0x000000060e127c10 */ /* 0x000fc6000ff7e0ff */
[----:B------:R-:W3:Y:S01]  /*1310*/  LDG.E R14, desc[UR10][R14.64] ;  /* 0x0000000a0e0e7981 */ /* 0x000ee2000c1e1900 */
[----:B------:R-:W-:Y:S02]  /*1320*/  IADD3.X R19, R15, UR7, RZ, P3, !PT ;  /* 0x000000070f137c10 */ /* 0x000fe40009ffe4ff */
[----:B-1----:R-:W-:-:S03]  /*1330*/  IADD3 R20, P3, R18, UR6, RZ ;  /* 0x0000000612147c10 */ /* 0x002fc6000ff7e0ff */
[----:B------:R-:W4:Y:S01]  /*1340*/  LDG.E R18, desc[UR10][R18.64] ;  /* 0x0000000a12127981 */ /* 0x000f22000c1e1900 */
[----:B------:R-:W-:-:S05]  /*1350*/  IADD3.X R21, R19, UR7, RZ, P3, !PT ;  /* 0x0000000713157c10 */ /* 0x000fca0009ffe4ff */
[----:B------:R-:W5:Y:S01]  /*1360*/  LDG.E R17, desc[UR10][R20.64] ;  /* 0x0000000a14117981 */ /* 0x000f62000c1e1900 */
[----:B------:R-:W-:Y:S01]  /*1370*/  FADD.FTZ R29, R29, R28 ;  /* 0x0000001c1d1d7221 */ /* 0x000fe20000010000 */
[----:B------:R-:W-:-:S05]  /*1380*/  VIADD R25, R25, 0xfffffff0 ;  /* 0xfffffff019197836 */ /* 0x000fca0000000000 */
[----:B------:R-:W-:Y:S01]  /*1390*/  ISETP.GT.AND P3, PT, R25, 0xb, PT ;  /* 0x0000000b1900780c */ /* 0x000fe20003f64270 */
[----:B------:R-:W-:-:S04]  /*13a0*/  FADD.FTZ R26, R29, R26 ;  /* 0x0000001a1d1a7221 */ /* 0x000fc80000010000 */
[----:B------:R-:W-:Y:S01]  /*13b0*/  FADD.FTZ R27, R26, R27 ;  /* 0x0000001b1a1b7221 */ /* 0x000fe20000010000 */
[----:B------:R-:W-:Y:S01]  /*13c0*/  IADD3 R26, P4, R20, UR6, RZ ;  /* 0x00000006141a7c10 */ /* 0x000fe2000ff9e0ff */
[----:B------:R-:W-:Y:S02]  /*13d0*/  VIADD R24, R24, 0x10 ;  /* 0x0000001018187836 */ /* 0x000fe40000000000 */
[----:B--2---:R-:W-:-:S04]  /*13e0*/  FADD.FTZ R27, R27, R16 ;  /* 0x000000101b1b7221 */ /* 0x004fc80000010000 */
[----:B---3--:R-:W-:-:S04]  /*13f0*/  FADD.FTZ R27, R27, R14 ;  /* 0x0000000e1b1b7221 */ /* 0x008fc80000010000 */
[----:B----4-:R-:W-:Y:S01]  /*1400*/  FADD.FTZ R16, R27, R18 ;  /* 0x000000121b107221 */ /* 0x010fe20000010000 */
[----:B------:R-:W-:-:S03]  /*1410*/  IADD3.X R27, R21, UR7, RZ, P4, !PT ;  /* 0x00000007151b7c10 */ /* 0x000fc6000a7fe4ff */
[----:B-----5:R-:W-:Y:S01]  /*1420*/  FADD.FTZ R16, R16, R17 ;  /* 0x0000001110107221 */ /* 0x020fe20000010000 */
[----:B------:R-:W-:Y:S06]  /*1430*/  @P3 BRA `(.L_x_552) ;  /* 0xfffffff800e83947 */ /* 0x000fec000383ffff */
.L_x_551:
[----:B------:R-:W-:Y:S05]  /*1440*/  BSYNC B5 ;  /* 0x0000000000057941 */ /* 0x000fea0003800000 */
.L_x_550:
[----:B------:R-:W-:Y:S01]  /*1450*/  VIADD R14, R25, 0x1 ;  /* 0x00000001190e7836 */ /* 0x000fe20000000000 */
[----:B------:R-:W-:Y:S04]  /*1460*/  BSSY B5, `(.L_x_553) ;  /* 0x0000026000057945 */ /* 0x000fe80003800000 */
[----:B------:R-:W-:-:S13]  /*1470*/  ISETP.GT.AND P3, PT, R14, 0x4, PT ;  /* 0x000000040e00780c */ /* 0x000fda0003f64270 */
[----:B------:R-:W-:Y:S05]  /*1480*/  @!P3 BRA `(.L_x_554) ;  /* 0x00000000008cb947 */ /* 0x000fea0003800000 */
[----:B------:R-:W-:Y:S01]  /*1490*/  IADD3 R20, P0, R26, UR6, RZ ;  /* 0x000000061a147c10 */ /* 0x000fe2000ff1e0ff */
[----:B------:R0:W2:Y:S03]  /*14a0*/  LDG.E R15, desc[UR10][R26.64] ;  /* 0x0000000a1a0f7981 */ /* 0x0000a6000c1e1900 */
[----:B------:R-:W-:Y:S02]  /*14b0*/  IADD3.X R21, R27, UR7, RZ, P0, !PT ;  /* 0x000000071b157c10 */ /* 0x000fe400087fe4ff */
[----:B------:R-:W-:-:S03]  /*14c0*/  IADD3 R18, P0, R20, UR6, RZ ;  /* 0x0000000614127c10 */ /* 0x000fc6000ff1e0ff */
[----:B------:R1:W3:Y:S01]  /*14d0*/  LDG.E R14, desc[UR10][R20.64] ;  /* 0x0000000a140e7981 */ /* 0x0002e2000c1e1900 */
[----:B------:R-:W-:-:S05]  /*14e0*/  IADD3.X R19, R21, UR7, RZ, P0, !PT ;  /* 0x0000000715137c10 */ /* 0x000fca00087fe4ff */
[----:B------:R4:W5:Y:S01]  /*14f0*/  LDG.E R17, desc[UR10][R18.64] ;  /* 0x0000000a12117981 */ /* 0x000962000c1e1900 */
[----:B------:R-:W-:-:S04]  /*1500*/  IADD3 R28, P0, R18, UR6, RZ ;  /* 0x00000006121c7c10 */ /* 0x000fc8000ff1e0ff */
[----:B------:R-:W-:Y:S02]  /*1510*/  IADD3.X R29, R19, UR7, RZ, P0, !PT ;  /* 0x00000007131d7c10 */ /* 0x000fe400087fe4ff */
[----:B0-----:R-:W-:-:S03]  /*1520*/  IADD3 R26, P0, R28, UR6, RZ ;  /* 0x000000061c1a7c10 */ /* 0x001fc6000ff1e0ff */
[----:B------:R-:W5:Y:S01]  /*1530*/  LDG.E R28, desc[UR10][R28.64] ;  /* 0x0000000a1c1c7981 */ /* 0x000f62000c1e1900 */
[----:B------:R-:W-:Y:S02]  /*1540*/  IADD3.X R27, R29, UR7, RZ, P0, !PT ;  /* 0x000000071d1b7c10 */ /* 0x000fe400087fe4ff */
[----:B-1----:R-:W-:-:S03]  /*1550*/  IADD3 R20, P0, R26, UR6, RZ ;  /* 0x000000061a147c10 */ /* 0x002fc6000ff1e0ff */
[----:B------:R-:W5:Y:S01]  /*1560*/  LDG.E R26, desc[UR10][R26.64] ;  /* 0x0000000a1a1a7981 */ /* 0x000f62000c1e1900 */
[----:B------:R-:W-:Y:S02]  /*1570*/  IADD3.X R21, R27, UR7, RZ, P0, !PT ;  /* 0x000000071b157c10 */ /* 0x000fe400087fe4ff */
[----:B----4-:R-:W-:-:S04]  /*1580*/  IADD3 R18, P0, R20, UR6, RZ ;  /* 0x0000000614127c10 */ /* 0x010fc8000ff1e0ff */
[----:B------:R-:W-:Y:S01]  /*1590*/  IADD3.X R19, R21, UR7, RZ, P0, !PT ;  /* 0x0000000715137c10 */ /* 0x000fe200087fe4ff */
[----:B--2---:R-:W-:Y:S02]  /*15a0*/  FADD.FTZ R15, R16, R15 ;  /* 0x0000000f100f7221 */ /* 0x004fe40000010000 */
[----:B------:R3:W2:Y:S02]  /*15b0*/  LDG.E R16, desc[UR10][R20.64] ;  /* 0x0000000a14107981 */ /* 0x0006a4000c1e1900 */
[----:B---3--:R-:W-:Y:S01]  /*15c0*/  FADD.FTZ R20, R15, R14 ;  /* 0x0000000e0f147221 */ /* 0x008fe20000010000 */
[----:B------:R-:W-:Y:S02]  /*15d0*/  IADD3 R14, P0, R18, UR6, RZ ;  /* 0x00000006120e7c10 */ /* 0x000fe4000ff1e0ff */
[----:B------:R-:W3:Y:S02]  /*15e0*/  LDG.E R18, desc[UR10][R18.64] ;  /* 0x0000000a12127981 */ /* 0x000ee4000c1e1900 */
[----:B------:R-:W-:Y:S01]  /*15f0*/  IADD3.X R15, R19, UR7, RZ, P0, !PT ;  /* 0x00000007130f7c10 */ /* 0x000fe200087fe4ff */
[----:B-----5:R-:W-:-:S04]  /*1600*/  FADD.FTZ R29, R20, R17 ;  /* 0x00000011141d7221 */ /* 0x020fc80000010000 */
[----:B------:R-:W4:Y:S01]  /*1610*/  LDG.E R17, desc[UR10][R14.64] ;  /* 0x0000000a0e117981 */ /* 0x000f22000c1e1900 */
[----:B------:R-:W-:-:S04]  /*1620*/  FADD.FTZ R29, R29, R28 ;  /* 0x0000001c1d1d7221 */ /* 0x000fc80000010000 */
[----:B------:R-:W-:Y:S01]  /*1630*/  FADD.FTZ R29, R29, R26 ;  /* 0x0000001a1d1d7221 */ /* 0x000fe20000010000 */
[----:B------:R-:W-:Y:S01]  /*1640*/  IADD3 R26, P3, R14, UR6, RZ ;  /* 0x000000060e1a7c10 */ /* 0x000fe2000ff7e0ff */
[----:B------:R-:W-:Y:S01]  /*1650*/  VIADD R25, R25, 0xfffffff8 ;  /* 0xfffffff819197836 */ /* 0x000fe20000000000 */
[----:B------:R-:W-:Y:S02]  /*1660*/  PLOP3.LUT P0, PT, PT, PT, PT, 0x8, 0x0 ;  /* 0x000000000000781c */ /* 0x000fe40003f0e170 */
[----:B------:R-:W-:Y:S02]  /*1670*/  IADD3 R24, R24, 0x8, RZ ;  /* 0x0000000818187810 */ /* 0x000fe40007ffe0ff */
[----:B------:R-:W-:Y:S01]  /*1680*/  IADD3.X R27, R15, UR7, RZ, P3, !PT ;  /* 0x000000070f1b7c10 */ /* 0x000fe20009ffe4ff */
[----:B--2---:R-:W-:-:S04]  /*1690*/  FADD.FTZ R29, R29, R16 ;  /* 0x000000101d1d7221 */ /* 0x004fc80000010000 */
[----:B---3--:R-:W-:-:S04]  /*16a0*/  FADD.FTZ R16, R29, R18 ;  /* 0x000000121d107221 */ /* 0x008fc80000010000 */
[----:B----4-:R-:W-:-:S07]  /*16b0*/  FADD.FTZ R16, R16, R17 ;  /* 0x0000001110107221 */ /* 0x010fce0000010000 */
.L_x_554:
[----:B------:R-:W-:Y:S05]  /*16c0*/  BSYNC B5 ;  /* 0x0000000000057941 */ /* 0x000fea0003800000 */
.L_x_553:
[----:B------:R-:W-:-:S13]  /*16d0*/  ISETP.NE.OR P0, PT, R25, -0x1, P0 ;  /* 0xffffffff1900780c */ /* 0x000fda0000705670 */
[----:B------:R-:W-:Y:S05]  /*16e0*/  @!P0 BREAK B1 ;  /* 0x0000000000018942 */ /* 0x000fea0003800000 */
[----:B------:R-:W-:Y:S05]  /*16f0*/  @!P0 BRA `(.L_x_547) ;  /* 0x0000000000548947 */ /* 0x000fea0003800000 */
.L_x_549:
[----:B------:R-:W-:Y:S05]  /*1700*/  BSYNC B1 ;  /* 0x0000000000017941 */ /* 0x000fea0003800000 */
.L_x_548:
[----:B------:R-:W-:-:S04]  /*1710*/  IADD3 R18, P0, R26, UR6, RZ ;  /* 0x000000061a127c10 */ /* 0x000fc8000ff1e0ff */
[----:B------:R-:W-:Y:S02]  /*1720*/  IADD3.X R19, R27, UR7, RZ, P0, !PT ;  /* 0x000000071b137c10 */ /* 0x000fe400087fe4ff */
[----:B------:R-:W-:Y:S01]  /*1730*/  IADD3 R14, P0, R18, UR6, RZ ;  /* 0x00000006120e7c10 */ /* 0x000fe2000ff1e0ff */
[----:B------:R0:W2:Y:S03]  /*1740*/  LDG.E R27, desc[UR10][R26.64] ;  /* 0x0000000a1a1b7981 */ /* 0x0000a6000c1e1900 */
[----:B------:R-:W-:Y:S02]  /*1750*/  IADD3.X R15, R19, UR7, RZ, P0, !PT ;  /* 0x00000007130f7c10 */ /* 0x000fe400087fe4ff */
[----:B------:R-:W-:Y:S01]  /*1760*/  IADD3 R20, P0, R14, UR6, RZ ;  /* 0x000000060e147c10 */ /* 0x000fe2000ff1e0ff */
[----:B------:R-:W3:Y:S03]  /*1770*/  LDG.E R19, desc[UR10][R18.64] ;  /* 0x0000000a12137981 */ /* 0x000ee6000c1e1900 */
[----:B------:R-:W-:-:S02]  /*1780*/  IADD3.X R21, R15, UR7, RZ, P0, !PT ;  /* 0x000000070f157c10 */ /* 0x000fc400087fe4ff */
[----:B------:R-:W4:Y:S04]  /*1790*/  LDG.E R15, desc[UR10][R14.64] ;  /* 0x0000000a0e0f7981 */ /* 0x000f28000c1e1900 */
[----:B------:R-:W5:Y:S01]  /*17a0*/  LDG.E R17, desc[UR10][R20.64] ;  /* 0x0000000a14117981 */ /* 0x000f62000c1e1900 */
[----:B------:R-:W-:Y:S01]  /*17b0*/  VIADD R25, R25, 0xfffffffc ;  /* 0xfffffffc19197836 */ /* 0x000fe20000000000 */
[----:B0-----:R-:W-:Y:S01]  /*17c0*/  IADD3 R26, P3, R20, UR6, RZ ;  /* 0x00000006141a7c10 */ /* 0x001fe2000ff7e0ff */
[----:B------:R-:W-:-:S03]  /*17d0*/  VIADD R24, R24, 0x4 ;  /* 0x0000000418187836 */ /* 0x000fc60000000000 */
[----:B------:R-:W-:Y:S01]  /*17e0*/  ISETP.NE.AND P0, PT, R25, -0x1, PT ;  /* 0xffffffff1900780c */ /* 0x000fe20003f05270 */
[----:B--2---:R-:W-:Y:S01]  /*17f0*/  FADD.FTZ R16, R27, R16 ;  /* 0x000000101b107221 */ /* 0x004fe20000010000 */
[----:B------:R-:W-:-:S03]  /*1800*/  IADD3.X R27, R21, UR7, RZ, P3, !PT ;  /* 0x00000007151b7c10 */ /* 0x000fc60009ffe4ff */
[----:B---3--:R-:W-:-:S04]  /*1810*/  FADD.FTZ R16, R16, R19 ;  /* 0x0000001310107221 */ /* 0x008fc80000010000 */
[----:B----4-:R-:W-:-:S04]  /*1820*/  FADD.FTZ R16, R16, R15 ;  /* 0x0000000f10107221 */ /* 0x010fc80000010000 */
[----:B-----5:R-:W-:Y:S01]  /*1830*/  FADD.FTZ R16, R16, R17 ;  /* 0x0000001110107221 */ /* 0x020fe20000010000 */
[----:B------:R-:W-:Y:S06]  /*1840*/  @P0 BRA `(.L_x_548) ;  /* 0xfffffffc00b00947 */ /* 0x000fec000383ffff */
.L_x_547:
[----:B------:R-:W-:Y:S05]  /*1850*/  BSYNC B2 ;  /* 0x0000000000027941 */ /* 0x000fea0003800000 */
.L_x_546:
        /* <DEDUP_REMOVED lines=9> */
[----:B------:R-:W-:-:S06]  /*18f0*/  LEA.HI.X R19, R20, R6, R17, 0x2, P0 ;  /* 0x0000000614137211 */ /* 0x000fcc00000f1411 */
[----:B------:R-:W2:Y:S01]  /*1900*/  LDG.E R19, desc[UR10][R18.64] ;  /* 0x0000000a12137981 */ /* 0x000ea2000c1e1900 */
[----:B------:R-:W-:Y:S01]  /*1910*/  ISETP.NE.AND P0, PT, R8, 0x1, PT ;  /* 0x000000010800780c */ /* 0x000fe20003f05270 */
[----:B--2---:R-:W-:-:S12]  /*1920*/  FADD.FTZ R16, R16, R19 ;  /* 0x0000001310107221 */ /* 0x004fd80000010000 */
[----:B------:R-:W-:Y:S05]  /*1930*/  @!P0 BRA `(.L_x_545) ;  /* 0x0000000000548947 */ /* 0x000fea0003800000 */
[----:B------:R-:W-:Y:S01]  /*1940*/  ISETP.NE.AND P0, PT, R8, 0x2, PT ;  /* 0x000000020800780c */ /* 0x000fe20003f05270 */
[----:B------:R-:W-:-:S05]  /*1950*/  VIADD R17, R24, 0x1 ;  /* 0x0000000118117836 */ /* 0x000fca0000000000 */
[----:B------:R-:W-:-:S07]  /*1960*/  SHF.R.S32.HI R19, RZ, 0x1f, R17 ;  /* 0x0000001fff137819 */ /* 0x000fce0000011411 */
[----:B------:R-:W-:Y:S01]  /*1970*/  @P0 IADD3 R20, R24, 0x2, RZ ;  /* 0x0000000218140810 */ /* 0x000fe20007ffe0ff */
[-C--:B------:R-:W-:Y:S02]  /*1980*/  IMAD R24, R19, R14.reuse, RZ ;  /* 0x0000000e13187224 */ /* 0x080fe400078e02ff */
[----:B------:R-:W-:Y:S01]  /*1990*/  IMAD.WIDE.U32 R18, R17, R14, RZ ;  /* 0x0000000e11127225 */ /* 0x000fe200078e00ff */
[----:B------:R-:W-:-:S03]  /*19a0*/  @P0 SHF.R.S32.HI R21, RZ, 0x1f, R20 ;  /* 0x0000001fff150819 */ /* 0x000fc60000011414 */
[----:B------:R-:W-:Y:S01]  /*19b0*/  IMAD R17, R17, R15, R24 ;  /* 0x0000000f11117224 */ /* 0x000fe200078e0218 */
[----:B------:R-:W-:Y:S01]  /*19c0*/  LEA R24, P3, R18, R9, 0x2 ;  /* 0x0000000912187211 */ /* 0x000fe200078610ff */
[----:B------:R-:W-:-:S04]  /*19d0*/  @P0 IMAD R21, R21, R14, RZ ;  /* 0x0000000e15150224 */ /* 0x000fc800078e02ff */
[C---:B------:R-:W-:Y:S02]  /*19e0*/  @P0 IMAD R27, R20.reuse, R15, R21 ;  /* 0x0000000f141b0224 */ /* 0x040fe400078e0215 */
[----:B------:R-:W-:Y:S02]  /*19f0*/  IMAD.IADD R15, R19, 0x1, R17 ;  /* 0x00000001130f7824 */ /* 0x000fe400078e0211 */
[----:B------:R-:W-:-:S03]  /*1a00*/  @P0 IMAD.WIDE.U32 R20, R20, R14, RZ ;  /* 0x0000000e14140225 */ /* 0x000fc600078e00ff */
[----:B------:R-:W-:Y:S01]  /*1a10*/  LEA.HI.X R25, R18, R6, R15, 0x2, P3 ;  /* 0x0000000612197211 */ /* 0x000fe200018f140f */
[----:B------:R-:W-:Y:S01]  /*1a20*/  @P0 IMAD.IADD R15, R21, 0x1, R27 ;  /* 0x00000001150f0824 */ /* 0x000fe200078e021b */
[----:B------:R-:W-:-:S04]  /*1a30*/  @P0 LEA R14, P4, R20, R9, 0x2 ;  /* 0x00000009140e0211 */ /* 0x000fc800078810ff */
[----:B------:R-:W-:Y:S01]  /*1a40*/  @P0 LEA.HI.X R15, R20, R6, R15, 0x2, P4 ;  /* 0x00000006140f0211 */ /* 0x000fe200020f140f */
[----:B------:R-:W2:Y:S05]  /*1a50*/  LDG.E R25, desc[UR10][R24.64] ;  /* 0x0000000a18197981 */ /* 0x000eaa000c1e1900 */
[----:B------:R-:W3:Y:S01]  /*1a60*/  @P0 LDG.E R15, desc[UR10][R14.64] ;  /* 0x0000000a0e0f0981 */ /* 0x000ee2000c1e1900 */
[----:B--2---:R-:W-:-:S04]  /*1a70*/  FADD.FTZ R16, R16, R25 ;  /* 0x0000001910107221 */ /* 0x004fc80000010000 */
[----:B---3--:R-:W-:-:S07]  /*1a80*/  @P0 FADD.FTZ R16, R16, R15 ;  /* 0x0000000f10100221 */ /* 0x008fce0000010000 */
.L_x_545:
[----:B------:R-:W-:Y:S05]  /*1a90*/  BSYNC B3 ;  /* 0x0000000000037941 */ /* 0x000fea0003800000 */
.L_x_544:
[----:B------:R-:W0:Y:S02]  /*1aa0*/  LDC.64 R14, c[0x0][0x238] ;  /* 0x00008e00ff0e7b82 */ /* 0x000e240000000a00 */
[----:B0-----:R-:W-:-:S04]  /*1ab0*/  LEA R9, P0, R14, R9, 0x2 ;  /* 0x000000090e097211 */ /* 0x001fc800078010ff */
[----:B------:R-:W-:Y:S01]  /*1ac0*/  LEA.HI.X R6, R14, R6, R15, 0x2, P0 ;  /* 0x000000060e067211 */ /* 0x000fe200000f140f */
[----:B------:R-:W-:Y:S08]  /*1ad0*/  @!P2 BRA `(.L_x_555) ;  /* 0xfffffff000eca947 */ /* 0x000ff0000383ffff */
.L_x_543:
[----:B------:R-:W-:Y:S05]  /*1ae0*/  BSYNC B4 ;  /* 0x0000000000047941 */ /* 0x000fea0003800000 */
.L_x_542:
[----:B------:R-:W-:Y:S01]  /*1af0*/  I2FP.F32.S32 R7, R23 ;  /* 0x0000001700077245 */ /* 0x000fe20000201400 */
[----:B------:R-:W-:Y:S01]  /*1b00*/  ULDC UR4, c[0x0][0x22c] ;  /* 0x00008b0000047ab9 */ /* 0x000fe20000000800 */
[----:B------:R-:W-:Y:S01]  /*1b10*/  I2FP.F32.S32 R10, R10 ;  /* 0x0000000a000a7245 */ /* 0x000fe20000201400 */
[----:B------:R-:W-:Y:S01]  /*1b20*/  IMAD R15, R3, UR4, RZ ;  /* 0x00000004030f7c24 */ /* 0x000fe2000f8e02ff */
[----:B------:R-:W-:Y:S01]  /*1b30*/  ULDC.64 UR14, c[0x0][0x218] ;  /* 0x00008600000e7ab9 */ /* 0x000fe20000000a00 */
[----:B------:R-:W-:Y:S01]  /*1b40*/  ULDC UR4, c[0x0][0x22c] ;  /* 0x00008b0000047ab9 */ /* 0x000fe20000000800 */
[----:B------:R-:W0:Y:S02]  /*1b50*/  MUFU.RCP R7, R7 ;  /* 0x0000000700077308 */ /* 0x000e240000001000 */
[----:B------:R-:W-:Y:S02]  /*1b60*/  SHF.R.S32.HI R17, RZ, 0x1f, R15 ;  /* 0x0000001fff117819 */ /* 0x000fe4000001140f */
[----:B------:R-:W-:-:S04]  /*1b70*/  IADD3 R15, P0, R0, R15, RZ ;  /* 0x0000000f000f7210 */ /* 0x000fc80007f1e0ff */
[----:B------:R-:W1:Y:S01]  /*1b80*/  MUFU.RCP R9, R10 ;  /* 0x0000000a00097308 */ /* 0x000e620000001000 */
[----:B------:R-:W-:Y:S02]  /*1b90*/  LEA.HI.X.SX32 R17, R0, R17, 0x1, P0 ;  /* 0x0000001100117211 */ /* 0x000fe400000f0eff */
[----:B------:R-:W-:-:S04]  /*1ba0*/  IADD3 R4, P0, R22, R15, RZ ;  /* 0x0000000f16047210 */ /* 0x000fc80007f1e0ff */
[C---:B------:R-:W-:Y:S01]  /*1bb0*/  LEA.HI.X.SX32 R15, R22.reuse, R17, 0x1, P0 ;  /* 0x00000011160f7211 */ /* 0x040fe200000f0eff */
[----:B------:R-:W-:Y:S01]  /*1bc0*/  VIADD R22, R22, UR8 ;  /* 0x0000000816167c36 */ /* 0x000fe20008000000 */
[----:B------:R-:W-:Y:S01]  /*1bd0*/  LEA R6, P0, R4, UR14, 0x2 ;  /* 0x0000000e04067c11 */ /* 0x000fe2000f8010ff */
[----:B0-----:R-:W-:-:S03]  /*1be0*/  FMUL.FTZ R16, R7, R16 ;  /* 0x0000001007107220 */ /* 0x001fc60000410000 */
[----:B------:R-:W-:Y:S02]  /*1bf0*/  LEA.HI.X R7, R4, UR15, R15, 0x2, P0 ;  /* 0x0000000f04077c11 */ /* 0x000fe400080f140f */
[----:B------:R-:W-:Y:S01]  /*1c00*/  ISETP.GE.AND P0, PT, R22, UR4, PT ;  /* 0x0000000416007c0c */ /* 0x000fe2000bf06270 */
[----:B-1----:R-:W-:-:S05]  /*1c10*/  FMUL.FTZ R9, R16, R9 ;  /* 0x0000000910097220 */ /* 0x002fca0000410000 */
[----:B------:R0:W-:Y:S07]  /*1c20*/  STG.E desc[UR10][R6.64], R9 ;  /* 0x0000000906007986 */ /* 0x0001ee000c10190a */
[----:B------:R-:W-:Y:S05]  /*1c30*/  @!P0 BRA `(.L_x_556) ;  /* 0xffffffe800e08947 */ /* 0x000fea000383ffff */
.L_x_538:
[----:B------:R-:W-:Y:S05]  /*1c40*/  BSYNC B0 ;  /* 0x0000000000007941 */ /* 0x000fea0003800000 */
.L_x_537:
[----:B------:R-:W-:Y:S01]  /*1c50*/  IMAD.IADD R3, R2, 0x1, R3 ;  /* 0x0000000102037824 */ /* 0x000fe200078e0203 */
[----:B------:R-:W-:-:S04]  /*1c60*/  ULDC UR4, c[0x0][0x228] ;  /* 0x00008a0000047ab9 */ /* 0x000fc80000000800 */
[----:B------:R-:W-:-:S13]  /*1c70*/  ISETP.GE.AND P0, PT, R3, UR4, PT ;  /* 0x0000000403007c0c */ /* 0x000fda000bf06270 */
[----:B------:R-:W-:Y:S05]  /*1c80*/  @!P0 BRA `(.L_x_557) ;  /* 0xffffffe400408947 */ /* 0x000fea000383ffff */
[----:B------:R-:W-:Y:S05]  /*1c90*/  EXIT ;  /* 0x000000000000794d */ /* 0x000fea0003800000 */
        .weak           $__internal_13_$__cuda_sm20_div_s64
        .type           $__internal_13_$__cuda_sm20_div_s64,@function
        .size           $__internal_13_$__cuda_sm20_div_s64,(.L_x_707 - $__internal_13_$__cuda_sm20_div_s64)
$__internal_13_$__cuda_sm20_div_s64:
        /* <DEDUP_REMOVED lines=67> */
[----:B------:R-:W-:Y:S01]  /*20d0*/  IMAD.MOV.U32 R9, RZ, RZ, 0x0 ;  /* 0x00000000ff097424 */ /* 0x000fe200078e00ff */
[----:B------:R-:W-:-:S04]  /*20e0*/  ISETP.GE.U32.AND.EX P0, PT, R17, R15, PT, P0 ;  /* 0x0000000f1100720c */ /* 0x000fc80003f06100 */
[----:B------:R-:W-:Y:S02]  /*20f0*/  SEL R15, R8, R27, P0 ;  /* 0x0000001b080f7207 */ /* 0x000fe40000000000 */
[----:B------:R-:W-:-:S03]  /*2100*/  ISETP.NE.U32.AND P0, PT, R19, RZ, PT ;  /* 0x000000ff1300720c */ /* 0x000fc60003f05070 */
[----:B------:R-:W-:Y:S01]  /*2110*/  IMAD.MOV R8, RZ, RZ, -R15 ;  /* 0x000000ffff087224 */ /* 0x000fe200078e0a0f */
[----:B------:R-:W-:-:S04]  /*2120*/  ISETP.NE.AND.EX P0, PT, R18, RZ, PT, P0 ;  /* 0x000000ff1200720c */ /* 0x000fc80003f05300 */
[----:B------:R-:W-:Y:S01]  /*2130*/  SEL R15, R8, R15, !P1 ;  /* 0x0000000f080f7207 */ /* 0x000fe20004800000 */
[----:B------:R-:W-:-:S03]  /*2140*/  IMAD.MOV.U32 R8, RZ, RZ, R10 ;  /* 0x000000ffff087224 */ /* 0x000fc600078e000a */
[----:B------:R-:W-:Y:S01]  /*2150*/  SEL R15, R15, 0xffffffff, P0 ;  /* 0xffffffff0f0f7807 */ /* 0x000fe20000000000 */
[----:B------:R-:W-:Y:S06]  /*2160*/  RET.REL.NODEC R8 `(_ZN2at6native58_GLOBAL__N__9a069279_25_AdaptiveAveragePooling_cu_ef17039c21adaptive_average_poolIfEEvPKT_PS3_iiiilll) ;  /* 0xffffffdc08a47950 */ /* 0x000fec0003c3ffff */
.L_x_558:
        /* <DEDUP_REMOVED lines=9> */
.L_x_707:


//--------------------- .text._ZN2at6native58_GLOBAL__N__9a069279_25_AdaptiveAveragePooling_cu_ef17039c21adaptive_average_poolIdEEvPKT_PS3_iiiilll --------------------------
	.section	.text._ZN2at6native58_GLOBAL__N__9a069279_25_AdaptiveAveragePooling_cu_ef17039c21adaptive_average_poolIdEEvPKT_PS3_iiiilll,"ax",@progbits
	.align	128
.text._ZN2at6native58_GLOBAL__N__9a069279_25_AdaptiveAveragePooling_cu_ef17039c21adaptive_average_poolIdEEvPKT_PS3_iiiilll:
        .type           _ZN2at6native58_GLOBAL__N__9a069279_25_AdaptiveAveragePooling_cu_ef17039c21adaptive_average_poolIdEEvPKT_PS3_iiiilll,@function
        .size           _ZN2at6native58_GLOBAL__N__9a069279_25_AdaptiveAveragePooling_cu_ef17039c21adaptive_average_poolIdEEvPKT_PS3_iiiilll,(.L_x_709 - _ZN2at6native58_GLOBAL__N__9a069279_25_AdaptiveAveragePooling_cu_ef17039c21adaptive_average_poolIdEEvPKT_PS3_iiiilll)
        .other          _ZN2at6native58_GLOBAL__N__9a069279_25_AdaptiveAveragePooling_cu_ef17039c21adaptive_average_poolIdEEvPKT_PS3_iiiilll,@"STO_CUDA_ENTRY STV_DEFAULT"
_ZN2at6native58_GLOBAL__N__9a069279_25_AdaptiveAveragePooling_cu_ef17039c21adaptive_average_poolIdEEvPKT_PS3_iiiilll:
        /* <DEDUP_REMOVED lines=9> */
[----:B------:R-:W-:Y:S01]  /*0090*/  ULDC.64 UR8, c[0x0][0x230] ;  /* 0x00008c0000087ab9 */ /* 0x000fe20000000a00 */
[----:B------:R-:W-:-:S06]  /*00a0*/  ULDC.64 UR12, c[0x0][0x208] ;  /* 0x00008200000c7ab9 */ /* 0x000fcc0000000a00 */
[----:B------:R-:W1:Y:S01]  /*00b0*/  LDC R2, c[0x0][0x22c] ;  /* 0x00008b00ff027b82 */ /* 0x000e620000000800 */
[----:B0-----:R-:W-:-:S04]  /*00c0*/  USHF.R.S32.HI UR4, URZ, 0x1f, UR10 ;  /* 0x0000001f3f047899 */ /* 0x001fc8000801140a */
[----:B------:R-:W-:Y:S02]  /*00d0*/  UIMAD UR6, UR4, UR8, URZ ;  /* 0x00000008040672a4 */ /* 0x000fe4000f8e023f */
[----:B------:R-:W-:Y:S02]  /*00e0*/  UIMAD.WIDE.U32 UR4, UR10, UR8, URZ ;  /* 0x000000080a0472a5 */ /* 0x000fe4000f8e003f */
[----:B------:R-:W-:Y:S02]  /*00f0*/  UIMAD UR6, UR10, UR9, UR6 ;  /* 0x000000090a0672a4 */ /* 0x000fe4000f8e0206 */
[----:B------:R-:W-:Y:S02]  /*0100*/  UIMAD UR4, UR10, UR7, URZ ;  /* 0x000000070a0472a4 */ /* 0x000fe4000f8e023f */
[----:B------:R-:W-:Y:S01]  /*0110*/  UIADD3 UR5, UR5, UR6, URZ ;  /* 0x0000000605057290 */ /* 0x000fe2000fffe03f */
[----:B------:R-:W-:Y:S02]  /*0120*/  ULDC UR8, c[0x0][0x0] ;  /* 0x0000000000087ab9 */ /* 0x000fe40000000800 */
[----:B------:R-:W-:Y:S01]  /*0130*/  ULDC UR6, c[0x0][0x10] ;  /* 0x0000040000067ab9 */ /* 0x000fe20000000800 */
[----:B-1----:R-:W-:-:S02]  /*0140*/  IMAD R2, R2, UR4, RZ ;  /* 0x0000000402027c24 */ /* 0x002fc4000f8e02ff */
[----:B------:R-:W-:-:S07]  /*0150*/  IMAD R3, R3, UR6, RZ ;  /* 0x0000000603037c24 */ /* 0x000fce000f8e02ff */
.L_x_587:
        /* <DEDUP_REMOVED lines=44> */
[----:B------:R-:W-:Y:S01]  /*0420*/  @!P2 IADD3 R10, R10, -R13, RZ ;  /* 0x8000000d0a0aa210 */ /* 0x000fe20007ffe0ff */
        /* <DEDUP_REMOVED lines=9> */
[----:B------:R-:W-:-:S04]  /*04c0*/  LOP3.LUT R4, R23, R20, RZ, 0xfc, !PT ;  /* 0x0000001417047212 */ /* 0x000fc800078efcff */
[----:B------:R-:W-:Y:S02]  /*04d0*/  ISETP.NE.U32.AND P1, PT, R4, RZ, PT ;  /* 0x000000ff0400720c */ /* 0x000fe40003f25070 */
[----:B------:R-:W-:-:S05]  /*04e0*/  SEL R4, R6, R9, !P0 ;  /* 0x0000000906047207 */ /* 0x000fca0004000000 */
[----:B------:R-:W-:-:S06]  /*04f0*/  IMAD R4, R15, UR4, R4 ;  /* 0x000000040f047c24 */ /* 0x000fcc000f8e0204 */
[----:B------:R-:W-:Y:S05]  /*0500*/  @!P1 BRA `(.L_x_560) ;  /* 0x0000000000189947 */ /* 0x000fea0003800000 */
[----:B------:R-:W-:Y:S01]  /*0510*/  ULDC UR4, c[0x0][0x228] ;  /* 0x00008a0000047ab9 */ /* 0x000fe20000000800 */
[----:B------:R-:W-:Y:S01]  /*0520*/  MOV R8, 0x550 ;  /* 0x0000055000087802 */ /* 0x000fe20000000f00 */
[----:B------:R-:W-:-:S07]  /*0530*/  IMAD.U32 R21, RZ, RZ, UR4 ;  /* 0x00000004ff157e24 */ /* 0x000fce000f8e00ff */
[----:B------:R-:W-:Y:S05]  /*0540*/  CALL.REL.NOINC `($__internal_15_$__cuda_sm20_div_s64) ;  /* 0x0000002000047944 */ /* 0x000fea0003c00000 */
[----:B------:R-:W-:Y:S01]  /*0550*/  IMAD.MOV.U32 R7, RZ, RZ, R13 ;  /* 0x000000ffff077224 */ /* 0x000fe200078e000d */
[----:B------:R-:W-:Y:S06]  /*0560*/  BRA `(.L_x_561) ;  /* 0x0000000000487947 */ /* 0x000fec0003800000 */
.L_x_560:
        /* <DEDUP_REMOVED lines=18> */
.L_x_561:
[----:B------:R-:W-:Y:S05]  /*0690*/  BSYNC B0 ;  /* 0x0000000000007941 */ /* 0x000fea0003800000 */
.L_x_559:
[----:B------:R-:W0:Y:S01]  /*06a0*/  S2R R6, SR_TID.X ;  /* 0x0000000000067919 */ /* 0x000e220000002100 */
[----:B------:R-:W0:Y:S01]  /*06b0*/  LDC R9, c[0x0][0x22c] ;  /* 0x00008b00ff097b82 */ /* 0x000e220000000800 */
[----:B------:R-:W-:Y:S01]  /*06c0*/  BSSY B0, `(.L_x_562) ;  /* 0x0000187000007945 */ /* 0x000fe20003800000 */
[----:B0-----:R-:W-:-:S13]  /*06d0*/  ISETP.GE.AND P0, PT, R6, R9, PT ;  /* 0x000000090600720c */ /* 0x001fda0003f06270 */
[----:B------:R-:W-:Y:S05]  /*06e0*/  @P0 BRA `(.L_x_563) ;  /* 0x0000001800100947 */ /* 0x000fea0003800000 */
[----:B------:R-:W0:Y:S01]  /*06f0*/  LDC.64 R16, c[0x0][0x238] ;  /* 0x00008e00ff107b82 */ /* 0x000e220000000a00 */
[----:B------:R-:W-:Y:S01]  /*0700*/  SHF.R.S32.HI R11, RZ, 0x1f, R4 ;  /* 0x0000001fff0b7819 */ /* 0x000fe20000011404 */
[----:B------:R-:W-:Y:S01]  /*0710*/  ULDC UR4, c[0x0][0x230] ;  /* 0x00008c0000047ab9 */ /* 0x000fe20000000800 */
[----:B------:R-:W-:Y:S01]  /*0720*/  IMAD R9, R0, R9, RZ ;  /* 0x0000000900097224 */ /* 0x000fe200078e02ff */
[----:B------:R-:W-:-:S04]  /*0730*/  UIMAD UR4, UR10, UR4, URZ ;  /* 0x000000040a0472a4 */ /* 0x000fc8000f8e023f */
[----:B------:R-:W-:Y:S02]  /*0740*/  IADD3 RZ, P0, R2, R9, RZ ;  /* 0x0000000902ff7210 */ /* 0x000fe40007f1e0ff */
[----:B------:R-:W-:Y:S01]  /*0750*/  SHF.R.S32.HI R9, RZ, 0x1f, R9 ;  /* 0x0000001fff097819 */ /* 0x000fe20000011409 */
[----:B0-----:R-:W-:-:S04]  /*0760*/  IMAD R11, R11, R16, RZ ;  /* 0x000000100b0b7224 */ /* 0x001fc800078e02ff */
[C---:B------:R-:W-:Y:S02]  /*0770*/  IMAD R11, R4.reuse, R17, R11 ;  /* 0x00000011040b7224 */ /* 0x040fe400078e020b */
[----:B------:R-:W-:Y:S01]  /*0780*/  IMAD.WIDE.U32 R16, R4, R16, UR4 ;  /* 0x0000000404107e25 */ /* 0x000fe2000f8e0010 */
[----:B------:R-:W-:Y:S02]  /*0790*/  IADD3 R4, R7, 0x1, -R4 ;  /* 0x0000000107047810 */ /* 0x000fe40007ffe804 */
[----:B------:R-:W-:Y:S01]  /*07a0*/  LEA.HI.X.SX32 R7, R2, R9, 0x1, P0 ;  /* 0x0000000902077211 */ /* 0x000fe200000f0eff */
[----:B------:R-:W-:-:S07]  /*07b0*/  IMAD.IADD R9, R17, 0x1, R11 ;  /* 0x0000000111097824 */ /* 0x000fce00078e020b */
.L_x_586:
[----:B0-----:R-:W0:Y:S01]  /*07c0*/  LDC R13, c[0x0][0x22c] ;  /* 0x00008b00ff0d7b82 */ /* 0x001e220000000800 */
[----:B------:R-:W-:Y:S01]  /*07d0*/  IABS R19, R6 ;  /* 0x0000000600137213 */ /* 0x000fe20000000000 */
[----:B------:R-:W-:Y:S01]  /*07e0*/  ULDC UR4, c[0x0][0x224] ;  /* 0x0000890000047ab9 */ /* 0x000fe20000000800 */
[----:B------:R-:W-:Y:S01]  /*07f0*/  VIADD R21, R6, 0x1 ;  /* 0x0000000106157836 */ /* 0x000fe20000000000 */
[----:B------:R-:W-:Y:S01]  /*0800*/  SHF.R.S32.HI R20, RZ, 0x1f, R5 ;  /* 0x0000001fff147819 */ /* 0x000fe20000011405 */
[----:B------:R-:W-:Y:S03]  /*0810*/  BSSY B1, `(.L_x_564) ;  /* 0x000004d000017945 */ /* 0x000fe60003800000 */
[----:B------:R-:W1:Y:S01]  /*0820*/  LDC R18, c[0x0][0x22c] ;  /* 0x00008b00ff127b82 */ /* 0x000e620000000800 */
[----:B0-----:R-:W-:-:S04]  /*0830*/  IABS R10, R13 ;  /* 0x0000000d000a7213 */ /* 0x001fc80000000000 */
[----:B------:R-:W0:Y:S08]  /*0840*/  I2F.RP R8, R10 ;  /* 0x0000000a00087306 */ /* 0x000e300000209400 */
[----:B0-----:R-:W0:Y:S02]  /*0850*/  MUFU.RCP R8, R8 ;  /* 0x0000000800087308 */ /* 0x001e240000001000 */
[----:B0-----:R-:W-:-:S06]  /*0860*/  VIADD R14, R8, 0xffffffe ;  /* 0x0ffffffe080e7836 */ /* 0x001fcc0000000000 */
[----:B------:R0:W2:Y:S02]  /*0870*/  F2I.FTZ.U32.TRUNC.NTZ R15, R14 ;  /* 0x0000000e000f7305 */ /* 0x0000a4000021f000 */
[----:B0-----:R-:W-:Y:S02]  /*0880*/  IMAD.MOV.U32 R14, RZ, RZ, RZ ;  /* 0x000000ffff0e7224 */ /* 0x001fe400078e00ff */
[----:B--2---:R-:W-:-:S04]  /*0890*/  IMAD.MOV R11, RZ, RZ, -R15 ;  /* 0x000000ffff0b7224 */ /* 0x004fc800078e0a0f */
        /* <DEDUP_REMOVED lines=25> */
[----:B------:R-:W-:-:S04]  /*0a30*/  SHF.R.S32.HI R14, RZ, 0x1f, R21 ;  /* 0x0000001fff0e7819 */ /* 0x000fc80000011415 */
[----:B------:R-:W-:Y:S01]  /*0a40*/  ISETP.GT.U32.AND P2, PT, R10, R11, PT ;  /* 0x0000000b0a00720c */ /* 0x000fe20003f44070 */
[----:B------:R-:W-:-:S12]  /*0a50*/  IMAD R14, R14, UR4, RZ ;  /* 0x000000040e0e7c24 */ /* 0x000fd8000f8e02ff */
[----:B------:R-:W-:Y:S01]  /*0a60*/  @!P2 IMAD.IADD R11, R11, 0x1, -R10 ;  /* 0x000000010b0ba824 */ /* 0x000fe200078e0a0a */
[----:B------:R-:W-:-:S04]  /*0a70*/  @!P2 IADD3 R15, R15, 0x1, RZ ;  /* 0x000000010f0fa810 */ /* 0x000fc80007ffe0ff */
[----:B------:R-:W-:Y:S01]  /*0a80*/  ISETP.GE.U32.AND P1, PT, R11, R10, PT ;  /* 0x0000000a0b00720c */ /* 0x000fe20003f26070 */
[----:B------:R-:W-:Y:S02]  /*0a90*/  IMAD.MOV.U32 R10, RZ, RZ, -0x1 ;  /* 0xffffffffff0a7424 */ /* 0x000fe400078e00ff */
[----:B------:R-:W-:Y:S02]  /*0aa0*/  IMAD.MOV.U32 R11, RZ, RZ, -0x1 ;  /* 0xffffffffff0b7424 */ /* 0x000fe400078e00ff */
[----:B------:R-:W-:-:S04]  /*0ab0*/  IMAD.WIDE.U32 R10, R21, UR4, R10 ;  /* 0x00000004150a7c25 */ /* 0x000fc8000f8e000a */
[----:B------:R-:W-:Y:S01]  /*0ac0*/  IMAD R21, R21, R20, R14 ;  /* 0x0000001415157224 */ /* 0x000fe200078e020e */
[----:B-1----:R-:W-:-:S03]  /*0ad0*/  SHF.R.S32.HI R20, RZ, 0x1f, R18 ;  /* 0x0000001fff147819 */ /* 0x002fc60000011412 */
        /* <DEDUP_REMOVED lines=12> */
[----:B------:R-:W-:Y:S05]  /*0ba0*/  CALL.REL.NOINC `($__internal_15_$__cuda_sm20_div_s64) ;  /* 0x00000018006c7944 */ /* 0x000fea0003c00000 */
[----:B------:R-:W-:Y:S05]  /*0bb0*/  BRA `(.L_x_566) ;  /* 0x0000000000487947 */ /* 0x000fea0003800000 */
.L_x_565:
        /* <DEDUP_REMOVED lines=18> */
.L_x_566:
[----:B------:R-:W-:Y:S05]  /*0ce0*/  BSYNC B1 ;  /* 0x0000000000017941 */ /* 0x000fea0003800000 */
.L_x_564:
[----:B------:R-:W-:Y:S01]  /*0cf0*/  SHF.R.S32.HI R8, RZ, 0x1f, R22 ;  /* 0x0000001fff087819 */ /* 0x000fe20000011416 */
[----:B------:R-:W-:Y:S01]  /*0d00*/  ULDC.64 UR6, c[0x0][0x240] ;  /* 0x0000900000067ab9 */ /* 0x000fe20000000a00 */
[----:B------:R-:W-:Y:S01]  /*0d10*/  ISETP.GE.AND P0, PT, R4, 0x1, PT ;  /* 0x000000010400780c */ /* 0x000fe20003f06270 */
[----:B------:R-:W-:Y:S01]  /*0d20*/  BSSY B4, `(.L_x_567) ;  /* 0x00000e3000047945 */ /* 0x000fe20003800000 */
[----:B------:R-:W-:Y:S01]  /*0d30*/  CS2R R20, SRZ ;  /* 0x0000000000147805 */ /* 0x000fe2000001ff00 */
[----:B------:R-:W-:Y:S02]  /*0d40*/  IMAD R15, R8, UR6, RZ ;  /* 0x00000006080f7c24 */ /* 0x000fe4000f8e02ff */
[----:B------:R-:W-:Y:S02]  /*0d50*/  IMAD.MOV.U32 R8, RZ, RZ, R16 ;  /* 0x000000ffff087224 */ /* 0x000fe400078e0010 */
[C---:B------:R-:W-:Y:S02]  /*0d60*/  IMAD R15, R22.reuse, UR7, R15 ;  /* 0x00000007160f7c24 */ /* 0x040fe4000f8e020f */
[----:B------:R-:W-:Y:S01]  /*0d70*/  IMAD.WIDE.U32 R10, R22, UR6, R8 ;  /* 0x00000006160a7c25 */ /* 0x000fe2000f8e0008 */
[----:B------:R-:W-:Y:S01]  /*0d80*/  ULDC.64 UR6, c[0x0][0x210] ;  /* 0x0000840000067ab9 */ /* 0x000fe20000000a00 */
[----:B------:R-:W-:-:S02]  /*0d90*/  IADD3 R8, R13, 0x1, -R22 ;  /* 0x000000010d087810 */ /* 0x000fc40007ffe816 */
[----:B------:R-:W-:Y:S01]  /*0da0*/  IMAD.IADD R11, R11, 0x1, R15 ;  /* 0x000000010b0b7824 */ /* 0x000fe200078e020f */
[----:B------:R-:W-:-:S04]  /*0db0*/  LEA R14, P1, R10, UR6, 0x3 ;  /* 0x000000060a0e7c11 */ /* 0x000fc8000f8218ff */
[----:B------:R-:W-:Y:S01]  /*0dc0*/  LEA.HI.X R10, R10, UR7, R11, 0x3, P1 ;  /* 0x000000070a0a7c11 */ /* 0x000fe200088f1c0b */
[----:B------:R-:W-:Y:S08]  /*0dd0*/  @!P0 BRA `(.L_x_568) ;  /* 0x0000000c005c8947 */ /* 0x000ff00003800000 */
[----:B------:R-:W-:Y:S01]  /*0de0*/  IMAD.MOV R12, RZ, RZ, -R19 ;  /* 0x000000ffff0c7224 */ /* 0x000fe200078e0a13 */
[----:B------:R-:W-:Y:S01]  /*0df0*/  ULDC UR4, c[0x0][0x224] ;  /* 0x0000890000047ab9 */ /* 0x000fe20000000800 */
[----:B------:R-:W-:Y:S01]  /*0e00*/  IMAD.IADD R22, R13, 0x1, -R22 ;  /* 0x000000010d167824 */ /* 0x000fe200078e0a16 */
[----:B------:R-:W-:Y:S01]  /*0e10*/  LOP3.LUT R11, R8, 0x3, RZ, 0xc0, !PT ;  /* 0x00000003080b7812 */ /* 0x000fe200078ec0ff */
[----:B------:R-:W-:Y:S01]  /*0e20*/  IMAD R12, R12, UR4, R13 ;  /* 0x000000040c0c7c24 */ /* 0x000fe2000f8e020d */
[----:B------:R-:W-:Y:S01]  /*0e30*/  CS2R R20, SRZ ;  /* 0x0000000000147805 */ /* 0x000fe2000001ff00 */
[----:B------:R-:W-:Y:S01]  /*0e40*/  IMAD.MOV.U32 R13, RZ, RZ, R14 ;  /* 0x000000ffff0d7224 */ /* 0x000fe200078e000e */
[----:B------:R-:W-:Y:S01]  /*0e50*/  ISETP.GE.U32.AND P1, PT, R22, 0x3, PT ;  /* 0x000000031600780c */ /* 0x000fe20003f26070 */
[----:B------:R-:W-:Y:S01]  /*0e60*/  IMAD.MOV.U32 R14, RZ, RZ, R10 ;  /* 0x000000ffff0e7224 */ /* 0x000fe200078e000a */
[----:B------:R-:W-:Y:S01]  /*0e70*/  IADD3 R12, -R18, R12, -R11 ;  /* 0x0000000c120c7210 */ /* 0x000fe20007ffe90b */
[----:B------:R-:W-:-:S10]  /*0e80*/  IMAD.MOV.U32 R15, RZ, RZ, RZ ;  /* 0x000000ffff0f7224 */ /* 0x000fd400078e00ff */
.L_x_581:
        /* <DEDUP_REMOVED lines=15> */
[----:B------:R-:W-:Y:S01]  /*0f80*/  VIADD R18, R10, 0x1 ;  /* 0x000000010a127836 */ /* 0x000fe20000000000 */
[----:B------:R-:W-:Y:S01]  /*0f90*/  BSSY B5, `(.L_x_575) ;  /* 0x000004c000057945 */ /* 0x000fe20003800000 */
[----:B------:R-:W-:-:S03]  /*0fa0*/  PLOP3.LUT P0, PT, PT, PT, PT, 0x80, 0x0 ;  /* 0x000000000000781c */ /* 0x000fc60003f0f070 */
[----:B------:R-:W-:-:S13]  /*0fb0*/  ISETP.GT.AND P3, PT, R18, 0xc, PT ;  /* 0x0000000c1200780c */ /* 0x000fda0003f64270 */
[----:B------:R-:W-:Y:S05]  /*0fc0*/  @!P3 BRA `(.L_x_576) ;  /* 0x000000040020b947 */ /* 0x000fea0003800000 */
[----:B------:R-:W0:Y:S01]  /*0fd0*/  LDC.64 R18, c[0x0][0x240] ;  /* 0x00009000ff127b82 */ /* 0x000e220000000a00 */
[----:B------:R-:W-:Y:S02]  /*0fe0*/  PLOP3.LUT P0, PT, PT, PT, PT, 0x8, 0x0 ;  /* 0x000000000000781c */ /* 0x000fe40003f0e170 */
[C---:B0-----:R-:W-:Y:S01]  /*0ff0*/  SHF.L.U64.HI R27, R18.reuse, 0x3, R19 ;  /* 0x00000003121b7819 */ /* 0x041fe20000010213 */
[----:B------:R-:W-:-:S10]  /*1000*/  IMAD.SHL.U32 R31, R18, 0x8, RZ ;  /* 0x00000008121f7824 */ /* 0x000fd400078e00ff */
.L_x_577:
[----:B------:R-:W2:Y:S01]  /*1010*/  LDG.E.64 R18, desc[UR12][R32.64] ;  /* 0x0000000c20127981 */ /* 0x000ea2000c1e1b00 */
[----:B------:R-:W-:-:S05]  /*1020*/  IADD3 R28, P3, R32, R31, RZ ;  /* 0x0000001f201c7210 */ /* 0x000fca0007f7e0ff */
[----:B------:R-:W-:Y:S01]  /*1030*/  IMAD.X R29, R33, 0x1, R27, P3 ;  /* 0x00000001211d7824 */ /* 0x000fe200018e061b */
[----:B------:R-:W-:Y:S01]  /*1040*/  IADD3 R22, P3, R28, R31, RZ ;  /* 0x0000001f1c167210 */ /* 0x000fe20007f7e0ff */
[----:B--2---:R-:W-:-:S03]  /*1050*/  DADD R20, R18, R20 ;  /* 0x0000000012147229 */ /* 0x004fc60000000014 */
[----:B------:R-:W2:Y:S01]  /*1060*/  LDG.E.64 R18, desc[UR12][R28.64] ;  /* 0x0000000c1c127981 */ /* 0x000ea2000c1e1b00 */
[----:B------:R-:W-:Y:S01]  /*1070*/  IMAD.X R23, R29, 0x1, R27, P3 ;  /* 0x000000011d177824 */ /* 0x000fe200018e061b */
[----:B------:R-:W-:-:S03]  /*1080*/  IADD3 R24, P3, R22, R31, RZ ;  /* 0x0000001f16187210 */ /* 0x000fc60007f7e0ff */
[----:B--2---:R-:W-:Y:S02]  /*1090*/  DADD R18, R20, R18 ;  /* 0x0000000014127229 */ /* 0x004fe40000000012 */
[----:B------:R-:W2:Y:S01]  /*10a0*/  LDG.E.64 R20, desc[UR12][R22.64] ;  /* 0x0000000c16147981 */ /* 0x000ea2000c1e1b00 */
[----:B------:R-:W-:Y:S02]  /*10b0*/  IADD3.X R25, R23, R27, RZ, P3, !PT ;  /* 0x0000001b17197210 */ /* 0x000fe40001ffe4ff */
[----:B------:R-:W-:-:S03]  /*10c0*/  IADD3 R32, P3, R24, R31, RZ ;  /* 0x0000001f18207210 */ /* 0x000fc60007f7e0ff */
[----:B--2---:R-:W-:Y:S02]  /*10d0*/  DADD R20, R18, R20 ;  /* 0x0000000012147229 */ /* 0x004fe40000000014 */
[----:B------:R-:W2:Y:S01]  /*10e0*/  LDG.E.64 R18, desc[UR12][R24.64] ;  /* 0x0000000c18127981 */ /* 0x000ea2000c1e1b00 */
[----:B------:R-:W-:Y:S01]  /*10f0*/  IMAD.X R33, R25, 0x1, R27, P3 ;  /* 0x0000000119217824 */ /* 0x000fe200018e061b */
[----:B------:R-:W-:-:S04]  /*1100*/  IADD3 R28, P3, R32, R31, RZ ;  /* 0x0000001f201c7210 */ /* 0x000fc80007f7e0ff */
        /* <DEDUP_REMOVED lines=32> */
[----:B------:R-:W-:-:S05]  /*1310*/  IADD3.X R29, R33, R27, RZ, P3, !PT ;  /* 0x0000001b211d7210 */ /* 0x000fca0001ffe4ff */
[----:B------:R-:W3:Y:S01]  /*1320*/  LDG.E.64 R22, desc[UR12][R28.64] ;  /* 0x0000000c1c167981 */ /* 0x000ee2000c1e1b00 */
[----:B--2---:R-:W-:-:S03]  /*1330*/  DADD R18, R20, R18 ;  /* 0x0000000014127229 */ /* 0x004fc60000000012 */
[----:B------:R-:W2:Y:S05]  /*1340*/  LDG.E.64 R20, desc[UR12][R32.64] ;  /* 0x0000000c20147981 */ /* 0x000eaa000c1e1b00 */
[----:B--2---:R-:W-:Y:S01]  /*1350*/  DADD R20, R18, R20 ;  /* 0x0000000012147229 */ /* 0x004fe20000000014 */
[----:B------:R-:W-:-:S05]  /*1360*/  IADD3 R18, P3, R28, R31, RZ ;  /* 0x0000001f1c127210 */ /* 0x000fca0007f7e0ff */
[----:B------:R-:W-:Y:S02]  /*1370*/  IMAD.X R19, R29, 0x1, R27, P3 ;  /* 0x000000011d137824 */ /* 0x000fe400018e061b */
[----:B---3--:R-:W-:-:S03]  /*1380*/  DADD R20, R20, R22 ;  /* 0x0000000014147229 */ /* 0x008fc60000000016 */
[----:B------:R-:W2:Y:S01]  /*1390*/  LDG.E.64 R22, desc[UR12][R18.64] ;  /* 0x0000000c12167981 */ /* 0x000ea2000c1e1b00 */
[----:B------:R-:W-:-:S05]  /*13a0*/  IADD3 R24, P3, R18, R31, RZ ;  /* 0x0000001f12187210 */ /* 0x000fca0007f7e0ff */
[----:B------:R-:W-:Y:S02]  /*13b0*/  IMAD.X R25, R19, 0x1, R27, P3 ;  /* 0x0000000113197824 */ /* 0x000fe400018e061b */
[----:B------:R-:W-:Y:S01]  /*13c0*/  VIADD R10, R10, 0xfffffff0 ;  /* 0xfffffff00a0a7836 */ /* 0x000fe20000000000 */
[----:B--2---:R-:W-:Y:S02]  /*13d0*/  DADD R22, R20, R22 ;  /* 0x0000000014167229 */ /* 0x004fe40000000016 */
[----:B------:R-:W2:Y:S02]  /*13e0*/  LDG.E.64 R20, desc[UR12][R24.64] ;  /* 0x0000000c18147981 */ /* 0x000ea4000c1e1b00 */
[----:B------:R-:W-:Y:S02]  /*13f0*/  ISETP.GT.AND P3, PT, R10, 0xb, PT ;  /* 0x0000000b0a00780c */ /* 0x000fe40003f64270 */
[----:B------:R-:W-:Y:S01]  /*1400*/  IADD3 R32, P4, R24, R31, RZ ;  /* 0x0000001f18207210 */ /* 0x000fe20007f9e0ff */
[----:B------:R-:W-:-:S04]  /*1410*/  VIADD R26, R26, 0x10 ;  /* 0x000000101a1a7836 */ /* 0x000fc80000000000 */
[----:B------:R-:W-:Y:S01]  /*1420*/  IMAD.X R33, R25, 0x1, R27, P4 ;  /* 0x0000000119217824 */ /* 0x000fe200020e061b */
[----:B--2---:R-:W-:-:S05]  /*1430*/  DADD R20, R22, R20 ;  /* 0x0000000016147229 */ /* 0x004fca0000000014 */
[----:B------:R-:W-:Y:S06]  /*1440*/  @P3 BRA `(.L_x_577) ;  /* 0xfffffff800f03947 */ /* 0x000fec000383ffff */
.L_x_576:
[----:B------:R-:W-:Y:S05]  /*1450*/  BSYNC B5 ;  /* 0x0000000000057941 */ /* 0x000fea0003800000 */
.L_x_575:
[----:B------:R-:W-:Y:S01]  /*1460*/  VIADD R18, R10, 0x1 ;  /* 0x000000010a127836 */ /* 0x000fe20000000000 */
[----:B------:R-:W-:Y:S04]  /*1470*/  BSSY B5, `(.L_x_578) ;  /* 0x0000029000057945 */ /* 0x000fe80003800000 */
[----:B------:R-:W-:-:S13]  /*1480*/  ISETP.GT.AND P3, PT, R18, 0x4, PT ;  /* 0x000000041200780c */ /* 0x000fda0003f64270 */
[----:B------:R-:W-:Y:S05]  /*1490*/  @!P3 BRA `(.L_x_579) ;  /* 0x000000000098b947 */ /* 0x000fea0003800000 */
[----:B------:R-:W2:Y:S01]  /*14a0*/  LDG.E.64 R18, desc[UR12][R32.64] ;  /* 0x0000000c20127981 */ /* 0x000ea2000c1e1b00 */
[----:B------:R-:W-:Y:S02]  /*14b0*/  ULDC.64 UR6, c[0x0][0x240] ;  /* 0x0000900000067ab9 */ /* 0x000fe40000000a00 */
[----:B------:R-:W-:Y:S02]  /*14c0*/  USHF.L.U32 UR4, UR6, 0x3, URZ ;  /* 0x0000000306047899 */ /* 0x000fe4000800063f */
[----:B------:R-:W-:-:S04]  /*14d0*/  USHF.L.U64.HI UR7, UR6, 0x3, UR7 ;  /* 0x0000000306077899 */ /* 0x000fc80008010207 */
[----:B------:R-:W-:-:S04]  /*14e0*/  IADD3 R22, P0, R32, UR4, RZ ;  /* 0x0000000420167c10 */ /* 0x000fc8000ff1e0ff */
[----:B------:R-:W-:-:S05]  /*14f0*/  IADD3.X R23, R33, UR7, RZ, P0, !PT ;  /* 0x0000000721177c10 */ /* 0x000fca00087fe4ff */
[----:B------:R-:W3:Y:S01]  /*1500*/  LDG.E.64 R24, desc[UR12][R22.64] ;  /* 0x0000000c16187981 */ /* 0x000ee2000c1e1b00 */
[----:B------:R-:W-:-:S04]  /*1510*/  IADD3 R34, P0, R22, UR4, RZ ;  /* 0x0000000416227c10 */ /* 0x000fc8000ff1e0ff */
[----:B------:R-:W-:Y:S01]  /*1520*/  IADD3.X R35, R23, UR7, RZ, P0, !PT ;  /* 0x0000000717237c10 */ /* 0x000fe200087fe4ff */
[----:B--2---:R-:W-:-:S04]  /*1530*/  DADD R18, R20, R18 ;  /* 0x0000000014127229 */ /* 0x004fc80000000012 */
[----:B------:R-:W2:Y:S01]  /*1540*/  LDG.E.64 R20, desc[UR12][R34.64] ;  /* 0x0000000c22147981 */ /* 0x000ea2000c1e1b00 */
[----:B------:R-:W-:-:S04]  /*1550*/  IADD3 R36, P0, R34, UR4, RZ ;  /* 0x0000000422247c10 */ /* 0x000fc8000ff1e0ff */
[----:B------:R-:W-:Y:S02]  /*1560*/  IADD3.X R37, R35, UR7, RZ, P0, !PT ;  /* 0x0000000723257c10 */ /* 0x000fe400087fe4ff */
[----:B------:R-:W-:-:S04]  /*1570*/  IADD3 R32, P0, R36, UR4, RZ ;  /* 0x0000000424207c10 */ /* 0x000fc8000ff1e0ff */
[----:B------:R-:W-:Y:S01]  /*1580*/  IADD3.X R33, R37, UR7, RZ, P0, !PT ;  /* 0x0000000725217c10 */ /* 0x000fe200087fe4ff */
[----:B---3--:R-:W-:-:S04]  /*1590*/  DADD R24, R18, R24 ;  /* 0x0000000012187229 */ /* 0x008fc80000000018 */
[----:B------:R-:W3:Y:S04]  /*15a0*/  LDG.E.64 R28, desc[UR12][R32.64] ;  /* 0x0000000c201c7981 */ /* 0x000ee8000c1e1b00 */
[----:B------:R-:W4:Y:S01]  /*15b0*/  LDG.E.64 R18, desc[UR12][R36.64] ;  /* 0x0000000c24127981 */ /* 0x000f22000c1e1b00 */
[----:B------:R-:W-:-:S04]  /*15c0*/  IADD3 R30, P0, R32, UR4, RZ ;  /* 0x00000004201e7c10 */ /* 0x000fc8000ff1e0ff */
[----:B------:R-:W-:Y:S01]  /*15d0*/  IADD3.X R31, R33, UR7, RZ, P0, !PT ;  /* 0x00000007211f7c10 */ /* 0x000fe200087fe4ff */
[----:B--2---:R-:W-:-:S04]  /*15e0*/  DADD R20, R24, R20 ;  /* 0x0000000018147229 */ /* 0x004fc80000000014 */
[----:B------:R-:W2:Y:S01]  /*15f0*/  LDG.E.64 R24, desc[UR12][R30.64] ;  /* 0x0000000c1e187981 */ /* 0x000ea2000c1e1b00 */
[----:B------:R-:W-:-:S04]  /*1600*/  IADD3 R22, P0, R30, UR4, RZ ;  /* 0x000000041e167c10 */ /* 0x000fc8000ff1e0ff */
[----:B------:R-:W-:Y:S01]  /*1610*/  IADD3.X R23, R31, UR7, RZ, P0, !PT ;  /* 0x000000071f177c10 */ /* 0x000fe200087fe4ff */
[----:B----4-:R-:W-:-:S04]  /*1620*/  DADD R18, R20, R18 ;  /* 0x0000000014127229 */ /* 0x010fc80000000012 */
[----:B------:R-:W4:Y:S04]  /*1630*/  LDG.E.64 R20, desc[UR12][R22.64] ;  /* 0x0000000c16147981 */ /* 0x000f28000c1e1b00 */
[----:B---3--:R-:W-:Y:S01]  /*1640*/  DADD R28, R18, R28 ;  /* 0x00000000121c7229 */ /* 0x008fe2000000001c */
[----:B------:R-:W-:-:S04]  /*1650*/  IADD3 R18, P0, R22, UR4, RZ ;  /* 0x0000000416127c10 */ /* 0x000fc8000ff1e0ff */
[----:B------:R-:W-:-:S03]  /*1660*/  IADD3.X R19, R23, UR7, RZ, P0, !PT ;  /* 0x0000000717137c10 */ /* 0x000fc600087fe4ff */
[----:B--2---:R-:W-:Y:S02]  /*1670*/  DADD R28, R28, R24 ;  /* 0x000000001c1c7229 */ /* 0x004fe40000000018 */
[----:B------:R-:W2:Y:S01]  /*1680*/  LDG.E.64 R24, desc[UR12][R18.64] ;  /* 0x0000000c12187981 */ /* 0x000ea2000c1e1b00 */
[----:B------:R-:W-:Y:S01]  /*1690*/  IADD3 R32, P3, R18, UR4, RZ ;  /* 0x0000000412207c10 */ /* 0x000fe2000ff7e0ff */
[----:B------:R-:W-:Y:S01]  /*16a0*/  VIADD R26, R26, 0x8 ;  /* 0x000000081a1a7836 */ /* 0x000fe20000000000 */
[----:B------:R-:W-:Y:S01]  /*16b0*/  PLOP3.LUT P0, PT, PT, PT, PT, 0x8, 0x0 ;  /* 0x000000000000781c */ /* 0x000fe20003f0e170 */
[----:B------:R-:W-:Y:S01]  /*16c0*/  VIADD R10, R10, 0xfffffff8 ;  /* 0xfffffff80a0a7836 */ /* 0x000fe20000000000 */
[----:B------:R-:W-:Y:S01]  /*16d0*/  IADD3.X R33, R19, UR7, RZ, P3, !PT ;  /* 0x0000000713217c10 */ /* 0x000fe20009ffe4ff */
[----:B----4-:R-:W-:-:S08]  /*16e0*/  DADD R20, R28, R20 ;  /* 0x000000001c147229 */ /* 0x010fd00000000014 */
[----:B--2---:R-:W-:-:S11]  /*16f0*/  DADD R20, R20, R24 ;  /* 0x0000000014147229 */ /* 0x004fd60000000018 */
.L_x_579:
[----:B------:R-:W-:Y:S05]  /*1700*/  BSYNC B5 ;  /* 0x0000000000057941 */ /* 0x000fea0003800000 */
.L_x_578:
[----:B------:R-:W-:-:S13]  /*1710*/  ISETP.NE.OR P0, PT, R10, -0x1, P0 ;  /* 0xffffffff0a00780c */ /* 0x000fda0000705670 */
[----:B------:R-:W-:Y:S05]  /*1720*/  @!P0 BREAK B1 ;  /* 0x0000000000018942 */ /* 0x000fea0003800000 */
[----:B------:R-:W-:Y:S05]  /*1730*/  @!P0 BRA `(.L_x_572) ;  /* 0x0000000000608947 */ /* 0x000fea0003800000 */
.L_x_574:
[----:B------:R-:W-:Y:S05]  /*1740*/  BSYNC B1 ;  /* 0x0000000000017941 */ /* 0x000fea0003800000 */
.L_x_573:
[----:B------:R-:W0:Y:S02]  /*1750*/  LDC.64 R18, c[0x0][0x240] ;  /* 0x00009000ff127b82 */ /* 0x000e240000000a00 */
[C---:B0-----:R-:W-:Y:S01]  /*1760*/  SHF.L.U64.HI R27, R18.reuse, 0x3, R19 ;  /* 0x00000003121b7819 */ /* 0x041fe20000010213 */
[----:B------:R-:W-:-:S07]  /*1770*/  IMAD.SHL.U32 R29, R18, 0x8, RZ ;  /* 0x00000008121d7824 */ /* 0x000fce00078e00ff */
.L_x_580:
[----:B------:R-:W2:Y:S01]  /*1780*/  LDG.E.64 R22, desc[UR12][R32.64] ;  /* 0x0000000c20167981 */ /* 0x000ea2000c1e1b00 */
[----:B------:R-:W-:-:S04]  /*1790*/  IADD3 R18, P0, R32, R29, RZ ;  /* 0x0000001d20127210 */ /* 0x000fc80007f1e0ff */
[----:B------:R-:W-:Y:S02]  /*17a0*/  IADD3.X R19, R33, R27, RZ, P0, !PT ;  /* 0x0000001b21137210 */ /* 0x000fe400007fe4ff */
[----:B------:R-:W-:-:S03]  /*17b0*/  IADD3 R30, P0, R18, R29, RZ ;  /* 0x0000001d121e7210 */ /* 0x000fc60007f1e0ff */
[----:B------:R-:W3:Y:S02]  /*17c0*/  LDG.E.64 R24, desc[UR12][R18.64] ;  /* 0x0000000c12187981 */ /* 0x000ee4000c1e1b00 */
[----:B------:R-:W-:Y:S01]  /*17d0*/  IMAD.X R31, R19, 0x1, R27, P0 ;  /* 0x00000001131f7824 */ /* 0x000fe200000e061b */
[----:B--2---:R-:W-:-:S04]  /*17e0*/  DADD R22, R22, R20 ;  /* 0x0000000016167229 */ /* 0x004fc80000000014 */
[----:B------:R-:W2:Y:S04]  /*17f0*/  LDG.E.64 R20, desc[UR12][R30.64] ;  /* 0x0000000c1e147981 */ /* 0x000ea8000c1e1b00 */
[----:B---3--:R-:W-:Y:S01]  /*1800*/  DADD R24, R22, R24 ;  /* 0x0000000016187229 */ /* 0x008fe20000000018 */
[----:B------:R-:W-:-:S05]  /*1810*/  IADD3 R22, P0, R30, R29, RZ ;  /* 0x0000001d1e167210 */ /* 0x000fca0007f1e0ff */
[----:B------:R-:W-:Y:S02]  /*1820*/  IMAD.X R23, R31, 0x1, R27, P0 ;  /* 0x000000011f177824 */ /* 0x000fe400000e061b */
[----:B------:R-:W-:Y:S01]  /*1830*/  VIADD R10, R10, 0xfffffffc ;  /* 0xfffffffc0a0a7836 */ /* 0x000fe20000000000 */
[----:B--2---:R-:W-:Y:S02]  /*1840*/  DADD R24, R24, R20 ;  /* 0x0000000018187229 */ /* 0x004fe40000000014 */
[----:B------:R-:W2:Y:S02]  /*1850*/  LDG.E.64 R20, desc[UR12][R22.64] ;  /* 0x0000000c16147981 */ /* 0x000ea4000c1e1b00 */
[----:B------:R-:W-:Y:S02]  /*1860*/  ISETP.NE.AND P0, PT, R10, -0x1, PT ;  /* 0xffffffff0a00780c */ /* 0x000fe40003f05270 */
[----:B------:R-:W-:Y:S01]  /*1870*/  IADD3 R32, P3, R22, R29, RZ ;  /* 0x0000001d16207210 */ /* 0x000fe20007f7e0ff */
[----:B------:R-:W-:-:S04]  /*1880*/  VIADD R26, R26, 0x4 ;  /* 0x000000041a1a7836 */ /* 0x000fc80000000000 */
[----:B------:R-:W-:Y:S01]  /*1890*/  IMAD.X R33, R23, 0x1, R27, P3 ;  /* 0x0000000117217824 */ /* 0x000fe200018e061b */
[----:B--2---:R-:W-:-:S05]  /*18a0*/  DADD R20, R24, R20 ;  /* 0x0000000018147229 */ /* 0x004fca0000000014 */
[----:B------:R-:W-:Y:S06]  /*18b0*/  @P0 BRA `(.L_x_580) ;  /* 0xfffffffc00b00947 */ /* 0x000fec000383ffff */
.L_x_572:
[----:B------:R-:W-:Y:S05]  /*18c0*/  BSYNC B2 ;  /* 0x0000000000027941 */ /* 0x000fea0003800000 */
.L_x_571:
        /* <DEDUP_REMOVED lines=10> */
[----:B------:R-:W2:Y:S01]  /*1970*/  LDG.E.64 R22, desc[UR12][R22.64] ;  /* 0x0000000c16167981 */ /* 0x000ea2000c1e1b00 */
[----:B------:R-:W-:Y:S01]  /*1980*/  ISETP.NE.AND P0, PT, R11, 0x1, PT ;  /* 0x000000010b00780c */ /* 0x000fe20003f05270 */
[----:B--2---:R-:W-:-:S12]  /*1990*/  DADD R20, R20, R22 ;  /* 0x0000000014147229 */ /* 0x004fd80000000016 */
[----:B------:R-:W-:Y:S05]  /*19a0*/  @!P0 BRA `(.L_x_570) ;  /* 0x0000000000548947 */ /* 0x000fea0003800000 */
[----:B------:R-:W-:Y:S01]  /*19b0*/  VIADD R22, R26, 0x1 ;  /* 0x000000011a167836 */ /* 0x000fe20000000000 */
[----:B------:R-:W-:-:S04]  /*19c0*/  ISETP.NE.AND P0, PT, R11, 0x2, PT ;  /* 0x000000020b00780c */ /* 0x000fc80003f05270 */
[----:B------:R-:W-:-:S05]  /*19d0*/  SHF.R.S32.HI R23, RZ, 0x1f, R22 ;  /* 0x0000001fff177819 */ /* 0x000fca0000011416 */
[----:B------:R-:W-:-:S04]  /*19e0*/  IMAD R23, R23, R18, RZ ;  /* 0x0000001217177224 */ /* 0x000fc800078e02ff */
[C---:B------:R-:W-:Y:S02]  /*19f0*/  IMAD R25, R22.reuse, R19, R23 ;  /* 0x0000001316197224 */ /* 0x040fe400078e0217 */
[----:B------:R-:W-:-:S04]  /*1a00*/  IMAD.WIDE.U32 R22, R22, R18, RZ ;  /* 0x0000001216167225 */ /* 0x000fc800078e00ff */
[----:B------:R-:W-:Y:S01]  /*1a10*/  @P0 VIADD R26, R26, 0x2 ;  /* 0x000000021a1a0836 */ /* 0x000fe20000000000 */
[----:B------:R-:W-:Y:S01]  /*1a20*/  LEA R24, P3, R22, R13, 0x3 ;  /* 0x0000000d16187211 */ /* 0x000fe200078618ff */
[----:B------:R-:W-:-:S03]  /*1a30*/  IMAD.IADD R25, R23, 0x1, R25 ;  /* 0x0000000117197824 */ /* 0x000fc600078e0219 */
[----:B------:R-:W-:Y:S02]  /*1a40*/  @P0 SHF.R.S32.HI R23, RZ, 0x1f, R26 ;  /* 0x0000001fff170819 */ /* 0x000fe4000001141a */
[----:B------:R-:W-:-:S03]  /*1a50*/  LEA.HI.X R25, R22, R14, R25, 0x3, P3 ;  /* 0x0000000e16197211 */ /* 0x000fc600018f1c19 */
[----:B------:R-:W-:-:S03]  /*1a60*/  @P0 IMAD R23, R23, R18, RZ ;  /* 0x0000001217170224 */ /* 0x000fc600078e02ff */
[----:B------:R-:W2:Y:S01]  /*1a70*/  LDG.E.64 R24, desc[UR12][R24.64] ;  /* 0x0000000c18187981 */ /* 0x000ea2000c1e1b00 */
[C---:B------:R-:W-:Y:S02]  /*1a80*/  @P0 IMAD R19, R26.reuse, R19, R23 ;  /* 0x000000131a130224 */ /* 0x040fe400078e0217 */
[----:B------:R-:W-:-:S03]  /*1a90*/  @P0 IMAD.WIDE.U32 R22, R26, R18, RZ ;  /* 0x000000121a160225 */ /* 0x000fc600078e00ff */
[----:B------:R-:W-:Y:S02]  /*1aa0*/  @P0 LEA R18, P3, R22, R13, 0x3 ;  /* 0x0000000d16120211 */ /* 0x000fe400078618ff */
[----:B------:R-:W-:-:S04]  /*1ab0*/  @P0 IADD3 R19, R23, R19, RZ ;  /* 0x0000001317130210 */ /* 0x000fc80007ffe0ff */
[----:B------:R-:W-:-:S06]  /*1ac0*/  @P0 LEA.HI.X R19, R22, R14, R19, 0x3, P3 ;  /* 0x0000000e16130211 */ /* 0x000fcc00018f1c13 */
[----:B------:R-:W3:Y:S01]  /*1ad0*/  @P0 LDG.E.64 R18, desc[UR12][R18.64] ;  /* 0x0000000c12120981 */ /* 0x000ee2000c1e1b00 */
[----:B--2---:R-:W-:-:S08]  /*1ae0*/  DADD R20, R20, R24 ;  /* 0x0000000014147229 */ /* 0x004fd00000000018 */
[----:B---3--:R-:W-:-:S11]  /*1af0*/  @P0 DADD R20, R20, R18 ;  /* 0x0000000014140229 */ /* 0x008fd60000000012 */
.L_x_570:
[----:B------:R-:W-:Y:S05]  /*1b00*/  BSYNC B3 ;  /* 0x0000000000037941 */ /* 0x000fea0003800000 */
.L_x_569:
[----:B------:R-:W0:Y:S02]  /*1b10*/  LDC.64 R18, c[0x0][0x238] ;  /* 0x00008e00ff127b82 */ /* 0x000e240000000a00 */
[----:B0-----:R-:W-:-:S04]  /*1b20*/  LEA R13, P0, R18, R13, 0x3 ;  /* 0x0000000d120d7211 */ /* 0x001fc800078018ff */
[----:B------:R-:W-:Y:S01]  /*1b30*/  LEA.HI.X R14, R18, R14, R19, 0x3, P0 ;  /* 0x0000000e120e7211 */ /* 0x000fe200000f1c13 */
[----:B------:R-:W-:Y:S08]  /*1b40*/  @!P2 BRA `(.L_x_581) ;  /* 0xfffffff000d0a947 */ /* 0x000ff0000383ffff */
.L_x_568:
[----:B------:R-:W-:Y:S05]  /*1b50*/  BSYNC B4 ;  /* 0x0000000000047941 */ /* 0x000fea0003800000 */
.L_x_567:
        /* <DEDUP_REMOVED lines=12> */
[----:B------:R-:W-:Y:S01]  /*1c20*/  DFMA R12, R10, R18, R12 ;  /* 0x000000120a0c722b */ /* 0x000fe2000000000c */
[----:B------:R0:W1:Y:S09]  /*1c30*/  I2F.F64 R10, R8 ;  /* 0x00000008000a7312 */ /* 0x0000720000201c00 */
[----:B------:R-:W-:-:S05]  /*1c40*/  FFMA R18, RZ, R15, R13 ;  /* 0x0000000fff127223 */ /* 0x000fca000000000d */
[----:B------:R-:W-:-:S13]  /*1c50*/  FSETP.GT.AND P0, PT, |R18|, 1.469367938527859385e-39, PT ;  /* 0x001000001200780b */ /* 0x000fda0003f04200 */
[----:B01----:R-:W-:Y:S05]  /*1c60*/  @P0 BRA P1, `(.L_x_583) ;  /* 0x0000000000200947 */ /* 0x003fea0000800000 */
[----:B------:R-:W-:Y:S01]  /*1c70*/  IMAD.MOV.U32 R18, RZ, RZ, R20 ;  /* 0x000000ffff127224 */ /* 0x000fe200078e0014 */
[----:B------:R-:W-:Y:S01]  /*1c80*/  MOV R8, 0x1cd0 ;  /* 0x00001cd000087802 */ /* 0x000fe20000000f00 */
[----:B------:R-:W-:Y:S02]  /*1c90*/  IMAD.MOV.U32 R19, RZ, RZ, R21 ;  /* 0x000000ffff137224 */ /* 0x000fe400078e0015 */
[----:B------:R-:W-:Y:S02]  /*1ca0*/  IMAD.MOV.U32 R12, RZ, RZ, R14 ;  /* 0x000000ffff0c7224 */ /* 0x000fe400078e000e */
[----:B------:R-:W-:-:S07]  /*1cb0*/  IMAD.MOV.U32 R13, RZ, RZ, R15 ;  /* 0x000000ffff0d7224 */ /* 0x000fce00078e000f */
[----:B------:R-:W-:Y:S05]  /*1cc0*/  CALL.REL.NOINC `($__internal_14_$__cuda_sm20_div_rn_f64_full) ;  /* 0x0000000000b07944 */ /* 0x000fea0003c00000 */
[----:B------:R-:W-:Y:S02]  /*1cd0*/  IMAD.MOV.U32 R12, RZ, RZ, R14 ;  /* 0x000000ffff0c7224 */ /* 0x000fe400078e000e */
[----:B------:R-:W-:-:S07]  /*1ce0*/  IMAD.MOV.U32 R13, RZ, RZ, R15 ;  /* 0x000000ffff0d7224 */ /* 0x000fce00078e000f */
.L_x_583:
[----:B------:R-:W-:Y:S05]  /*1cf0*/  BSYNC B1 ;  /* 0x0000000000017941 */ /* 0x000fea0003800000 */
.L_x_582:
[----:B------:R-:W0:Y:S01]  /*1d00*/  MUFU.RCP64H R15, R11 ;  /* 0x0000000b000f7308 */ /* 0x000e220000001800 */
        /* <DEDUP_REMOVED lines=19> */
[----:B------:R-:W-:Y:S05]  /*1e40*/  CALL.REL.NOINC `($__internal_14_$__cuda_sm20_div_rn_f64_full) ;  /* 0x0000000000507944 */ /* 0x000fea0003c00000 */
.L_x_585:
[----:B------:R-:W-:Y:S05]  /*1e50*/  BSYNC B1 ;  /* 0x0000000000017941 */ /* 0x000fea0003800000 */
.L_x_584:
[----:B------:R-:W-:Y:S01]  /*1e60*/  ULDC UR4, c[0x0][0x22c] ;  /* 0x00008b0000047ab9 */ /* 0x000fe20000000800 */
[----:B------:R-:W-:Y:S01]  /*1e70*/  ULDC.64 UR6, c[0x0][0x218] ;  /* 0x0000860000067ab9 */ /* 0x000fe20000000a00 */
[----:B------:R-:W-:Y:S01]  /*1e80*/  IMAD R11, R0, UR4, RZ ;  /* 0x00000004000b7c24 */ /* 0x000fe2000f8e02ff */
[----:B------:R-:W-:-:S03]  /*1e90*/  ULDC UR4, c[0x0][0x22c] ;  /* 0x00008b0000047ab9 */ /* 0x000fc60000000800 */
[----:B------:R-:W-:-:S05]  /*1ea0*/  IMAD.IADD R11, R2, 0x1, R11 ;  /* 0x00000001020b7824 */ /* 0x000fca00078e020b */
[----:B------:R-:W-:-:S04]  /*1eb0*/  IADD3 R8, P0, R6, R11, RZ ;  /* 0x0000000b06087210 */ /* 0x000fc80007f1e0ff */
[C---:B------:R-:W-:Y:S01]  /*1ec0*/  LEA.HI.X.SX32 R11, R6.reuse, R7, 0x1, P0 ;  /* 0x00000007060b7211 */ /* 0x040fe200000f0eff */
[----:B------:R-:W-:Y:S01]  /*1ed0*/  VIADD R6, R6, UR8 ;  /* 0x0000000806067c36 */ /* 0x000fe20008000000 */
[----:B------:R-:W-:-:S04]  /*1ee0*/  LEA R10, P0, R8, UR6, 0x3 ;  /* 0x00000006080a7c11 */ /* 0x000fc8000f8018ff */
[----:B------:R-:W-:Y:S02]  /*1ef0*/  LEA.HI.X R11, R8, UR7, R11, 0x3, P0 ;  /* 0x00000007080b7c11 */ /* 0x000fe400080f1c0b */
[----:B------:R-:W-:-:S03]  /*1f00*/  ISETP.GE.AND P0, PT, R6, UR4, PT ;  /* 0x0000000406007c0c */ /* 0x000fc6000bf06270 */
[----:B------:R0:W-:Y:S10]  /*1f10*/  STG.E.64 desc[UR12][R10.64], R14 ;  /* 0x0000000e0a007986 */ /* 0x0001f4000c101b0c */
[----:B------:R-:W-:Y:S05]  /*1f20*/  @!P0 BRA `(.L_x_586) ;  /* 0xffffffe800248947 */ /* 0x000fea000383ffff */
.L_x_563:
[----:B------:R-:W-:Y:S05]  /*1f30*/  BSYNC B0 ;  /* 0x0000000000007941 */ /* 0x000fea0003800000 */
.L_x_562:
[----:B------:R-:W-:Y:S01]  /*1f40*/  IMAD.IADD R0, R3, 0x1, R0 ;  /* 0x0000000103007824 */ /* 0x000fe200078e0200 */
[----:B------:R-:W-:-:S04]  /*1f50*/  ULDC UR4, c[0x0][0x228] ;  /* 0x00008a0000047ab9 */ /* 0x000fc80000000800 */
[----:B------:R-:W-:-:S13]  /*1f60*/  ISETP.GE.AND P0, PT, R0, UR4, PT ;  /* 0x0000000400007c0c */ /* 0x000fda000bf06270 */
[----:B------:R-:W-:Y:S05]  /*1f70*/  @!P0 BRA `(.L_x_587) ;  /* 0xffffffe000788947 */ /* 0x000fea000383ffff */
[----:B------:R-:W-:Y:S05]  /*1f80*/  EXIT ;  /* 0x000000000000794d */ /* 0x000fea0003800000 */
        .weak           $__internal_14_$__cuda_sm20_div_rn_f64_full
        .type           $__internal_14_$__cuda_sm20_div_rn_f64_full,@function
        .size           $__internal_14_$__cuda_sm20_div_rn_f64_full,($__internal_15_$__cuda_sm20_div_s64 - $__internal_14_$__cuda_sm20_div_rn_f64_full)
$__internal_14_$__cuda_sm20_div_rn_f64_full:
[----:B------:R-:W-:Y:S01]  /*1f90*/  FSETP.GEU.AND P2, PT, |R19|, 1.469367938527859385e-39, PT ;  /* 0x001000001300780b */ /* 0x000fe20003f4e200 */
[----:B------:R-:W-:Y:S01]  /*1fa0*/  IMAD.MOV.U32 R29, RZ, RZ, 0x1ca00000 ;  /* 0x1ca00000ff1d7424 */ /* 0x000fe200078e00ff */
[C---:B------:R-:W-:Y:S01]  /*1fb0*/  FSETP.GEU.AND P0, PT, |R13|.reuse, 1.469367938527859385e-39, PT ;  /* 0x001000000d00780b */ /* 0x040fe20003f0e200 */
[----:B------:R-:W-:Y:S01]  /*1fc0*/  IMAD.MOV.U32 R20, RZ, RZ, R18 ;  /* 0x000000ffff147224 */ /* 0x000fe200078e0012 */
[----:B------:R-:W-:Y:S01]  /*1fd0*/  LOP3.LUT R14, R13, 0x800fffff, RZ, 0xc0, !PT ;  /* 0x800fffff0d0e7812 */ /* 0x000fe200078ec0ff */
[----:B------:R-:W-:Y:S01]  /*1fe0*/  BSSY B2, `(.L_x_588) ;  /* 0x0000052000027945 */ /* 0x000fe20003800000 */
[----:B------:R-:W-:Y:S02]  /*1ff0*/  LOP3.LUT R28, R19, 0x7ff00000, RZ, 0xc0, !PT ;  /* 0x7ff00000131c7812 */ /* 0x000fe400078ec0ff */
[----:B------:R-:W-:Y:S01]  /*2000*/  LOP3.LUT R15, R14, 0x3ff00000, RZ, 0xfc, !PT ;  /* 0x3ff000000e0f7812 */ /* 0x000fe200078efcff */
[----:B------:R-:W-:Y:S01]  /*2010*/  IMAD.MOV.U32 R14, RZ, RZ, R12 ;  /* 0x000000ffff0e7224 */ /* 0x000fe200078e000c */
[----:B------:R-:W-:-:S02]  /*2020*/  LOP3.LUT R31, R13, 0x7ff00000, RZ, 0xc0, !PT ;  /* 0x7ff000000d1f7812 */ /* 0x000fc400078ec0ff */
[----:B------:R-:W-:Y:S01]  /*2030*/  MOV R24, 0x1 ;  /* 0x0000000100187802 */ /* 0x000fe20000000f00 */
[----:B------:R-:W-:Y:S01]  /*2040*/  @!P2 IMAD.MOV.U32 R22, RZ, RZ, RZ ;  /* 0x000000ffff16a224 */ /* 0x000fe200078e00ff */
[----:B------:R-:W-:Y:S01]  /*2050*/  @!P2 LOP3.LUT R21, R13, 0x7ff00000, RZ, 0xc0, !PT ;  /* 0x7ff000000d15a812 */ /* 0x000fe200078ec0ff */
[----:B------:R-:W-:Y:S01]  /*2060*/  @!P0 DMUL R14, R12, 8.98846567431157953865e+307 ;  /* 0x7fe000000c0e8828 */ /* 0x000fe20000000000 */
[C---:B------:R-:W-:Y:S02]  /*2070*/  ISETP.GE.U32.AND P1, PT, R28.reuse, R31, PT ;  /* 0x0000001f1c00720c */ /* 0x040fe40003f26070 */
[----:B------:R-:W-:Y:S02]  /*2080*/  @!P2 ISETP.GE.U32.AND P3, PT, R28, R21, PT ;  /* 0x000000151c00a20c */ /* 0x000fe40003f66070 */
[C---:B------:R-:W-:Y:S01]  /*2090*/  SEL R21, R29.reuse, 0x63400000, !P1 ;  /* 0x634000001d157807 */ /* 0x040fe20004800000 */
[----:B------:R-:W0:Y:S01]  /*20a0*/  MUFU.RCP64H R25, R15 ;  /* 0x0000000f00197308 */ /* 0x000e220000001800 */
[----:B------:R-:W-:-:S02]  /*20b0*/  @!P2 SEL R23, R29, 0x63400000, !P3 ;  /* 0x634000001d17a807 */ /* 0x000fc40005800000 */
[--C-:B------:R-:W-:Y:S02]  /*20c0*/  LOP3.LUT R21, R21, 0x800fffff, R19.reuse, 0xf8, !PT ;  /* 0x800fffff15157812 */ /* 0x100fe400078ef813 */
[----:B------:R-:W-:Y:S02]  /*20d0*/  @!P2 LOP3.LUT R23, R23, 0x80000000, R19, 0xf8, !PT ;  /* 0x800000001717a812 */ /* 0x000fe400078ef813 */
[----:B------:R-:W-:Y:S02]  /*20e0*/  @!P0 LOP3.LUT R31, R15, 0x7ff00000, RZ, 0xc0, !PT ;  /* 0x7ff000000f1f8812 */ /* 0x000fe400078ec0ff */
[----:B------:R-:W-:-:S06]  /*20f0*/  @!P2 LOP3.LUT R23, R23, 0x100000, RZ, 0xfc, !PT ;  /* 0x001000001717a812 */ /* 0x000fcc00078efcff */
[----:B------:R-:W-:Y:S02]  /*2100*/  @!P2 DFMA R20, R20, 2, -R22 ;  /* 0x400000001414a82b */ /* 0x000fe40000000816 */
[----:B0-----:R-:W-:-:S08]  /*2110*/  DFMA R22, R24, -R14, 1 ;  /* 0x3ff000001816742b */ /* 0x001fd0000000080e */
[----:B------:R-:W-:-:S08]  /*2120*/  DFMA R22, R22, R22, R22 ;  /* 0x000000161616722b */ /* 0x000fd00000000016 */
[----:B------:R-:W-:-:S08]  /*2130*/  DFMA R22, R24, R22, R24 ;  /* 0x000000161816722b */ /* 0x000fd00000000018 */
[----:B------:R-:W-:-:S08]  /*2140*/  DFMA R24, R22, -R14, 1 ;  /* 0x3ff000001618742b */ /* 0x000fd0000000080e */
        /* <DEDUP_REMOVED lines=15> */
[----:B------:R-:W-:-:S05]  /*2240*/  SEL R29, R29, 0x63400000, !P0 ;  /* 0x634000001d1d7807 */ /* 0x000fca0004000000 */
[----:B------:R-:W-:Y:S02]  /*2250*/  IMAD.IADD R24, R18, 0x1, -R29 ;  /* 0x0000000112187824 */ /* 0x000fe400078e0a1d */
[----:B------:R-:W-:Y:S02]  /*2260*/  IMAD.MOV.U32 R18, RZ, RZ, RZ ;  /* 0x000000ffff127224 */ /* 0x000fe400078e00ff */
        /* <DEDUP_REMOVED lines=20> */
.L_x_589:
        /* <DEDUP_REMOVED lines=16> */
.L_x_592:
[----:B------:R-:W-:Y:S01]  /*24b0*/  LOP3.LUT R23, R13, 0x80000, RZ, 0xfc, !PT ;  /* 0x000800000d177812 */ /* 0x000fe200078efcff */
[----:B------:R-:W-:Y:S01]  /*24c0*/  IMAD.MOV.U32 R22, RZ, RZ, R12 ;  /* 0x000000ffff167224 */ /* 0x000fe200078e000c */
[----:B------:R-:W-:Y:S06]  /*24d0*/  BRA `(.L_x_590) ;  /* 0x0000000000087947 */ /* 0x000fec0003800000 */
.L_x_591:
[----:B------:R-:W-:Y:S01]  /*24e0*/  LOP3.LUT R23, R19, 0x80000, RZ, 0xfc, !PT ;  /* 0x0008000013177812 */ /* 0x000fe200078efcff */
[----:B------:R-:W-:-:S07]  /*24f0*/  IMAD.MOV.U32 R22, RZ, RZ, R18 ;  /* 0x000000ffff167224 */ /* 0x000fce00078e0012 */
.L_x_590:
[----:B------:R-:W-:Y:S05]  /*2500*/  BSYNC B2 ;  /* 0x0000000000027941 */ /* 0x000fea0003800000 */
.L_x_588:
[----:B------:R-:W-:Y:S01]  /*2510*/  IMAD.MOV.U32 R12, RZ, RZ, R8 ;  /* 0x000000ffff0c7224 */ /* 0x000fe200078e0008 */
[----:B------:R-:W-:Y:S01]  /*2520*/  MOV R13, 0x0 ;  /* 0x00000000000d7802 */ /* 0x000fe20000000f00 */
[----:B------:R-:W-:Y:S02]  /*2530*/  IMAD.MOV.U32 R14, RZ, RZ, R22 ;  /* 0x000000ffff0e7224 */ /* 0x000fe400078e0016 */
[----:B------:R-:W-:Y:S01]  /*2540*/  IMAD.MOV.U32 R15, RZ, RZ, R23 ;  /* 0x000000ffff0f7224 */ /* 0x000fe200078e0017 */
[----:B------:R-:W-:Y:S06]  /*2550*/  RET.REL.NODEC R12 `(_ZN2at6native58_GLOBAL__N__9a069279_25_AdaptiveAveragePooling_cu_ef17039c21adaptive_average_poolIdEEvPKT_PS3_iiiilll) ;  /* 0xffffffd80ca87950 */ /* 0x000fec0003c3ffff */
        .weak           $__internal_15_$__cuda_sm20_div_s64
        .type           $__internal_15_$__cuda_sm20_div_s64,@function
        .size           $__internal_15_$__cuda_sm20_div_s64,(.L_x_709 - $__internal_15_$__cuda_sm20_div_s64)
$__internal_15_$__cuda_sm20_div_s64:
        /* <DEDUP_REMOVED lines=17> */
[----:B------:R-:W-:-:S04]  /*2670*/  IMAD.HI.U32 R25, R13, R29, RZ ;  /* 0x0000001d0d197227 */ /* 0x000fc800078e00ff */
[----:B------:R-:W-:-:S04]  /*2680*/  IMAD.WIDE.U32 R14, P0, R12, R29, R14 ;  /* 0x0000001d0c0e7225 */ /* 0x000fc8000780000e */
[----:B------:R-:W-:Y:S02]  /*2690*/  IMAD.X R25, R25, 0x1, R13, P0 ;  /* 0x0000000119197824 */ /* 0x000fe400000e060d */
[----:B------:R-:W-:-:S04]  /*26a0*/  IMAD.HI.U32 R14, P1, R13, R27, R14 ;  /* 0x0000001b0d0e7227 */ /* 0x000fc8000782000e */
[----:B------:R-:W-:-:S05]  /*26b0*/  IMAD R15, R13, R29, RZ ;  /* 0x0000001d0d0f7224 */ /* 0x000fca00078e02ff */
[----:B------:R-:W-:-:S04]  /*26c0*/  IADD3 R15, P2, R15, R14, RZ ;  /* 0x0000000e0f0f7210 */ /* 0x000fc80007f5e0ff */
[----:B------:R-:W-:Y:S01]  /*26d0*/  IADD3.X R25, RZ, RZ, R25, P2, P1 ;  /* 0x000000ffff197210 */ /* 0x000fe200017e2419 */
[----:B------:R-:W-:-:S04]  /*26e0*/  IMAD.WIDE.U32 R12, R15, R10, RZ ;  /* 0x0000000a0f0c7225 */ /* 0x000fc800078e00ff */
[----:B------:R-:W-:Y:S01]  /*26f0*/  IMAD R13, R15, R11, R13 ;  /* 0x0000000b0f0d7224 */ /* 0x000fe200078e020d */
[----:B------:R-:W-:-:S03]  /*2700*/  IADD3 R27, P0, RZ, -R12, RZ ;  /* 0x8000000cff1b7210 */ /* 0x000fc60007f1e0ff */
[----:B------:R-:W-:Y:S02]  /*2710*/  IMAD R13, R25, R10, R13 ;  /* 0x0000000a190d7224 */ /* 0x000fe400078e020d */
[----:B------:R-:W-:-:S04]  /*2720*/  IMAD.HI.U32 R14, R15, R27, RZ ;  /* 0x0000001b0f0e7227 */ /* 0x000fc800078e00ff */
[----:B------:R-:W-:-:S04]  /*2730*/  IMAD.X R12, RZ, RZ, ~R13, P0 ;  /* 0x000000ffff0c7224 */ /* 0x000fc800000e0e0d */
[----:B------:R-:W-:-:S04]  /*2740*/  IMAD.WIDE.U32 R14, P0, R15, R12, R14 ;  /* 0x0000000c0f0e7225 */ /* 0x000fc8000780000e */
[C---:B------:R-:W-:Y:S02]  /*2750*/  IMAD R13, R25.reuse, R12, RZ ;  /* 0x0000000c190d7224 */ /* 0x040fe400078e02ff */
[----:B------:R-:W-:Y:S01]  /*2760*/  IMAD.HI.U32 R14, P1, R25, R27, R14 ;  /* 0x0000001b190e7227 */ /* 0x000fe2000782000e */
[----:B------:R-:W-:-:S03]  /*2770*/  IADD3 R15, P4, RZ, -R24, RZ ;  /* 0x80000018ff0f7210 */ /* 0x000fc60007f9e0ff */
[----:B------:R-:W-:Y:S01]  /*2780*/  IMAD.HI.U32 R12, R25, R12, RZ ;  /* 0x0000000c190c7227 */ /* 0x000fe200078e00ff */
[----:B------:R-:W-:Y:S02]  /*2790*/  SEL R15, R15, R24, !P3 ;  /* 0x000000180f0f7207 */ /* 0x000fe40005800000 */
        /* <DEDUP_REMOVED lines=29> */
[----:B------:R-:W-:Y:S01]  /*2970*/  ISETP.GE.U32.AND P0, PT, R13, R10, PT ;  /* 0x0000000a0d00720c */ /* 0x000fe20003f06070 */
[----:B------:R-:W-:-:S03]  /*2980*/  VIADD R13, R12, 0x1 ;  /* 0x000000010c0d7836 */ /* 0x000fc60000000000 */
[----:B------:R-:W-:Y:S01]  /*2990*/  ISETP.GE.U32.AND.EX P0, PT, R15, R11, PT, P0 ;  /* 0x0000000b0f00720c */ /* 0x000fe20003f06100 */
[----:B------:R-:W-:-:S03]  /*29a0*/  IMAD.MOV.U32 R11, RZ, RZ, 0x0 ;  /* 0x00000000ff0b7424 */ /* 0x000fc600078e00ff */
[----:B------:R-:W-:Y:S02]  /*29b0*/  SEL R13, R13, R12, P0 ;  /* 0x0000000c0d0d7207 */ /* 0x000fe40000000000 */
[----:B------:R-:W-:-:S03]  /*29c0*/  ISETP.NE.U32.AND P0, PT, R21, RZ, PT ;  /* 0x000000ff1500720c */ /* 0x000fc60003f05070 */
[----:B------:R-:W-:Y:S01]  /*29d0*/  IMAD.MOV R10, RZ, RZ, -R13 ;  /* 0x000000ffff0a7224 */ /* 0x000fe200078e0a0d */
[----:B------:R-:W-:-:S04]  /*29e0*/  ISETP.NE.AND.EX P0, PT, R20, RZ, PT, P0 ;  /* 0x000000ff1400720c */ /* 0x000fc80003f05300 */
[----:B------:R-:W-:Y:S01]  /*29f0*/  SEL R13, R10, R13, !P1 ;  /* 0x0000000d0a0d7207 */ /* 0x000fe20004800000 */
[----:B------:R-:W-:-:S03]  /*2a00*/  IMAD.MOV.U32 R10, RZ, RZ, R8 ;  /* 0x000000ffff0a7224 */ /* 0x000fc600078e0008 */
[----:B------:R-:W-:Y:S01]  /*2a10*/  SEL R13, R13, 0xffffffff, P0 ;  /* 0xffffffff0d0d7807 */ /* 0x000fe20000000000 */
[----:B------:R-:W-:Y:S06]  /*2a20*/  RET.REL.NODEC R10 `(_ZN2at6native58_GLOBAL__N__9a069279_25_AdaptiveAveragePooling_cu_ef17039c21adaptive_average_poolIdEEvPKT_PS3_iiiilll) ;  /* 0xffffffd40a747950 */ /* 0x000fec0003c3ffff */
.L_x_593:
        /* <DEDUP_REMOVED lines=13> */
.L_x_709:


//--------------------- .text._ZN2at6native58_GLOBAL__N__9a069279_25_AdaptiveAveragePooling_cu_ef17039c26adaptive_average_pool_nhwcIiN3c108BFloat16EEEvPKT0_PS5_iiiiiiiiT_S9_S9_S9_ --------------------------
	.section	.text._ZN2at6native58_GLOBAL__N__9a069279_25_AdaptiveAveragePooling_cu_ef17039c26adaptive_average_pool_nhwcIiN3c108BFloat16EEEvPKT0_PS5_iiiiiiiiT_S9_S9_S9_,"ax",@progbits
	.align	128
.text._ZN2at6native58_GLOBAL__N__9a069279_25_AdaptiveAveragePooling_cu_ef17039c26adaptive_average_pool_nhwcIiN3c108BFloat16EEEvPKT0_PS5_iiiiiiiiT_S9_S9_S9_:
        .type           _ZN2at6native58_GLOBAL__N__9a069279_25_AdaptiveAveragePooling_cu_ef17039c26adaptive_average_pool_nhwcIiN3c108BFloat16EEEvPKT0_PS5_iiiiiiiiT_S9_S9_S9_,@function
        .size           _ZN2at6native58_GLOBAL__N__9a069279_25_AdaptiveAveragePooling_cu_ef17039c26adaptive_average_pool_nhwcIiN3c108BFloat16EEEvPKT0_PS5_iiiiiiiiT_S9_S9_S9_,(.L_x_712 - _ZN2at6native58_GLOBAL__N__9a069279_25_AdaptiveAveragePooling_cu_ef17039c26adaptive_average_pool_nhwcIiN3c108BFloat16EEEvPKT0_PS5_iiiiiiiiT_S9_S9_S9_)
        .other          _ZN2at6native58_GLOBAL__N__9a069279_25_AdaptiveAveragePooling_cu_ef17039c26adaptive_average_pool_nhwcIiN3c108BFloat16EEEvPKT0_PS5_iiiiiiiiT_S9_S9_S9_,@"STO_CUDA_ENTRY STV_DEFAULT"
_ZN2at6native58_GLOBAL__N__9a069279_25_AdaptiveAveragePooling_cu_ef17039c26adaptive_average_pool_nhwcIiN3c108BFloat16EEEvPKT0_PS5_iiiiiiiiT_S9_S9_S9_:
[----:B------:R-:W-:Y:S01]  /*0000*/  LDC R1, c[0x0][0x28] ;  /* 0x00000a00ff017b82 */ /* 0x000fe20000000800 */
[----:B------:R-:W-:-:S07]  /*0010*/  ULDC UR6, c[0x0][0x4] ;  /* 0x0000010000067ab9 */ /* 0x000fce0000000800 */
[----:B------:R-:W0:Y:S01]  /*0020*/  LDC R0, c[0x0][RZ] ;  /* 0x00000000ff007b82 */ /* 0x000e220000000800 */
[----:B------:R-:W-:Y:S01]  /*0030*/  ULDC UR7, c[0x0][0x8] ;  /* 0x0000020000077ab9 */ /* 0x000fe20000000800 */
[----:B------:R-:W1:Y:S01]  /*0040*/  S2R R15, SR_TID.Z ;  /* 0x00000000000f7919 */ /* 0x000e620000002300 */
[----:B------:R-:W-:Y:S01]  /*0050*/  ULDC UR9, c[0x0][0x23c] ;  /* 0x00008f0000097ab9 */ /* 0x000fe20000000800 */
[----:B------:R-:W-:Y:S01]  /*0060*/  BSSY B0, `(.L_x_594) ;  /* 0x0000025000007945 */ /* 0x000fe20003800000 */
[----:B------:R-:W1:Y:S03]  /*0070*/  S2R R10, SR_TID.Y ;  /* 0x00000000000a7919 */ /* 0x000e660000002200 */
[----:B------:R-:W2:Y:S01]  /*0080*/  LDC R12, c[0x0][0x220] ;  /* 0x00008800ff0c7b82 */ /* 0x000ea20000000800 */
[----:B------:R-:W3:Y:S07]  /*0090*/  S2R R11, SR_TID.X ;  /* 0x00000000000b7919 */ /* 0x000eee0000002100 */
[----:B------:R-:W4:Y:S08]  /*00a0*/  LDC R13, c[0x0][0x14] ;  /* 0x00000500ff0d7b82 */ /* 0x000f300000000800 */
[----:B------:R-:W5:Y:S01]  /*00b0*/  LDC R14, c[0x0][0x10] ;  /* 0x00000400ff0e7b82 */ /* 0x000f620000000800 */
[----:B0-----:R-:W-:-:S04]  /*00c0*/  IMAD R6, R0, UR6, RZ ;  /* 0x0000000600067c24 */ /* 0x001fc8000f8e02ff */
[----:B------:R-:W-:Y:S01]  /*00d0*/  IMAD R8, R6, UR7, RZ ;  /* 0x0000000706087c24 */ /* 0x000fe2000f8e02ff */
[----:B--2---:R-:W0:Y:S01]  /*00e0*/  I2F.U32.RP R2, R12 ;  /* 0x0000000c00027306 */ /* 0x004e220000209000 */
[----:B-1----:R-:W-:-:S07]  /*00f0*/  IMAD R7, R15, UR6, R10 ;  /* 0x000000060f077c24 */ /* 0x002fce000f8e020a */
[----:B----4-:R-:W1:Y:S01]  /*0100*/  I2F.U32.RP R17, R13 ;  /* 0x0000000d00117306 */ /* 0x010e620000209000 */
[----:B------:R-:W-:-:S05]  /*0110*/  IMAD R16, R7, R0, RZ ;  /* 0x0000000007107224 */ /* 0x000fca00078e02ff */
[----:B---3--:R-:W-:Y:S02]  /*0120*/  IADD3 R6, R16, R11, RZ ;  /* 0x0000000b10067210 */ /* 0x008fe40007ffe0ff */
[----:B-----5:R-:W2:Y:S08]  /*0130*/  I2F.U32.RP R18, R14 ;  /* 0x0000000e00127306 */ /* 0x020eb00000209000 */
[----:B0-----:R-:W0:Y:S08]  /*0140*/  MUFU.RCP R2, R2 ;  /* 0x0000000200027308 */ /* 0x001e300000001000 */
[----:B-1----:R-:W1:Y:S08]  /*0150*/  MUFU.RCP R17, R17 ;  /* 0x0000001100117308 */ /* 0x002e700000001000 */
[----:B--2---:R-:W2:Y:S01]  /*0160*/  MUFU.RCP R18, R18 ;  /* 0x0000001200127308 */ /* 0x004ea20000001000 */
[----:B0-----:R-:W-:-:S02]  /*0170*/  VIADD R4, R2, 0xffffffe ;  /* 0x0ffffffe02047836 */ /* 0x001fc40000000000 */
[----:B------:R-:W0:Y:S05]  /*0180*/  LDC.64 R2, c[0x0][0x230] ;  /* 0x00008c00ff027b82 */ /* 0x000e2a0000000a00 */
[----:B------:R-:W-:Y:S01]  /*0190*/  F2I.FTZ.U32.TRUNC.NTZ R5, R4 ;  /* 0x0000000400057305 */ /* 0x000fe2000021f000 */
[----:B-1----:R-:W-:Y:S02]  /*01a0*/  VIADD R9, R17, 0xffffffe ;  /* 0x0ffffffe11097836 */ /* 0x002fe40000000000 */
[----:B------:R-:W-:-:S05]  /*01b0*/  IMAD R17, R8, UR9, RZ ;  /* 0x0000000908117c24 */ /* 0x000fca000f8e02ff */
[----:B------:R-:W1:Y:S01]  /*01c0*/  F2I.FTZ.U32.TRUNC.NTZ R9, R9 ;  /* 0x0000000900097305 */ /* 0x000e62000021f000 */
[----:B--2---:R-:W-:Y:S01]  /*01d0*/  VIADD R18, R18, 0xffffffe ;  /* 0x0ffffffe12127836 */ /* 0x004fe20000000000 */
[----:B------:R-:W-:-:S06]  /*01e0*/  ISETP.GE.U32.AND P0, PT, R6, R17, PT ;  /* 0x000000110600720c */ /* 0x000fcc0003f06070 */
[----:B------:R2:W3:Y:S01]  /*01f0*/  F2I.FTZ.U32.TRUNC.NTZ R7, R18 ;  /* 0x0000001200077305 */ /* 0x0004e2000021f000 */
[----:B-1----:R-:W-:-:S06]  /*0200*/  IMAD.MOV R21, RZ, RZ, -R9 ;  /* 0x000000ffff157224 */ /* 0x002fcc00078e0a09 */
[----:B------:R-:W-:Y:S05]  /*0210*/  @P0 BRA `(.L_x_595) ;  /* 0x0000000000240947 */ /* 0x000fea0003800000 */
[----:B------:R-:W1:Y:S01]  /*0220*/  S2R R20, SR_CgaCtaId ;  /* 0x0000000000147919 */ /* 0x000e620000008800 */
[----:B------:R-:W-:Y:S01]  /*0230*/  MOV R19, 0x400 ;  /* 0x0000040000137802 */ /* 0x000fe20000000f00 */
[----:B--2---:R-:W-:-:S03]  /*0240*/  IMAD.MOV.U32 R18, RZ, RZ, R6 ;  /* 0x000000ffff127224 */ /* 0x004fc600078e0006 */
[----:B-1----:R-:W-:-:S07]  /*0250*/  LEA R19, R20, R19, 0x18 ;  /* 0x0000001314137211 */ /* 0x002fce00078ec0ff */
.L_x_596:
[----:B------:R-:W-:Y:S01]  /*0260*/  IMAD R20, R18, 0x4, R19 ;  /* 0x0000000412147824 */ /* 0x000fe200078e0213 */
[----:B------:R-:W-:-:S04]  /*0270*/  IADD3 R18, R8, R18, RZ ;  /* 0x0000001208127210 */ /* 0x000fc80007ffe0ff */
[----:B------:R1:W-:Y:S01]  /*0280*/  STS [R20], RZ ;  /* 0x000000ff14007388 */ /* 0x0003e20000000800 */
[----:B------:R-:W-:-:S13]  /*0290*/  ISETP.GE.U32.AND P0, PT, R18, R17, PT ;  /* 0x000000111200720c */ /* 0x000fda0003f06070 */
[----:B-1----:R-:W-:Y:S05]  /*02a0*/  @!P0 BRA `(.L_x_596) ;  /* 0xfffffffc00ec8947 */ /* 0x002fea000383ffff */
.L_x_595:
[----:B------:R-:W-:Y:S05]  /*02b0*/  BSYNC B0 ;  /* 0x0000000000007941 */ /* 0x000fea0003800000 */
.L_x_594:
[----:B------:R-:W-:Y:S01]  /*02c0*/  IMAD.MOV.U32 R4, RZ, RZ, R21 ;  /* 0x000000ffff047224 */ /* 0x000fe200078e0015 */
[----:B------:R-:W1:Y:S01]  /*02d0*/  S2UR UR4, SR_CTAID.X ;  /* 0x00000000000479c3 */ /* 0x000e620000002500 */
[----:B------:R-:W-:Y:S01]  /*02e0*/  IMAD.MOV.U32 R8, RZ, RZ, RZ ;  /* 0x000000ffff087224 */ /* 0x000fe200078e00ff */
[----:B0-2---:R-:W-:Y:S01]  /*02f0*/  IADD3 R18, R13, -0x1, R2 ;  /* 0xffffffff0d127810 */ /* 0x005fe20007ffe002 */
[----:B------:R-:W-:Y:S01]  /*0300*/  IMAD R17, R4, R13, RZ ;  /* 0x0000000d04117224 */ /* 0x000fe200078e02ff */
[----:B------:R-:W-:Y:S01]  /*0310*/  HFMA2.MMA R6, -RZ, RZ, 0, 0 ;  /* 0x00000000ff067435 */ /* 0x000fe200000001ff */
[----:B------:R-:W-:-:S03]  /*0320*/  IMAD.MOV R4, RZ, RZ, -R5 ;  /* 0x000000ffff047224 */ /* 0x000fc600078e0a05 */
[----:B------:R-:W-:Y:S01]  /*0330*/  BAR.SYNC.DEFER_BLOCKING 0x0 ;  /* 0x0000000000007b1d */ /* 0x000fe20000010000 */
[----:B------:R-:W-:Y:S01]  /*0340*/  IMAD.HI.U32 R9, R9, R17, R8 ;  /* 0x0000001109097227 */ /* 0x000fe200078e0008 */
[----:B------:R-:W-:Y:S02]  /*0350*/  ISETP.NE.U32.AND P4, PT, R13, RZ, PT ;  /* 0x000000ff0d00720c */ /* 0x000fe40003f85070 */
[----:B------:R-:W-:Y:S01]  /*0360*/  MOV R17, R4 ;  /* 0x0000000400117202 */ /* 0x000fe20000000f00 */
[----:B------:R-:W-:-:S03]  /*0370*/  IMAD.MOV.U32 R4, RZ, RZ, RZ ;  /* 0x000000ffff047224 */ /* 0x000fc600078e00ff */
[----:B------:R-:W0:Y:S01]  /*0380*/  S2UR UR5, SR_CTAID.Z ;  /* 0x00000000000579c3 */ /* 0x000e220000002700 */
[----:B------:R-:W-:-:S04]  /*0390*/  IMAD.HI.U32 R9, R9, R18, RZ ;  /* 0x0000001209097227 */ /* 0x000fc800078e00ff */
[----:B------:R-:W-:Y:S02]  /*03a0*/  IMAD R17, R17, R12, RZ ;  /* 0x0000000c11117224 */ /* 0x000fe400078e02ff */
[----:B---3--:R-:W-:Y:S01]  /*03b0*/  IMAD.MOV R19, RZ, RZ, -R7 ;  /* 0x000000ffff137224 */ /* 0x008fe200078e0a07 */
[----:B------:R-:W2:Y:S01]  /*03c0*/  S2UR UR8, SR_CTAID.Y ;  /* 0x00000000000879c3 */ /* 0x000ea20000002600 */
[----:B------:R-:W-:-:S04]  /*03d0*/  IMAD.HI.U32 R4, R5, R17, R4 ;  /* 0x0000001105047227 */ /* 0x000fc800078e0004 */
[----:B------:R-:W-:Y:S02]  /*03e0*/  IMAD.MOV R5, RZ, RZ, -R9 ;  /* 0x000000ffff057224 */ /* 0x000fe400078e0a09 */
[----:B------:R-:W-:Y:S02]  /*03f0*/  IMAD R17, R19, R14, RZ ;  /* 0x0000000e13117224 */ /* 0x000fe400078e02ff */
[----:B------:R-:W-:Y:S02]  /*0400*/  IMAD R18, R13, R5, R18 ;  /* 0x000000050d127224 */ /* 0x000fe400078e0212 */
[----:B-1----:R-:W-:-:S03]  /*0410*/  IMAD.HI.U32 R8, R4, UR4, RZ ;  /* 0x0000000404087c27 */ /* 0x002fc6000f8e00ff */
[----:B------:R-:W-:Y:S01]  /*0420*/  ISETP.GE.U32.AND P1, PT, R18, R13, PT ;  /* 0x0000000d1200720c */ /* 0x000fe20003f26070 */
[----:B------:R-:W-:Y:S01]  /*0430*/  IMAD.HI.U32 R6, R7, R17, R6 ;  /* 0x0000001107067227 */ /* 0x000fe200078e0006 */
[----:B------:R-:W-:-:S03]  /*0440*/  IADD3 R7, R14, -0x1, R3 ;  /* 0xffffffff0e077810 */ /* 0x000fc60007ffe003 */
[----:B------:R-:W-:Y:S02]  /*0450*/  IMAD.MOV R5, RZ, RZ, -R8 ;  /* 0x000000ffff057224 */ /* 0x000fe400078e0a08 */
[----:B------:R-:W-:-:S04]  /*0460*/  IMAD.HI.U32 R17, R6, R7, RZ ;  /* 0x0000000706117227 */ /* 0x000fc800078e00ff */
[----:B------:R-:W-:Y:S02]  /*0470*/  IMAD R5, R12, R5, UR4 ;  /* 0x000000040c057e24 */ /* 0x000fe4000f8e0205 */
[----:B------:R-:W-:Y:S01]  /*0480*/  IMAD.MOV R4, RZ, RZ, -R17 ;  /* 0x000000ffff047224 */ /* 0x000fe200078e0a11 */
[-C--:B------:R-:W-:Y:S01]  /*0490*/  @P1 IADD3 R18, R18, -R13.reuse, RZ ;  /* 0x8000000d12121210 */ /* 0x080fe20007ffe0ff */
[----:B------:R-:W-:Y:S01]  /*04a0*/  @P1 VIADD R9, R9, 0x1 ;  /* 0x0000000109091836 */ /* 0x000fe20000000000 */
[----:B------:R-:W-:Y:S01]  /*04b0*/  ISETP.GE.U32.AND P3, PT, R5, R12, PT ;  /* 0x0000000c0500720c */ /* 0x000fe20003f66070 */
[----:B------:R-:W-:Y:S01]  /*04c0*/  IMAD R7, R14, R4, R7 ;  /* 0x000000040e077224 */ /* 0x000fe200078e0207 */
[----:B------:R-:W-:Y:S02]  /*04d0*/  ISETP.GE.U32.AND P5, PT, R18, R13, PT ;  /* 0x0000000d1200720c */ /* 0x000fe40003fa6070 */
[----:B------:R-:W-:Y:S02]  /*04e0*/  ISETP.NE.U32.AND P1, PT, R12, RZ, PT ;  /* 0x000000ff0c00720c */ /* 0x000fe40003f25070 */
[----:B------:R-:W-:-:S07]  /*04f0*/  ISETP.GE.U32.AND P2, PT, R7, R14, PT ;  /* 0x0000000e0700720c */ /* 0x000fce0003f46070 */
[----:B------:R-:W-:Y:S02]  /*0500*/  @P3 IMAD.IADD R5, R5, 0x1, -R12 ;  /* 0x0000000105053824 */ /* 0x000fe400078e0a0c */
[----:B------:R-:W-:Y:S01]  /*0510*/  @P5 VIADD R9, R9, 0x1 ;  /* 0x0000000109095836 */ /* 0x000fe20000000000 */
[----:B------:R-:W-:Y:S01]  /*0520*/  @!P4 LOP3.LUT R9, RZ, R13, RZ, 0x33, !PT ;  /* 0x0000000dff09c212 */ /* 0x000fe200078e33ff */
[----:B------:R-:W-:Y:S01]  /*0530*/  @P3 VIADD R8, R8, 0x1 ;  /* 0x0000000108083836 */ /* 0x000fe20000000000 */
[----:B------:R-:W-:Y:S01]  /*0540*/  ISETP.GE.U32.AND P0, PT, R5, R12, PT ;  /* 0x0000000c0500720c */ /* 0x000fe20003f06070 */
[----:B------:R-:W-:Y:S01]  /*0550*/  @P2 VIADD R17, R17, 0x1 ;  /* 0x0000000111112836 */ /* 0x000fe20000000000 */
[-C--:B------:R-:W-:Y:S01]  /*0560*/  @P2 IADD3 R7, R7, -R14.reuse, RZ ;  /* 0x8000000e07072210 */ /* 0x080fe20007ffe0ff */
[----:B0-----:R-:W-:Y:S01]  /*0570*/  IMAD R13, R9, UR5, R15 ;  /* 0x00000005090d7c24 */ /* 0x001fe2000f8e020f */
[----:B------:R-:W-:Y:S02]  /*0580*/  ISETP.NE.U32.AND P3, PT, R14, RZ, PT ;  /* 0x000000ff0e00720c */ /* 0x000fe40003f65070 */
[----:B------:R-:W-:-:S02]  /*0590*/  ISETP.GE.U32.AND P5, PT, R7, R14, PT ;  /* 0x0000000e0700720c */ /* 0x000fc40003fa6070 */
[----:B------:R-:W-:-:S05]  /*05a0*/  VIADDMNMX R4, R13, R9, R2, PT ;  /* 0x000000090d047246 */ /* 0x000fca0003800102 */
[----:B------:R-:W-:Y:S02]  /*05b0*/  @P0 IADD3 R8, R8, 0x1, RZ ;  /* 0x0000000108080810 */ /* 0x000fe40007ffe0ff */
[----:B------:R-:W-:Y:S02]  /*05c0*/  ISETP.GE.AND P0, PT, R13, R4, PT ;  /* 0x000000040d00720c */ /* 0x000fe40003f06270 */
[----:B------:R-:W-:Y:S02]  /*05d0*/  @!P1 LOP3.LUT R8, RZ, R12, RZ, 0x33, !PT ;  /* 0x0000000cff089212 */ /* 0x000fe400078e33ff */
[----:B------:R-:W-:Y:S01]  /*05e0*/  @P5 VIADD R17, R17, 0x1 ;  /* 0x0000000111115836 */ /* 0x000fe20000000000 */
[----:B------:R-:W-:Y:S02]  /*05f0*/  @!P3 LOP3.LUT R17, RZ, R14, RZ, 0x33, !PT ;  /* 0x0000000eff11b212 */ /* 0x000fe400078e33ff */
[----:B------:R-:W-:-:S03]  /*0600*/  IADD3 R5, -R8, RZ, RZ ;  /* 0x000000ff08057210 */ /* 0x000fc60007ffe1ff */
[----:B--2---:R-:W-:Y:S02]  /*0610*/  IMAD R6, R17, UR8, R10 ;  /* 0x0000000811067c24 */ /* 0x004fe4000f8e020a */
[----:B------:R-:W-:Y:S01]  /*0620*/  IMAD R5, R12, R5, UR4 ;  /* 0x000000040c057e24 */ /* 0x000fe2000f8e0205 */
[----:B------:R-:W-:Y:S06]  /*0630*/  @P0 EXIT ;  /* 0x000000000000094d */ /* 0x000fec0003800000 */
[----:B------:R-:W0:Y:S01]  /*0640*/  S2UR UR5, SR_CgaCtaId ;  /* 0x00000000000579c3 */ /* 0x000e220000008800 */
[----:B------:R-:W-:Y:S01]  /*0650*/  UMOV UR4, 0x400 ;  /* 0x0000040000047882 */ /* 0x000fe20000000000 */
[----:B------:R-:W-:Y:S01]  /*0660*/  IMAD R16, R16, UR9, R11 ;  /* 0x0000000910107c24 */ /* 0x000fe2000f8e020b */
[----:B------:R-:W-:Y:S01]  /*0670*/  VIADDMNMX R7, R6, R17, R3, PT ;  /* 0x0000001106077246 */ /* 0x000fe20003800103 */
[----:B------:R-:W-:Y:S01]  /*0680*/  IMAD R12, R8, R0, R11 ;  /* 0x00000000080c7224 */ /* 0x000fe200078e020b */
[----:B------:R-:W-:Y:S01]  /*0690*/  ULDC.64 UR8, c[0x0][0x208] ;  /* 0x0000820000087ab9 */ /* 0x000fe20000000a00 */
[----:B0-----:R-:W-:-:S06]  /*06a0*/  ULEA UR4, UR5, UR4, 0x18 ;  /* 0x0000000405047291 */ /* 0x001fcc000f8ec03f */
[----:B------:R-:W-:-:S07]  /*06b0*/  LEA R11, R16, UR4, 0x2 ;  /* 0x00000004100b7c11 */ /* 0x000fce000f8e10ff */
.L_x_612:
[----:B0-2---:R-:W0:Y:S01]  /*06c0*/  LDC R2, c[0x0][0x230] ;  /* 0x00008c00ff027b82 */ /* 0x005e220000000800 */
[----:B------:R-:W-:Y:S01]  /*06d0*/  ULDC UR4, c[0x0][0x228] ;  /* 0x00008a0000047ab9 */ /* 0x000fe20000000800 */
[----:B------:R-:W-:Y:S01]  /*06e0*/  BSSY B0, `(.L_x_597) ;  /* 0x00000bf000007945 */ /* 0x000fe20003800000 */
[----:B------:R-:W-:Y:S01]  /*06f0*/  IMAD R19, R13, UR4, RZ ;  /* 0x000000040d137c24 */ /* 0x000fe2000f8e02ff */
[----:B0-----:R-:W-:-:S04]  /*0700*/  IABS R3, R2 ;  /* 0x0000000200037213 */ /* 0x001fc80000000000 */
[----:B------:R-:W-:Y:S01]  /*0710*/  IADD3 R14, R2, UR4, R19 ;  /* 0x00000004020e7c10 */ /* 0x000fe2000fffe013 */
[----:B------:R-:W0:Y:S03]  /*0720*/  I2F.RP R10, R3 ;  /* 0x00000003000a7306 */ /* 0x000e260000209400 */
[----:B------:R-:W-:Y:S02]  /*0730*/  IADD3 R15, R14, -0x1, RZ ;  /* 0xffffffff0e0f7810 */ /* 0x000fe40007ffe0ff */
[----:B------:R-:W-:-:S03]  /*0740*/  IABS R14, R19 ;  /* 0x00000013000e7213 */ /* 0x000fc60000000000 */
        /* <DEDUP_REMOVED lines=24> */
[----:B------:R-:W-:-:S04]  /*08d0*/  LOP3.LUT R3, R19, R2, RZ, 0x3c, !PT ;  /* 0x0000000213037212 */ /* 0x000fc800078e3cff */
[----:B------:R-:W-:-:S05]  /*08e0*/  ISETP.GE.AND P0, PT, R3, RZ, PT ;  /* 0x000000ff0300720c */ /* 0x000fca0003f06270 */
[----:B------:R-:W-:Y:S01]  /*08f0*/  @P2 VIADD R9, R9, 0x1 ;  /* 0x0000000109092836 */ /* 0x000fe20000000000 */
[----:B------:R-:W-:Y:S02]  /*0900*/  ISETP.NE.AND P2, PT, R2, RZ, PT ;  /* 0x000000ff0200720c */ /* 0x000fe40003f45270 */
[----:B------:R-:W-:Y:S02]  /*0910*/  @P3 IADD3 R10, R10, 0x1, RZ ;  /* 0x000000010a0a3810 */ /* 0x000fe40007ffe0ff */
[----:B------:R-:W-:Y:S02]  /*0920*/  ISETP.GE.AND P3, PT, R6, R7, PT ;  /* 0x000000070600720c */ /* 0x000fe40003f66270 */
[----:B------:R-:W-:Y:S01]  /*0930*/  LOP3.LUT R2, RZ, R2, RZ, 0x33, !PT ;  /* 0x00000002ff027212 */ /* 0x000fe200078e33ff */
[----:B------:R-:W-:Y:S02]  /*0940*/  IMAD.MOV.U32 R3, RZ, RZ, R10 ;  /* 0x000000ffff037224 */ /* 0x000fe400078e000a */
[----:B------:R-:W-:-:S03]  /*0950*/  @!P0 IMAD.MOV R9, RZ, RZ, -R9 ;  /* 0x000000ffff098224 */ /* 0x000fc600078e0a09 */
[----:B------:R-:W-:Y:S02]  /*0960*/  @!P1 IADD3 R3, -R3, RZ, RZ ;  /* 0x000000ff03039210 */ /* 0x000fe40007ffe1ff */
[C---:B------:R-:W-:Y:S02]  /*0970*/  SEL R10, R2.reuse, R9, !P2 ;  /* 0x00000009020a7207 */ /* 0x040fe40005000000 */
[----:B------:R-:W-:Y:S01]  /*0980*/  SEL R9, R2, R3, !P2 ;  /* 0x0000000302097207 */ /* 0x000fe20005000000 */
[----:B------:R-:W-:Y:S06]  /*0990*/  @P3 BRA `(.L_x_598) ;  /* 0x00000008004c3947 */ /* 0x000fec0003800000 */
[----:B------:R-:W-:-:S07]  /*09a0*/  IMAD.MOV.U32 R8, RZ, RZ, R6 ;  /* 0x000000ffff087224 */ /* 0x000fce00078e0006 */
.L_x_611:
[----:B0-----:R-:W0:Y:S01]  /*09b0*/  LDC R14, c[0x0][0x234] ;  /* 0x00008d00ff0e7b82 */ /* 0x001e220000000800 */
[----:B------:R-:W-:Y:S01]  /*09c0*/  ULDC UR4, c[0x0][0x22c] ;  /* 0x00008b0000047ab9 */ /* 0x000fe20000000800 */
[----:B------:R-:W-:Y:S01]  /*09d0*/  BSSY B1, `(.L_x_599) ;  /* 0x0000063000017945 */ /* 0x000fe20003800000 */
[----:B------:R-:W-:Y:S01]  /*09e0*/  IMAD R17, R8, UR4, RZ ;  /* 0x0000000408117c24 */ /* 0x000fe2000f8e02ff */
[----:B0-----:R-:W-:-:S04]  /*09f0*/  IABS R15, R14 ;  /* 0x0000000e000f7213 */ /* 0x001fc80000000000 */
[----:B------:R-:W-:Y:S01]  /*0a00*/  IADD3 R19, R14, UR4, R17 ;  /* 0x000000040e137c10 */ /* 0x000fe2000fffe011 */
[----:B------:R-:W0:Y:S04]  /*0a10*/  I2F.RP R16, R15 ;  /* 0x0000000f00107306 */ /* 0x000e280000209400 */
[----:B------:R-:W-:-:S05]  /*0a20*/  VIADD R19, R19, 0xffffffff ;  /* 0xffffffff13137836 */ /* 0x000fca0000000000 */
[----:B--2---:R-:W-:Y:S02]  /*0a30*/  IABS R20, R19 ;  /* 0x0000001300147213 */ /* 0x004fe40000000000 */
        /* <DEDUP_REMOVED lines=27> */
[----:B------:R-:W-:Y:S02]  /*0bf0*/  @P2 IADD3 R3, R3, 0x1, RZ ;  /* 0x0000000103032810 */ /* 0x000fe40007ffe0ff */
[----:B------:R-:W-:Y:S01]  /*0c00*/  @P3 VIADD R16, R16, 0x1 ;  /* 0x0000000110103836 */ /* 0x000fe20000000000 */
[----:B------:R-:W-:Y:S02]  /*0c10*/  ISETP.NE.AND P2, PT, R14, RZ, PT ;  /* 0x000000ff0e00720c */ /* 0x000fe40003f45270 */
[----:B------:R-:W-:Y:S01]  /*0c20*/  @!P0 IMAD.MOV R3, RZ, RZ, -R3 ;  /* 0x000000ffff038224 */ /* 0x000fe200078e0a03 */
[C---:B------:R-:W-:Y:S02]  /*0c30*/  ISETP.GT.AND P0, PT, R9.reuse, R10, PT ;  /* 0x0000000a0900720c */ /* 0x040fe40003f04270 */
[----:B------:R-:W-:Y:S02]  /*0c40*/  @!P1 IADD3 R16, -R16, RZ, RZ ;  /* 0x000000ff10109210 */ /* 0x000fe40007ffe1ff */
[C---:B------:R-:W-:Y:S01]  /*0c50*/  SEL R14, R2.reuse, R3, !P2 ;  /* 0x00000003020e7207 */ /* 0x040fe20005000000 */
[----:B------:R-:W-:Y:S01]  /*0c60*/  IMAD.IADD R3, R9, 0x1, -R10 ;  /* 0x0000000109037824 */ /* 0x000fe200078e0a0a */
[----:B------:R-:W-:-:S05]  /*0c70*/  SEL R15, R2, R16, !P2 ;  /* 0x00000010020f7207 */ /* 0x000fca0005000000 */
[----:B------:R-:W-:-:S04]  /*0c80*/  IMAD.IADD R2, R15, 0x1, -R14 ;  /* 0x000000010f027824 */ /* 0x000fc800078e0a0e */
[----:B------:R-:W-:-:S05]  /*0c90*/  IMAD R2, R2, R3, RZ ;  /* 0x0000000302027224 */ /* 0x000fca00078e02ff */
[----:B------:R-:W-:-:S06]  /*0ca0*/  I2FP.F32.S32 R2, R2 ;  /* 0x0000000200027245 */ /* 0x000fcc0000201400 */
[----:B------:R-:W0:Y:S02]  /*0cb0*/  F2F.BF16.F32 R2, R2 ;  /* 0x0000000200027304 */ /* 0x000e240000202000 */
[----:B0-----:R-:W-:-:S06]  /*0cc0*/  SHF.L.U32 R3, R2, 0x10, RZ ;  /* 0x0000001002037819 */ /* 0x001fcc00000006ff */
[----:B------:R-:W0:Y:S02]  /*0cd0*/  MUFU.RCP R3, R3 ;  /* 0x0000000300037308 */ /* 0x000e240000001000 */
[----:B0-----:R-:W-:-:S06]  /*0ce0*/  FADD.FTZ R16, R3, -RZ ;  /* 0x800000ff03107221 */ /* 0x001fcc0000010000 */
[----:B------:R-:W0:Y:S01]  /*0cf0*/  F2F.BF16.F32 R16, R16 ;  /* 0x0000001000107304 */ /* 0x000e220000202000 */
[----:B------:R-:W-:Y:S05]  /*0d00*/  @!P0 BRA `(.L_x_600) ;  /* 0x0000000000bc8947 */ /* 0x000fea0003800000 */
[----:B------:R-:W-:-:S07]  /*0d10*/  IMAD.MOV.U32 R18, RZ, RZ, R10 ;  /* 0x000000ffff127224 */ /* 0x000fce00078e000a */
.L_x_607:
[----:B------:R-:W-:Y:S01]  /*0d20*/  ISETP.GT.AND P0, PT, R15, R14, PT ;  /* 0x0000000e0f00720c */ /* 0x000fe20003f04270 */
[----:B------:R-:W-:-:S12]  /*0d30*/  BSSY B2, `(.L_x_601) ;  /* 0x0000029000027945 */ /* 0x000fd80003800000 */
[----:B------:R-:W-:Y:S05]  /*0d40*/  @!P0 BRA `(.L_x_602) ;  /* 0x00000000009c8947 */ /* 0x000fea0003800000 */
[----:B------:R-:W-:Y:S01]  /*0d50*/  ULDC UR5, c[0x0][0x240] ;  /* 0x0000900000057ab9 */ /* 0x000fe20000000800 */
[----:B------:R-:W-:Y:S01]  /*0d60*/  ULDC UR4, c[0x0][0x248] ;  /* 0x0000920000047ab9 */ /* 0x000fe20000000800 */
[----:B------:R-:W-:Y:S02]  /*0d70*/  IMAD R3, R5, UR5, RZ ;  /* 0x0000000505037c24 */ /* 0x000fe4000f8e02ff */
[----:B------:R-:W-:Y:S02]  /*0d80*/  IMAD R2, R18, UR4, RZ ;  /* 0x0000000412027c24 */ /* 0x000fe4000f8e02ff */
[----:B------:R-:W-:-:S03]  /*0d90*/  IMAD.MOV.U32 R20, RZ, RZ, R14 ;  /* 0x000000ffff147224 */ /* 0x000fc600078e000e */
[----:B------:R-:W-:Y:S02]  /*0da0*/  IADD3 R17, P0, R3, R2, RZ ;  /* 0x0000000203117210 */ /* 0x000fe40007f1e0ff */
[----:B------:R-:W-:-:S04]  /*0db0*/  SHF.R.S32.HI R19, RZ, 0x1f, R2 ;  /* 0x0000001fff137819 */ /* 0x000fc80000011402 */
[----:B------:R-:W-:-:S07]  /*0dc0*/  LEA.HI.X.SX32 R19, R3, R19, 0x1, P0 ;  /* 0x0000001303137211 */ /* 0x000fce00000f0eff */
.L_x_606:
[----:B------:R-:W1:Y:S01]  /*0dd0*/  LDC R21, c[0x0][0x224] ;  /* 0x00008900ff157b82 */ /* 0x000e620000000800 */
[----:B------:R-:W-:Y:S01]  /*0de0*/  BSSY B3, `(.L_x_603) ;  /* 0x000001a000037945 */ /* 0x000fe20003800000 */
[----:B-1----:R-:W-:-:S13]  /*0df0*/  ISETP.GE.AND P0, PT, R12, R21, PT ;  /* 0x000000150c00720c */ /* 0x002fda0003f06270 */
[----:B------:R-:W-:Y:S05]  /*0e00*/  @P0 BRA `(.L_x_604) ;  /* 0x00000000005c0947 */ /* 0x000fea0003800000 */
[----:B------:R-:W-:Y:S01]  /*0e10*/  ULDC UR4, c[0x0][0x24c] ;  /* 0x0000930000047ab9 */ /* 0x000fe20000000800 */
[----:B------:R-:W-:Y:S01]  /*0e20*/  MOV R23, R11 ;  /* 0x0000000b00177202 */ /* 0x000fe20000000f00 */
[----:B------:R-:W-:Y:S02]  /*0e30*/  IMAD R2, R20, UR4, RZ ;  /* 0x0000000414027c24 */ /* 0x000fe4000f8e02ff */
[----:B------:R-:W-:-:S03]  /*0e40*/  IMAD.MOV.U32 R24, RZ, RZ, R12 ;  /* 0x000000ffff187224 */ /* 0x000fc600078e000c */
[----:B------:R-:W-:-:S04]  /*0e50*/  IADD3 R22, P0, R2, R17, RZ ;  /* 0x0000001102167210 */ /* 0x000fc80007f1e0ff */
[----:B------:R-:W-:-:S09]  /*0e60*/  LEA.HI.X.SX32 R25, R2, R19, 0x1, P0 ;  /* 0x0000001302197211 */ /* 0x000fd200000f0eff */
.L_x_605:
[----:B------:R-:W-:Y:S01]  /*0e70*/  ULDC UR4, c[0x0][0x244] ;  /* 0x0000910000047ab9 */ /* 0x000fe20000000800 */
[----:B------:R-:W1:Y:S01]  /*0e80*/  LDS R27, [R23] ;  /* 0x00000000171b7984 */ /* 0x000e620000000800 */
[----:B------:R-:W-:Y:S01]  /*0e90*/  IMAD R2, R24, UR4, RZ ;  /* 0x0000000418027c24 */ /* 0x000fe2000f8e02ff */
[----:B------:R-:W-:-:S04]  /*0ea0*/  ULDC.64 UR4, c[0x0][0x210] ;  /* 0x0000840000047ab9 */ /* 0x000fc80000000a00 */
[----:B------:R-:W-:-:S04]  /*0eb0*/  IADD3 R3, P0, R2, R22, RZ ;  /* 0x0000001602037210 */ /* 0x000fc80007f1e0ff */
[----:B------:R-:W-:Y:S02]  /*0ec0*/  LEA.HI.X.SX32 R26, R2, R25, 0x1, P0 ;  /* 0x00000019021a7211 */ /* 0x000fe400000f0eff */
[----:B------:R-:W-:Y:S01]  /*0ed0*/  LEA R2, P0, R3, UR4, 0x1 ;  /* 0x0000000403027c11 */ /* 0x000fe2000f8008ff */
[----:B------:R-:W-:-:S03]  /*0ee0*/  ULDC UR4, c[0x0][0x238] ;  /* 0x00008e0000047ab9 */ /* 0x000fc60000000800 */
[----:B------:R-:W-:-:S05]  /*0ef0*/  LEA.HI.X R3, R3, UR5, R26, 0x1, P0 ;  /* 0x0000000503037c11 */ /* 0x000fca00080f0c1a */
[----:B------:R-:W2:Y:S01]  /*0f00*/  LDG.E.U16.CONSTANT R2, desc[UR8][R2.64] ;  /* 0x0000000802027981 */ /* 0x000ea2000c1e9500 */
[----:B------:R-:W-:-:S05]  /*0f10*/  IMAD R24, R0, UR4, R24 ;  /* 0x0000000400187c24 */ /* 0x000fca000f8e0218 */
[----:B------:R-:W-:Y:S01]  /*0f20*/  ISETP.GE.AND P0, PT, R24, R21, PT ;  /* 0x000000151800720c */ /* 0x000fe20003f06270 */
[----:B--2---:R-:W-:-:S04]  /*0f30*/  IMAD.U32 R26, R2, 0x10000, RZ ;  /* 0x00010000021a7824 */ /* 0x004fc800078e00ff */
[----:B-1----:R-:W-:-:S05]  /*0f40*/  FADD.FTZ R26, R26, R27 ;  /* 0x0000001b1a1a7221 */ /* 0x002fca0000010000 */
[----:B------:R1:W-:Y:S02]  /*0f50*/  STS [R23], R26 ;  /* 0x0000001a17007388 */ /* 0x0003e40000000800 */
[----:B-1----:R-:W-:Y:S01]  /*0f60*/  LEA R23, R0, R23, 0x2 ;  /* 0x0000001700177211 */ /* 0x002fe200078e10ff */
[----:B------:R-:W-:Y:S06]  /*0f70*/  @!P0 BRA `(.L_x_605) ;  /* 0xfffffffc00bc8947 */ /* 0x000fec000383ffff */
.L_x_604:
[----:B------:R-:W-:Y:S05]  /*0f80*/  BSYNC B3 ;  /* 0x0000000000037941 */ /* 0x000fea0003800000 */
.L_x_603:
[----:B------:R-:W-:-:S05]  /*0f90*/  VIADD R20, R20, 0x1 ;  /* 0x0000000114147836 */ /* 0x000fca0000000000 */
[----:B------:R-:W-:-:S13]  /*0fa0*/  ISETP.GE.AND P0, PT, R20, R15, PT ;  /* 0x0000000f1400720c */ /* 0x000fda0003f06270 */
[----:B------:R-:W-:Y:S05]  /*0fb0*/  @!P0 BRA `(.L_x_606) ;  /* 0xfffffffc00848947 */ /* 0x000fea000383ffff */
.L_x_602:
[----:B------:R-:W-:Y:S05]  /*0fc0*/  BSYNC B2 ;  /* 0x0000000000027941 */ /* 0x000fea0003800000 */
.L_x_601:
[----:B------:R-:W-:-:S05]  /*0fd0*/  VIADD R18, R18, 0x1 ;  /* 0x0000000112127836 */ /* 0x000fca0000000000 */
[----:B------:R-:W-:-:S13]  /*0fe0*/  ISETP.GE.AND P0, PT, R18, R9, PT ;  /* 0x000000091200720c */ /* 0x000fda0003f06270 */
[----:B------:R-:W-:Y:S05]  /*0ff0*/  @!P0 BRA `(.L_x_607) ;  /* 0xfffffffc00488947 */ /* 0x000fea000383ffff */
.L_x_600:
[----:B------:R-:W-:Y:S05]  /*1000*/  BSYNC B1 ;  /* 0x0000000000017941 */ /* 0x000fea0003800000 */
.L_x_599:
[----:B------:R-:W1:Y:S01]  /*1010*/  LDC R15, c[0x0][0x224] ;  /* 0x00008900ff0f7b82 */ /* 0x000e620000000800 */
[----:B------:R-:W-:Y:S01]  /*1020*/  BSSY B1, `(.L_x_608) ;  /* 0x0000027000017945 */ /* 0x000fe20003800000 */
[----:B-1----:R-:W-:-:S13]  /*1030*/  ISETP.GE.AND P0, PT, R12, R15, PT ;  /* 0x0000000f0c00720c */ /* 0x002fda0003f06270 */
[----:B------:R-:W-:Y:S05]  /*1040*/  @P0 BRA `(.L_x_609) ;  /* 0x0000000000900947 */ /* 0x000fea0003800000 */
[----:B------:R-:W1:Y:S01]  /*1050*/  S2R R17, SR_TID.X ;  /* 0x0000000000117919 */ /* 0x000e620000002100 */
[----:B------:R-:W-:Y:S01]  /*1060*/  ULDC.64 UR4, c[0x0][0x230] ;  /* 0x00008c0000047ab9 */ /* 0x000fe20000000a00 */
[----:B0-----:R-:W-:Y:S01]  /*1070*/  SHF.L.U32 R16, R16, 0x10, RZ ;  /* 0x0000001010107819 */ /* 0x001fe200000006ff */
[----:B------:R-:W-:Y:S02]  /*1080*/  IMAD R2, R15, UR4, RZ ;  /* 0x000000040f027c24 */ /* 0x000fe4000f8e02ff */
[----:B------:R-:W-:Y:S02]  /*1090*/  IMAD R14, R13, UR5, R8 ;  /* 0x000000050d0e7c24 */ /* 0x000fe4000f8e0208 */
[----:B------:R-:W-:Y:S02]  /*10a0*/  IMAD R2, R2, UR5, RZ ;  /* 0x0000000502027c24 */ /* 0x000fe4000f8e02ff */
[----:B------:R-:W-:Y:S02]  /*10b0*/  IMAD R3, R14, R15, RZ ;  /* 0x0000000f0e037224 */ /* 0x000fe400078e02ff */
[----:B------:R-:W-:-:S02]  /*10c0*/  IMAD R2, R5, R2, RZ ;  /* 0x0000000205027224 */ /* 0x000fc400078e02ff */
[----:B------:R-:W-:-:S03]  /*10d0*/  IMAD.MOV.U32 R19, RZ, RZ, R12 ;  /* 0x000000ffff137224 */ /* 0x000fc600078e000c */
[----:B------:R-:W-:Y:S02]  /*10e0*/  IADD3 R14, P0, R2, R3, RZ ;  /* 0x00000003020e7210 */ /* 0x000fe40007f1e0ff */
[----:B------:R-:W-:-:S04]  /*10f0*/  SHF.R.S32.HI R3, RZ, 0x1f, R3 ;  /* 0x0000001fff037819 */ /* 0x000fc80000011403 */
[----:B------:R-:W-:-:S07]  /*1100*/  LEA.HI.X.SX32 R18, R2, R3, 0x1, P0 ;  /* 0x0000000302127211 */ /* 0x000fce00000f0eff */
.L_x_610:
[----:B--2---:R-:W0:Y:S01]  /*1110*/  S2R R2, SR_TID.Z ;  /* 0x0000000000027919 */ /* 0x004e220000002300 */
[----:B------:R-:W2:Y:S01]  /*1120*/  S2UR UR5, SR_CgaCtaId ;  /* 0x00000000000579c3 */ /* 0x000ea20000008800 */
[----:B------:R-:W-:Y:S01]  /*1130*/  UMOV UR4, 0x400 ;  /* 0x0000040000047882 */ /* 0x000fe20000000000 */
[----:B------:R-:W-:Y:S01]  /*1140*/  ULDC.64 UR10, c[0x0][0x238] ;  /* 0x00008e00000a7ab9 */ /* 0x000fe20000000a00 */
[----:B------:R-:W0:Y:S01]  /*1150*/  S2R R3, SR_TID.Y ;  /* 0x0000000000037919 */ /* 0x000e220000002200 */
[----:B------:R-:W-:-:S04]  /*1160*/  IADD3 R22, P0, R19, R14, RZ ;  /* 0x0000000e13167210 */ /* 0x000fc80007f1e0ff */
[----:B------:R-:W-:Y:S01]  /*1170*/  LEA.HI.X.SX32 R23, R19, R18, 0x1, P0 ;  /* 0x0000001213177211 */ /* 0x000fe200000f0eff */
[----:B------:R-:W-:Y:S01]  /*1180*/  IMAD R19, R0, UR10, R19 ;  /* 0x0000000a00137c24 */ /* 0x000fe2000f8e0213 */
[----:B--2---:R-:W-:Y:S01]  /*1190*/  ULEA UR4, UR5, UR4, 0x18 ;  /* 0x0000000405047291 */ /* 0x004fe2000f8ec03f */
[----:B0-----:R-:W-:-:S04]  /*11a0*/  IMAD R3, R2, UR6, R3 ;  /* 0x0000000602037c24 */ /* 0x001fc8000f8e0203 */
[----:B------:R-:W-:-:S04]  /*11b0*/  IMAD R2, R3, R0, RZ ;  /* 0x0000000003027224 */ /* 0x000fc800078e02ff */
[--C-:B-1----:R-:W-:Y:S02]  /*11c0*/  IMAD R2, R2, UR11, R17.reuse ;  /* 0x0000000b02027c24 */ /* 0x102fe4000f8e0211 */
[----:B------:R-:W-:-:S03]  /*11d0*/  IMAD.IADD R17, R0, 0x1, R17 ;  /* 0x0000000100117824 */ /* 0x000fc600078e0211 */
[----:B------:R-:W-:Y:S01]  /*11e0*/  LEA R20, R2, UR4, 0x2 ;  /* 0x0000000402147c11 */ /* 0x000fe2000f8e10ff */
[----:B------:R-:W-:Y:S02]  /*11f0*/  ULDC.64 UR4, c[0x0][0x218] ;  /* 0x0000860000047ab9 */ /* 0x000fe40000000a00 */
[----:B------:R-:W-:Y:S02]  /*1200*/  LEA R2, P0, R22, UR4, 0x1 ;  /* 0x0000000416027c11 */ /* 0x000fe4000f8008ff */
[----:B------:R-:W0:Y:S04]  /*1210*/  LDS R3, [R20] ;  /* 0x0000000014037984 */ /* 0x000e280000000800 */
[----:B------:R2:W-:Y:S01]  /*1220*/  STS [R20], RZ ;  /* 0x000000ff14007388 */ /* 0x0005e20000000800 */
[----:B0-----:R-:W-:-:S05]  /*1230*/  FMUL.FTZ R3, R3, R16 ;  /* 0x0000001003037220 */ /* 0x001fca0000410000 */
[----:B------:R-:W-:Y:S02]  /*1240*/  F2FP.BF16.F32.PACK_AB R21, RZ, R3 ;  /* 0x00000003ff15723e */ /* 0x000fe400000010ff */
[----:B------:R-:W-:Y:S02]  /*1250*/  LEA.HI.X R3, R22, UR5, R23, 0x1, P0 ;  /* 0x0000000516037c11 */ /* 0x000fe400080f0c17 */
[----:B------:R-:W-:-:S03]  /*1260*/  ISETP.GE.AND P0, PT, R19, R15, PT ;  /* 0x0000000f1300720c */ /* 0x000fc60003f06270 */
[----:B------:R2:W-:Y:S10]  /*1270*/  STG.E.U16 desc[UR8][R2.64], R21 ;  /* 0x0000001502007986 */ /* 0x0005f4000c101508 */
[----:B------:R-:W-:Y:S05]  /*1280*/  @!P0 BRA `(.L_x_610) ;  /* 0xfffffffc00a08947 */ /* 0x000fea000383ffff */
.L_x_609:
[----:B------:R-:W-:Y:S05]  /*1290*/  BSYNC B1 ;  /* 0x0000000000017941 */ /* 0x000fea0003800000 */
.L_x_608:
[----:B------:R-:W-:-:S04]  /*12a0*/  IADD3 R8, R8, UR6, RZ ;  /* 0x0000000608087c10 */ /* 0x000fc8000fffe0ff */
[----:B------:R-:W-:-:S13]  /*12b0*/  ISETP.GE.AND P0, PT, R8, R7, PT ;  /* 0x000000070800720c */ /* 0x000fda0003f06270 */
[----:B------:R-:W-:Y:S05]  /*12c0*/  @!P0 BRA `(.L_x_611) ;  /* 0xfffffff400b88947 */ /* 0x000fea000383ffff */
.L_x_598:
[----:B------:R-:W-:Y:S05]  /*12d0*/  BSYNC B0 ;  /* 0x0000000000007941 */ /* 0x000fea0003800000 */
.L_x_597:
[----:B------:R-:W-:-:S05]  /*12e0*/  VIADD R13, R13, UR7 ;  /* 0x000000070d0d7c36 */ /* 0x000fca0008000000 */
[----:B------:R-:W-:-:S13]  /*12f0*/  ISETP.GE.AND P0, PT, R13, R4, PT ;  /* 0x000000040d00720c */ /* 0x000fda0003f06270 */
[----:B------:R-:W-:Y:S05]  /*1300*/  @!P0 BRA `(.L_x_612) ;  /* 0xfffffff000ec8947 */ /* 0x000fea000383ffff */
[----:B------:R-:W-:Y:S05]  /*1310*/  EXIT ;  /* 0x000000000000794d */ /* 0x000fea0003800000 */
.L_x_613:
        /* <DEDUP_REMOVED lines=14> */
.L_x_712:


//--------------------- .text._ZN2at6native58_GLOBAL__N__9a069279_25_AdaptiveAveragePooling_cu_ef17039c26adaptive_average_pool_nhwcIiN3c104HalfEEEvPKT0_PS5_iiiiiiiiT_S9_S9_S9_ --------------------------
	.section	.text._ZN2at6native58_GLOBAL__N__9a069279_25_AdaptiveAveragePooling_cu_ef17039c26adaptive_average_pool_nhwcIiN3c104HalfEEEvPKT0_PS5_iiiiiiiiT_S9_S9_S9_,"ax",@progbits
	.align	128
.text._ZN2at6native58_GLOBAL__N__9a069279_25_AdaptiveAveragePooling_cu_ef17039c26adaptive_average_pool_nhwcIiN3c104HalfEEEvPKT0_PS5_iiiiiiiiT_S9_S9_S9_:
        .type           _ZN2at6native58_GLOBAL__N__9a069279_25_AdaptiveAveragePooling_cu_ef17039c26adaptive_average_pool_nhwcIiN3c104HalfEEEvPKT0_PS5_iiiiiiiiT_S9_S9_S9_,@function
        .size           _ZN2at6native58_GLOBAL__N__9a069279_25_AdaptiveAveragePooling_cu_ef17039c26adaptive_average_pool_nhwcIiN3c104HalfEEEvPKT0_PS5_iiiiiiiiT_S9_S9_S9_,(.L_x_713 - _ZN2at6native58_GLOBAL__N__9a069279_25_AdaptiveAveragePooling_cu_ef17039c26adaptive_average_pool_nhwcIiN3c104HalfEEEvPKT0_PS5_iiiiiiiiT_S9_S9_S9_)
        .other          _ZN2at6native58_GLOBAL__N__9a069279_25_AdaptiveAveragePooling_cu_ef17039c26adaptive_average_pool_nhwcIiN3c104HalfEEEvPKT0_PS5_iiiiiiiiT_S9_S9_S9_,@"STO_CUDA_ENTRY STV_DEFAULT"
_ZN2at6native58_GLOBAL__N__9a069279_25_AdaptiveAveragePooling_cu_ef17039c26adaptive_average_pool_nhwcIiN3c104HalfEEEvPKT0_PS5_iiiiiiiiT_S9_S9_S9_:
        /* <DEDUP_REMOVED lines=38> */
.L_x_616:
[----:B------:R-:W-:Y:S01]  /*0260*/  IMAD R20, R18, 0x4, R19 ;  /* 0x0000000412147824 */ /* 0x000fe200078e0213 */
[----:B------:R-:W-:-:S04]  /*0270*/  IADD3 R18, R8, R18, RZ ;  /* 0x0000001208127210 */ /* 0x000fc80007ffe0ff */
[----:B------:R1:W-:Y:S01]  /*0280*/  STS [R20], RZ ;  /* 0x000000ff14007388 */ /* 0x0003e20000000800 */
[----:B------:R-:W-:-:S13]  /*0290*/  ISETP.GE.U32.AND P0, PT, R18, R17, PT ;  /* 0x000000111200720c */ /* 0x000fda0003f06070 */
[----:B-1----:R-:W-:Y:S05]  /*02a0*/  @!P0 BRA `(.L_x_616) ;  /* 0xfffffffc00ec8947 */ /* 0x002fea000383ffff */
.L_x_615:
[----:B------:R-:W-:Y:S05]  /*02b0*/  BSYNC B0 ;  /* 0x0000000000007941 */ /* 0x000fea0003800000 */
.L_x_614:
        /* <DEDUP_REMOVED lines=64> */
.L_x_632:
[----:B-1----:R-:W0:Y:S01]  /*06c0*/  LDC R2, c[0x0][0x230] ;  /* 0x00008c00ff027b82 */ /* 0x002e220000000800 */
        /* <DEDUP_REMOVED lines=46> */
.L_x_631:
[----:B------:R-:W0:Y:S01]  /*09b0*/  LDC R14, c[0x0][0x234] ;  /* 0x00008d00ff0e7b82 */ /* 0x000e220000000800 */
[----:B------:R-:W-:Y:S01]  /*09c0*/  ULDC UR4, c[0x0][0x22c] ;  /* 0x00008b0000047ab9 */ /* 0x000fe20000000800 */
[----:B------:R-:W-:Y:S01]  /*09d0*/  BSSY B1, `(.L_x_619) ;  /* 0x0000063000017945 */ /* 0x000fe20003800000 */
[----:B------:R-:W-:Y:S01]  /*09e0*/  IMAD R17, R8, UR4, RZ ;  /* 0x0000000408117c24 */ /* 0x000fe2000f8e02ff */
[----:B0-----:R-:W-:-:S04]  /*09f0*/  IABS R15, R14 ;  /* 0x0000000e000f7213 */ /* 0x001fc80000000000 */
[----:B------:R-:W-:Y:S01]  /*0a00*/  IADD3 R19, R14, UR4, R17 ;  /* 0x000000040e137c10 */ /* 0x000fe2000fffe011 */
[----:B------:R-:W0:Y:S04]  /*0a10*/  I2F.RP R16, R15 ;  /* 0x0000000f00107306 */ /* 0x000e280000209400 */
[----:B------:R-:W-:-:S05]  /*0a20*/  VIADD R19, R19, 0xffffffff ;  /* 0xffffffff13137836 */ /* 0x000fca0000000000 */
[----:B-1----:R-:W-:Y:S02]  /*0a30*/  IABS R20, R19 ;  /* 0x0000001300147213 */ /* 0x002fe40000000000 */
        /* <DEDUP_REMOVED lines=38> */
[----:B------:R-:W-:-:S04]  /*0ca0*/  I2FP.F32.S32 R2, R2 ;  /* 0x0000000200027245 */ /* 0x000fc80000201400 */
[----:B------:R-:W-:-:S05]  /*0cb0*/  F2FP.F16.F32.PACK_AB R2, RZ, R2 ;  /* 0x00000002ff02723e */ /* 0x000fca00000000ff */
[----:B------:R-:W-:-:S06]  /*0cc0*/  HADD2.F32 R2, -RZ, R2.H0_H0 ;  /* 0x20000002ff027230 */ /* 0x000fcc0000004100 */
[----:B------:R-:W0:Y:S02]  /*0cd0*/  MUFU.RCP R2, R2 ;  /* 0x0000000200027308 */ /* 0x000e240000001000 */
[----:B0-----:R-:W-:-:S05]  /*0ce0*/  FADD.FTZ R16, R2, -RZ ;  /* 0x800000ff02107221 */ /* 0x001fca0000010000 */
[----:B------:R-:W-:Y:S01]  /*0cf0*/  F2FP.F16.F32.PACK_AB R16, RZ, R16 ;  /* 0x00000010ff10723e */ /* 0x000fe200000000ff */
[----:B------:R-:W-:Y:S06]  /*0d00*/  @!P0 BRA `(.L_x_620) ;  /* 0x0000000000bc8947 */ /* 0x000fec0003800000 */
[----:B------:R-:W-:-:S07]  /*0d10*/  MOV R18, R10 ;  /* 0x0000000a00127202 */ /* 0x000fce0000000f00 */
.L_x_627:
        /* <DEDUP_REMOVED lines=11> */
.L_x_626:
[----:B------:R-:W0:Y:S01]  /*0dd0*/  LDC R21, c[0x0][0x224] ;  /* 0x00008900ff157b82 */ /* 0x000e220000000800 */
[----:B------:R-:W-:Y:S01]  /*0de0*/  BSSY B3, `(.L_x_623) ;  /* 0x000001a000037945 */ /* 0x000fe20003800000 */
[----:B0-----:R-:W-:-:S13]  /*0df0*/  ISETP.GE.AND P0, PT, R12, R21, PT ;  /* 0x000000150c00720c */ /* 0x001fda0003f06270 */
[----:B------:R-:W-:Y:S05]  /*0e00*/  @P0 BRA `(.L_x_624) ;  /* 0x00000000005c0947 */ /* 0x000fea0003800000 */
[----:B------:R-:W-:Y:S01]  /*0e10*/  ULDC UR4, c[0x0][0x24c] ;  /* 0x0000930000047ab9 */ /* 0x000fe20000000800 */
[----:B------:R-:W-:Y:S01]  /*0e20*/  IMAD.MOV.U32 R23, RZ, RZ, R11 ;  /* 0x000000ffff177224 */ /* 0x000fe200078e000b */
[----:B------:R-:W-:Y:S01]  /*0e30*/  MOV R24, R12 ;  /* 0x0000000c00187202 */ /* 0x000fe20000000f00 */
[----:B------:R-:W-:-:S05]  /*0e40*/  IMAD R2, R20, UR4, RZ ;  /* 0x0000000414027c24 */ /* 0x000fca000f8e02ff */
[----:B------:R-:W-:-:S04]  /*0e50*/  IADD3 R22, P0, R2, R17, RZ ;  /* 0x0000001102167210 */ /* 0x000fc80007f1e0ff */
[----:B------:R-:W-:-:S09]  /*0e60*/  LEA.HI.X.SX32 R25, R2, R19, 0x1, P0 ;  /* 0x0000001302197211 */ /* 0x000fd200000f0eff */
.L_x_625:
[----:B------:R-:W-:Y:S01]  /*0e70*/  ULDC UR4, c[0x0][0x244] ;  /* 0x0000910000047ab9 */ /* 0x000fe20000000800 */
[----:B------:R-:W0:Y:S01]  /*0e80*/  LDS R27, [R23] ;  /* 0x00000000171b7984 */ /* 0x000e220000000800 */
        /* <DEDUP_REMOVED lines=10> */
[----:B--2---:R-:W-:-:S05]  /*0f30*/  HADD2.F32 R26, -RZ, R2.H0_H0 ;  /* 0x20000002ff1a7230 */ /* 0x004fca0000004100 */
[----:B0-----:R-:W-:-:S05]  /*0f40*/  FADD.FTZ R26, R26, R27 ;  /* 0x0000001b1a1a7221 */ /* 0x001fca0000010000 */
[----:B------:R0:W-:Y:S02]  /*0f50*/  STS [R23], R26 ;  /* 0x0000001a17007388 */ /* 0x0001e40000000800 */
[----:B0-----:R-:W-:Y:S01]  /*0f60*/  IMAD R23, R0, 0x4, R23 ;  /* 0x0000000400177824 */ /* 0x001fe200078e0217 */
[----:B------:R-:W-:Y:S06]  /*0f70*/  @!P0 BRA `(.L_x_625) ;  /* 0xfffffffc00bc8947 */ /* 0x000fec000383ffff */
.L_x_624:
[----:B------:R-:W-:Y:S05]  /*0f80*/  BSYNC B3 ;  /* 0x0000000000037941 */ /* 0x000fea0003800000 */
.L_x_623:
[----:B------:R-:W-:-:S05]  /*0f90*/  VIADD R20, R20, 0x1 ;  /* 0x0000000114147836 */ /* 0x000fca0000000000 */
[----:B------:R-:W-:-:S13]  /*0fa0*/  ISETP.GE.AND P0, PT, R20, R15, PT ;  /* 0x0000000f1400720c */ /* 0x000fda0003f06270 */
[----:B------:R-:W-:Y:S05]  /*0fb0*/  @!P0 BRA `(.L_x_626) ;  /* 0xfffffffc00848947 */ /* 0x000fea000383ffff */
.L_x_622:
[----:B------:R-:W-:Y:S05]  /*0fc0*/  BSYNC B2 ;  /* 0x0000000000027941 */ /* 0x000fea0003800000 */
.L_x_621:
[----:B------:R-:W-:-:S04]  /*0fd0*/  IADD3 R18, R18, 0x1, RZ ;  /* 0x0000000112127810 */ /* 0x000fc80007ffe0ff */
[----:B------:R-:W-:-:S13]  /*0fe0*/  ISETP.GE.AND P0, PT, R18, R9, PT ;  /* 0x000000091200720c */ /* 0x000fda0003f06270 */
[----:B------:R-:W-:Y:S05]  /*0ff0*/  @!P0 BRA `(.L_x_627) ;  /* 0xfffffffc00488947 */ /* 0x000fea000383ffff */
.L_x_620:
[----:B------:R-:W-:Y:S05]  /*1000*/  BSYNC B1 ;  /* 0x0000000000017941 */ /* 0x000fea0003800000 */
.L_x_619:
[----:B------:R-:W0:Y:S01]  /*1010*/  LDC R15, c[0x0][0x224] ;  /* 0x00008900ff0f7b82 */ /* 0x000e220000000800 */
[----:B------:R-:W-:Y:S01]  /*1020*/  BSSY B1, `(.L_x_628) ;  /* 0x0000027000017945 */ /* 0x000fe20003800000 */
[----:B0-----:R-:W-:-:S13]  /*1030*/  ISETP.GE.AND P0, PT, R12, R15, PT ;  /* 0x0000000f0c00720c */ /* 0x001fda0003f06270 */
[----:B------:R-:W-:Y:S05]  /*1040*/  @P0 BRA `(.L_x_629) ;  /* 0x0000000000900947 */ /* 0x000fea0003800000 */
[----:B------:R-:W0:Y:S01]  /*1050*/  S2R R17, SR_TID.X ;  /* 0x0000000000117919 */ /* 0x000e220000002100 */
[----:B------:R-:W-:Y:S01]  /*1060*/  ULDC.64 UR4, c[0x0][0x230] ;  /* 0x00008c0000047ab9 */ /* 0x000fe20000000a00 */
[----:B------:R-:W-:Y:S02]  /*1070*/  HADD2.F32 R16, -RZ, R16.H0_H0 ;  /* 0x20000010ff107230 */ /* 0x000fe40000004100 */
[----:B------:R-:W-:Y:S02]  /*1080*/  IMAD R2, R15, UR4, RZ ;  /* 0x000000040f027c24 */ /* 0x000fe4000f8e02ff */
[----:B------:R-:W-:Y:S02]  /*1090*/  IMAD R14, R13, UR5, R8 ;  /* 0x000000050d0e7c24 */ /* 0x000fe4000f8e0208 */
[----:B------:R-:W-:Y:S02]  /*10a0*/  IMAD R2, R2, UR5, RZ ;  /* 0x0000000502027c24 */ /* 0x000fe4000f8e02ff */
[----:B------:R-:W-:-:S02]  /*10b0*/  IMAD R3, R14, R15, RZ ;  /* 0x0000000f0e037224 */ /* 0x000fc400078e02ff */
[----:B------:R-:W-:Y:S02]  /*10c0*/  IMAD R2, R5, R2, RZ ;  /* 0x0000000205027224 */ /* 0x000fe400078e02ff */
[----:B------:R-:W-:-:S03]  /*10d0*/  IMAD.MOV.U32 R19, RZ, RZ, R12 ;  /* 0x000000ffff137224 */ /* 0x000fc600078e000c */
[----:B------:R-:W-:Y:S02]  /*10e0*/  IADD3 R14, P0, R2, R3, RZ ;  /* 0x00000003020e7210 */ /* 0x000fe40007f1e0ff */
[----:B------:R-:W-:-:S04]  /*10f0*/  SHF.R.S32.HI R3, RZ, 0x1f, R3 ;  /* 0x0000001fff037819 */ /* 0x000fc80000011403 */
[----:B------:R-:W-:-:S07]  /*1100*/  LEA.HI.X.SX32 R18, R2, R3, 0x1, P0 ;  /* 0x0000000302127211 */ /* 0x000fce00000f0eff */
.L_x_630:
[----:B-1----:R-:W1:Y:S01]  /*1110*/  S2R R2, SR_TID.Z ;  /* 0x0000000000027919 */ /* 0x002e620000002300 */
[----:B------:R-:W2:Y:S01]  /*1120*/  S2UR UR5, SR_CgaCtaId ;  /* 0x00000000000579c3 */ /* 0x000ea20000008800 */
[----:B------:R-:W-:Y:S01]  /*1130*/  UMOV UR4, 0x400 ;  /* 0x0000040000047882 */ /* 0x000fe20000000000 */
[----:B------:R-:W-:Y:S01]  /*1140*/  ULDC.64 UR10, c[0x0][0x238] ;  /* 0x00008e00000a7ab9 */ /* 0x000fe20000000a00 */
[----:B------:R-:W1:Y:S01]  /*1150*/  S2R R3, SR_TID.Y ;  /* 0x0000000000037919 */ /* 0x000e620000002200 */
[----:B------:R-:W-:-:S04]  /*1160*/  IADD3 R22, P0, R19, R14, RZ ;  /* 0x0000000e13167210 */ /* 0x000fc80007f1e0ff */
[----:B------:R-:W-:Y:S01]  /*1170*/  LEA.HI.X.SX32 R23, R19, R18, 0x1, P0 ;  /* 0x0000001213177211 */ /* 0x000fe200000f0eff */
[----:B------:R-:W-:Y:S01]  /*1180*/  IMAD R19, R0, UR10, R19 ;  /* 0x0000000a00137c24 */ /* 0x000fe2000f8e0213 */
[----:B--2---:R-:W-:Y:S01]  /*1190*/  ULEA UR4, UR5, UR4, 0x18 ;  /* 0x0000000405047291 */ /* 0x004fe2000f8ec03f */
[----:B-1----:R-:W-:-:S04]  /*11a0*/  IMAD R3, R2, UR6, R3 ;  /* 0x0000000602037c24 */ /* 0x002fc8000f8e0203 */
[----:B------:R-:W-:-:S04]  /*11b0*/  IMAD R2, R3, R0, RZ ;  /* 0x0000000003027224 */ /* 0x000fc800078e02ff */
[--C-:B0-----:R-:W-:Y:S02]  /*11c0*/  IMAD R2, R2, UR11, R17.reuse ;  /* 0x0000000b02027c24 */ /* 0x101fe4000f8e0211 */
[----:B------:R-:W-:-:S03]  /*11d0*/  IMAD.IADD R17, R0, 0x1, R17 ;  /* 0x0000000100117824 */ /* 0x000fc600078e0211 */
[----:B------:R-:W-:Y:S01]  /*11e0*/  LEA R20, R2, UR4, 0x2 ;  /* 0x0000000402147c11 */ /* 0x000fe2000f8e10ff */
[----:B------:R-:W-:Y:S02]  /*11f0*/  ULDC.64 UR4, c[0x0][0x218] ;  /* 0x0000860000047ab9 */ /* 0x000fe40000000a00 */
[----:B------:R-:W-:Y:S02]  /*1200*/  LEA R2, P0, R22, UR4, 0x1 ;  /* 0x0000000416027c11 */ /* 0x000fe4000f8008ff */
[----:B------:R-:W0:Y:S04]  /*1210*/  LDS R3, [R20] ;  /* 0x0000000014037984 */ /* 0x000e280000000800 */
[----:B------:R1:W-:Y:S01]  /*1220*/  STS [R20], RZ ;  /* 0x000000ff14007388 */ /* 0x0003e20000000800 */
[----:B0-----:R-:W-:-:S05]  /*1230*/  FMUL.FTZ R3, R3, R16 ;  /* 0x0000001003037220 */ /* 0x001fca0000410000 */
[----:B------:R-:W-:Y:S02]  /*1240*/  F2FP.F16.F32.PACK_AB R21, RZ, R3 ;  /* 0x00000003ff15723e */ /* 0x000fe400000000ff */
[----:B------:R-:W-:Y:S02]  /*1250*/  LEA.HI.X R3, R22, UR5, R23, 0x1, P0 ;  /* 0x0000000516037c11 */ /* 0x000fe400080f0c17 */
[----:B------:R-:W-:-:S03]  /*1260*/  ISETP.GE.AND P0, PT, R19, R15, PT ;  /* 0x0000000f1300720c */ /* 0x000fc60003f06270 */
[----:B------:R1:W-:Y:S10]  /*1270*/  STG.E.U16 desc[UR8][R2.64], R21 ;  /* 0x0000001502007986 */ /* 0x0003f4000c101508 */
[----:B------:R-:W-:Y:S05]  /*1280*/  @!P0 BRA `(.L_x_630) ;  /* 0xfffffffc00a08947 */ /* 0x000fea000383ffff */
.L_x_629:
[----:B------:R-:W-:Y:S05]  /*1290*/  BSYNC B1 ;  /* 0x0000000000017941 */ /* 0x000fea0003800000 */
.L_x_628:
[----:B------:R-:W-:-:S04]  /*12a0*/  IADD3 R8, R8, UR6, RZ ;  /* 0x0000000608087c10 */ /* 0x000fc8000fffe0ff */
[----:B------:R-:W-:-:S13]  /*12b0*/  ISETP.GE.AND P0, PT, R8, R7, PT ;  /* 0x000000070800720c */ /* 0x000fda0003f06270 */
[----:B------:R-:W-:Y:S05]  /*12c0*/  @!P0 BRA `(.L_x_631) ;  /* 0xfffffff400b88947 */ /* 0x000fea000383ffff */
.L_x_618:
[----:B------:R-:W-:Y:S05]  /*12d0*/  BSYNC B0 ;  /* 0x0000000000007941 */ /* 0x000fea0003800000 */
.L_x_617:
[----:B------:R-:W-:-:S05]  /*12e0*/  VIADD R13, R13, UR7 ;  /* 0x000000070d0d7c36 */ /* 0x000fca0008000000 */
[----:B------:R-:W-:-:S13]  /*12f0*/  ISETP.GE.AND P0, PT, R13, R4, PT ;  /* 0x000000040d00720c */ /* 0x000fda0003f06270 */
[----:B------:R-:W-:Y:S05]  /*1300*/  @!P0 BRA `(.L_x_632) ;  /* 0xfffffff000ec8947 */ /* 0x000fea000383ffff */
[----:B------:R-:W-:Y:S05]  /*1310*/  EXIT ;  /* 0x000000000000794d */ /* 0x000fea0003800000 */
.L_x_633:
        /* <DEDUP_REMOVED lines=14> */
.L_x_713:


//--------------------- .text._ZN2at6native58_GLOBAL__N__9a069279_25_AdaptiveAveragePooling_cu_ef17039c26adaptive_average_pool_nhwcIifEEvPKT0_PS3_iiiiiiiiT_S7_S7_S7_ --------------------------
	.section	.text._ZN2at6native58_GLOBAL__N__9a069279_25_AdaptiveAveragePooling_cu_ef17039c26adaptive_average_pool_nhwcIifEEvPKT0_PS3_iiiiiiiiT_S7_S7_S7_,"ax",@progbits
	.align	128
.text._ZN2at6native58_GLOBAL__N__9a069279_25_AdaptiveAveragePooling_cu_ef17039c26adaptive_average_pool_nhwcIifEEvPKT0_PS3_iiiiiiiiT_S7_S7_S7_:
        .type           _ZN2at6native58_GLOBAL__N__9a069279_25_AdaptiveAveragePooling_cu_ef17039c26adaptive_average_pool_nhwcIifEEvPKT0_PS3_iiiiiiiiT_S7_S7_S7_,@function
        .size           _ZN2at6native58_GLOBAL__N__9a069279_25_AdaptiveAveragePooling_cu_ef17039c26adaptive_average_pool_nhwcIifEEvPKT0_PS3_iiiiiiiiT_S7_S7_S7_,(.L_x_714 - _ZN2at6native58_GLOBAL__N__9a069279_25_AdaptiveAveragePooling_cu_ef17039c26adaptive_average_pool_nhwcIifEEvPKT0_PS3_iiiiiiiiT_S7_S7_S7_)
        .other          _ZN2at6native58_GLOBAL__N__9a069279_25_AdaptiveAveragePooling_cu_ef17039c26adaptive_average_pool_nhwcIifEEvPKT0_PS3_iiiiiiiiT_S7_S7_S7_,@"STO_CUDA_ENTRY STV_DEFAULT"
_ZN2at6native58_GLOBAL__N__9a069279_25_AdaptiveAveragePooling_cu_ef17039c26adaptive_average_pool_nhwcIifEEvPKT0_PS3_iiiiiiiiT_S7_S7_S7_:
        /* <DEDUP_REMOVED lines=38> */
.L_x_636:
[----:B------:R-:W-:Y:S01]  /*0260*/  IMAD R20, R18, 0x4, R19 ;  /* 0x0000000412147824 */ /* 0x000fe200078e0213 */
[----:B------:R-:W-:-:S04]  /*0270*/  IADD3 R18, R8, R18, RZ ;  /* 0x0000001208127210 */ /* 0x000fc80007ffe0ff */
[----:B------:R1:W-:Y:S01]  /*0280*/  STS [R20], RZ ;  /* 0x000000ff14007388 */ /* 0x0003e20000000800 */
[----:B------:R-:W-:-:S13]  /*0290*/  ISETP.GE.U32.AND P0, PT, R18, R17, PT ;  /* 0x000000111200720c */ /* 0x000fda0003f06070 */
[----:B-1----:R-:W-:Y:S05]  /*02a0*/  @!P0 BRA `(.L_x_636) ;  /* 0xfffffffc00ec8947 */ /* 0x002fea000383ffff */
.L_x_635:
[----:B------:R-:W-:Y:S05]  /*02b0*/  BSYNC B0 ;  /* 0x0000000000007941 */ /* 0x000fea0003800000 */
.L_x_634:
        /* <DEDUP_REMOVED lines=64> */
.L_x_652:
[----:B--2---:R-:W0:Y:S01]  /*06c0*/  LDC R2, c[0x0][0x230] ;  /* 0x00008c00ff027b82 */ /* 0x004e220000000800 */
        /* <DEDUP_REMOVED lines=46> */
.L_x_651:
        /* <DEDUP_REMOVED lines=8> */
[----:B------:R-:W-:Y:S02]  /*0a30*/  IABS R20, R19 ;  /* 0x0000001300147213 */ /* 0x000fe40000000000 */
[----:B------:R-:W-:-:S04]  /*0a40*/  LOP3.LUT R19, R19, R14, RZ, 0x3c, !PT ;  /* 0x0000000e13137212 */ /* 0x000fc800078e3cff */
[----:B------:R-:W-:Y:S01]  /*0a50*/  ISETP.GE.AND P1, PT, R19, RZ, PT ;  /* 0x000000ff1300720c */ /* 0x000fe20003f26270 */
[----:B0-----:R-:W0:Y:S02]  /*0a60*/  MUFU.RCP R16, R16 ;  /* 0x0000001000107308 */ /* 0x001e240000001000 */
[----:B0-2---:R-:W-:-:S06]  /*0a70*/  VIADD R2, R16, 0xffffffe ;  /* 0x0ffffffe10027836 */ /* 0x005fcc0000000000 */
        /* <DEDUP_REMOVED lines=25> */
[----:B------:R-:W-:Y:S02]  /*0c10*/  ISETP.GT.AND P3, PT, R9, R10, PT ;  /* 0x0000000a0900720c */ /* 0x000fe40003f64270 */
[----:B------:R-:W-:Y:S01]  /*0c20*/  @!P0 IMAD.MOV R3, RZ, RZ, -R3 ;  /* 0x000000ffff038224 */ /* 0x000fe200078e0a03 */
[----:B------:R-:W-:Y:S02]  /*0c30*/  ISETP.NE.AND P2, PT, R14, RZ, PT ;  /* 0x000000ff0e00720c */ /* 0x000fe40003f45270 */
[----:B------:R-:W-:Y:S02]  /*0c40*/  @!P1 IADD3 R16, -R16, RZ, RZ ;  /* 0x000000ff10109210 */ /* 0x000fe40007ffe1ff */
[----:B------:R-:W-:-:S02]  /*0c50*/  SEL R14, R2, R3, !P2 ;  /* 0x00000003020e7207 */ /* 0x000fc40005000000 */
[----:B------:R-:W-:-:S04]  /*0c60*/  SEL R15, R2, R16, !P2 ;  /* 0x00000010020f7207 */ /* 0x000fc80005000000 */
[----:B------:R-:W-:Y:S05]  /*0c70*/  @!P3 BRA `(.L_x_640) ;  /* 0x0000000000b8b947 */ /* 0x000fea0003800000 */
[----:B------:R-:W-:-:S07]  /*0c80*/  IMAD.MOV.U32 R16, RZ, RZ, R10 ;  /* 0x000000ffff107224 */ /* 0x000fce00078e000a */
.L_x_647:
        /* <DEDUP_REMOVED lines=11> */
.L_x_646:
[----:B------:R-:W0:Y:S01]  /*0d40*/  LDC R21, c[0x0][0x224] ;  /* 0x00008900ff157b82 */ /* 0x000e220000000800 */
[----:B------:R-:W-:Y:S01]  /*0d50*/  BSSY B3, `(.L_x_643) ;  /* 0x0000019000037945 */ /* 0x000fe20003800000 */
[----:B0-----:R-:W-:-:S13]  /*0d60*/  ISETP.GE.AND P0, PT, R12, R21, PT ;  /* 0x000000150c00720c */ /* 0x001fda0003f06270 */
[----:B------:R-:W-:Y:S05]  /*0d70*/  @P0 BRA `(.L_x_644) ;  /* 0x0000000000580947 */ /* 0x000fea0003800000 */
[----:B------:R-:W-:Y:S01]  /*0d80*/  ULDC UR4, c[0x0][0x24c] ;  /* 0x0000930000047ab9 */ /* 0x000fe20000000800 */
[----:B------:R-:W-:Y:S01]  /*0d90*/  MOV R23, R11 ;  /* 0x0000000b00177202 */ /* 0x000fe20000000f00 */
[----:B------:R-:W-:Y:S02]  /*0da0*/  IMAD R24, R18, UR4, RZ ;  /* 0x0000000412187c24 */ /* 0x000fe4000f8e02ff */
[----:B------:R-:W-:-:S03]  /*0db0*/  IMAD.MOV.U32 R22, RZ, RZ, R12 ;  /* 0x000000ffff167224 */ /* 0x000fc600078e000c */
[----:B------:R-:W-:-:S04]  /*0dc0*/  IADD3 R20, P0, R24, R17, RZ ;  /* 0x0000001118147210 */ /* 0x000fc80007f1e0ff */
[----:B------:R-:W-:-:S09]  /*0dd0*/  LEA.HI.X.SX32 R24, R24, R19, 0x1, P0 ;  /* 0x0000001318187211 */ /* 0x000fd200000f0eff */
.L_x_645:
[----:B------:R-:W-:Y:S02]  /*0de0*/  ULDC UR4, c[0x0][0x244] ;  /* 0x0000910000047ab9 */ /* 0x000fe40000000800 */
[----:B------:R-:W-:Y:S01]  /*0df0*/  IMAD R3, R22, UR4, RZ ;  /* 0x0000000416037c24 */ /* 0x000fe2000f8e02ff */
[----:B------:R-:W-:-:S04]  /*0e00*/  ULDC.64 UR4, c[0x0][0x210] ;  /* 0x0000840000047ab9 */ /* 0x000fc80000000a00 */
[----:B------:R-:W-:-:S04]  /*0e10*/  IADD3 R25, P0, R3, R20, RZ ;  /* 0x0000001403197210 */ /* 0x000fc80007f1e0ff */
[----:B------:R-:W-:Y:S02]  /*0e20*/  LEA.HI.X.SX32 R26, R3, R24, 0x1, P0 ;  /* 0x00000018031a7211 */ /* 0x000fe400000f0eff */
[----:B------:R-:W-:Y:S01]  /*0e30*/  LEA R2, P0, R25, UR4, 0x2 ;  /* 0x0000000419027c11 */ /* 0x000fe2000f8010ff */
[----:B------:R-:W-:-:S03]  /*0e40*/  ULDC UR4, c[0x0][0x238] ;  /* 0x00008e0000047ab9 */ /* 0x000fc60000000800 */
[----:B------:R-:W-:Y:S02]  /*0e50*/  LEA.HI.X R3, R25, UR5, R26, 0x2, P0 ;  /* 0x0000000519037c11 */ /* 0x000fe400080f141a */
[----:B------:R-:W0:Y:S04]  /*0e60*/  LDS R25, [R23] ;  /* 0x0000000017197984 */ /* 0x000e280000000800 */
[----:B------:R-:W0:Y:S01]  /*0e70*/  LDG.E.CONSTANT R2, desc[UR8][R2.64] ;  /* 0x0000000802027981 */ /* 0x000e22000c1e9900 */
[----:B------:R-:W-:-:S05]  /*0e80*/  IMAD R22, R0, UR4, R22 ;  /* 0x0000000400167c24 */ /* 0x000fca000f8e0216 */
[----:B------:R-:W-:Y:S01]  /*0e90*/  ISETP.GE.AND P0, PT, R22, R21, PT ;  /* 0x000000151600720c */ /* 0x000fe20003f06270 */
[----:B0-----:R-:W-:-:S05]  /*0ea0*/  FADD.FTZ R26, R25, R2 ;  /* 0x00000002191a7221 */ /* 0x001fca0000010000 */
[----:B------:R0:W-:Y:S02]  /*0eb0*/  STS [R23], R26 ;  /* 0x0000001a17007388 */ /* 0x0001e40000000800 */
[----:B0-----:R-:W-:-:S05]  /*0ec0*/  IMAD R23, R0, 0x4, R23 ;  /* 0x0000000400177824 */ /* 0x001fca00078e0217 */
[----:B------:R-:W-:Y:S05]  /*0ed0*/  @!P0 BRA `(.L_x_645) ;  /* 0xfffffffc00c08947 */ /* 0x000fea000383ffff */
.L_x_644:
[----:B------:R-:W-:Y:S05]  /*0ee0*/  BSYNC B3 ;  /* 0x0000000000037941 */ /* 0x000fea0003800000 */
.L_x_643:
[----:B------:R-:W-:-:S04]  /*0ef0*/  IADD3 R18, R18, 0x1, RZ ;  /* 0x0000000112127810 */ /* 0x000fc80007ffe0ff */
[----:B------:R-:W-:-:S13]  /*0f00*/  ISETP.GE.AND P0, PT, R18, R15, PT ;  /* 0x0000000f1200720c */ /* 0x000fda0003f06270 */
[----:B------:R-:W-:Y:S05]  /*0f10*/  @!P0 BRA `(.L_x_646) ;  /* 0xfffffffc00888947 */ /* 0x000fea000383ffff */
.L_x_642:
[----:B------:R-:W-:Y:S05]  /*0f20*/  BSYNC B2 ;  /* 0x0000000000027941 */ /* 0x000fea0003800000 */
.L_x_641:
[----:B------:R-:W-:-:S05]  /*0f30*/  VIADD R16, R16, 0x1 ;  /* 0x0000000110107836 */ /* 0x000fca0000000000 */
[----:B------:R-:W-:-:S13]  /*0f40*/  ISETP.GE.AND P0, PT, R16, R9, PT ;  /* 0x000000091000720c */ /* 0x000fda0003f06270 */
[----:B------:R-:W-:Y:S05]  /*0f50*/  @!P0 BRA `(.L_x_647) ;  /* 0xfffffffc004c8947 */ /* 0x000fea000383ffff */
.L_x_640:
[----:B------:R-:W-:Y:S05]  /*0f60*/  BSYNC B1 ;  /* 0x0000000000017941 */ /* 0x000fea0003800000 */
.L_x_639:
[----:B------:R-:W0:Y:S01]  /*0f70*/  LDC R17, c[0x0][0x224] ;  /* 0x00008900ff117b82 */ /* 0x000e220000000800 */
[----:B------:R-:W-:Y:S01]  /*0f80*/  IADD3 R2, -R10, R9, RZ ;  /* 0x000000090a027210 */ /* 0x000fe20007ffe1ff */
[----:B------:R-:W-:Y:S01]  /*0f90*/  IMAD.IADD R15, R15, 0x1, -R14 ;  /* 0x000000010f0f7824 */ /* 0x000fe200078e0a0e */
[----:B------:R-:W-:Y:S03]  /*0fa0*/  BSSY B1, `(.L_x_648) ;  /* 0x0000029000017945 */ /* 0x000fe60003800000 */
[----:B------:R-:W-:Y:S01]  /*0fb0*/  IMAD R14, R2, R15, RZ ;  /* 0x0000000f020e7224 */ /* 0x000fe200078e02ff */
[----:B0-----:R-:W-:-:S13]  /*0fc0*/  ISETP.GE.AND P0, PT, R12, R17, PT ;  /* 0x000000110c00720c */ /* 0x001fda0003f06270 */
[----:B------:R-:W-:Y:S05]  /*0fd0*/  @P0 BRA `(.L_x_649) ;  /* 0x0000000000940947 */ /* 0x000fea0003800000 */
[----:B------:R-:W0:Y:S01]  /*0fe0*/  S2R R15, SR_TID.X ;  /* 0x00000000000f7919 */ /* 0x000e220000002100 */
[----:B------:R-:W-:Y:S01]  /*0ff0*/  ULDC.64 UR4, c[0x0][0x230] ;  /* 0x00008c0000047ab9 */ /* 0x000fe20000000a00 */
[----:B------:R-:W-:Y:S01]  /*1000*/  I2FP.F32.S32 R14, R14 ;  /* 0x0000000e000e7245 */ /* 0x000fe20000201400 */
[----:B------:R-:W-:Y:S02]  /*1010*/  IMAD R2, R17, UR4, RZ ;  /* 0x0000000411027c24 */ /* 0x000fe4000f8e02ff */
[----:B------:R-:W-:Y:S02]  /*1020*/  IMAD R16, R13, UR5, R8 ;  /* 0x000000050d107c24 */ /* 0x000fe4000f8e0208 */
[----:B------:R-:W-:Y:S01]  /*1030*/  IMAD R2, R2, UR5, RZ ;  /* 0x0000000502027c24 */ /* 0x000fe2000f8e02ff */
[----:B------:R-:W1:Y:S01]  /*1040*/  MUFU.RCP R14, R14 ;  /* 0x0000000e000e7308 */ /* 0x000e620000001000 */
[----:B------:R-:W-:Y:S02]  /*1050*/  IMAD R3, R16, R17, RZ ;  /* 0x0000001110037224 */ /* 0x000fe400078e02ff */
[----:B------:R-:W-:-:S02]  /*1060*/  IMAD R2, R5, R2, RZ ;  /* 0x0000000205027224 */ /* 0x000fc400078e02ff */
[----:B------:R-:W-:-:S03]  /*1070*/  IMAD.MOV.U32 R19, RZ, RZ, R12 ;  /* 0x000000ffff137224 */ /* 0x000fc600078e000c */
[----:B------:R-:W-:Y:S02]  /*1080*/  IADD3 R16, P0, R2, R3, RZ ;  /* 0x0000000302107210 */ /* 0x000fe40007f1e0ff */
[----:B------:R-:W-:-:S04]  /*1090*/  SHF.R.S32.HI R3, RZ, 0x1f, R3 ;  /* 0x0000001fff037819 */ /* 0x000fc80000011403 */
[----:B------:R-:W-:-:S07]  /*10a0*/  LEA.HI.X.SX32 R22, R2, R3, 0x1, P0 ;  /* 0x0000000302167211 */ /* 0x000fce00000f0eff */
.L_x_650:
[----:B--2---:R-:W2:Y:S01]  /*10b0*/  S2R R2, SR_TID.Z ;  /* 0x0000000000027919 */ /* 0x004ea20000002300 */
[----:B------:R-:W3:Y:S01]  /*10c0*/  S2UR UR5, SR_CgaCtaId ;  /* 0x00000000000579c3 */ /* 0x000ee20000008800 */
[----:B------:R-:W-:Y:S01]  /*10d0*/  UMOV UR4, 0x400 ;  /* 0x0000040000047882 */ /* 0x000fe20000000000 */
[----:B------:R-:W-:Y:S01]  /*10e0*/  ULDC UR10, c[0x0][0x23c] ;  /* 0x00008f00000a7ab9 */ /* 0x000fe20000000800 */
[----:B------:R-:W2:Y:S01]  /*10f0*/  S2R R3, SR_TID.Y ;  /* 0x0000000000037919 */ /* 0x000ea20000002200 */
[----:B---3--:R-:W-:Y:S01]  /*1100*/  ULEA UR4, UR5, UR4, 0x18 ;  /* 0x0000000405047291 */ /* 0x008fe2000f8ec03f */
[----:B--2---:R-:W-:-:S04]  /*1110*/  IMAD R3, R2, UR6, R3 ;  /* 0x0000000602037c24 */ /* 0x004fc8000f8e0203 */
[----:B------:R-:W-:Y:S01]  /*1120*/  IMAD R2, R3, R0, RZ ;  /* 0x0000000003027224 */ /* 0x000fe200078e02ff */
[----:B------:R-:W-:-:S03]  /*1130*/  IADD3 R3, P0, R19, R16, RZ ;  /* 0x0000001013037210 */ /* 0x000fc60007f1e0ff */
[--C-:B0-----:R-:W-:Y:S01]  /*1140*/  IMAD R2, R2, UR10, R15.reuse ;  /* 0x0000000a02027c24 */ /* 0x101fe2000f8e020f */
[----:B------:R-:W-:Y:S01]  /*1150*/  LEA.HI.X.SX32 R20, R19, R22, 0x1, P0 ;  /* 0x0000001613147211 */ /* 0x000fe200000f0eff */
[----:B------:R-:W-:-:S03]  /*1160*/  IMAD.IADD R15, R0, 0x1, R15 ;  /* 0x00000001000f7824 */ /* 0x000fc600078e020f */
[----:B------:R-:W-:Y:S01]  /*1170*/  LEA R18, R2, UR4, 0x2 ;  /* 0x0000000402127c11 */ /* 0x000fe2000f8e10ff */
[----:B------:R-:W-:Y:S02]  /*1180*/  ULDC.64 UR4, c[0x0][0x218] ;  /* 0x0000860000047ab9 */ /* 0x000fe40000000a00 */
[C---:B------:R-:W-:Y:S01]  /*1190*/  LEA R2, P0, R3.reuse, UR4, 0x2 ;  /* 0x0000000403027c11 */ /* 0x040fe2000f8010ff */
[----:B------:R-:W-:Y:S01]  /*11a0*/  ULDC UR4, c[0x0][0x238] ;  /* 0x00008e0000047ab9 */ /* 0x000fe20000000800 */
[----:B------:R-:W1:Y:S01]  /*11b0*/  LDS R21, [R18] ;  /* 0x0000000012157984 */ /* 0x000e620000000800 */
[----:B------:R-:W-:Y:S01]  /*11c0*/  IMAD R19, R0, UR4, R19 ;  /* 0x0000000400137c24 */ /* 0x000fe2000f8e0213 */
[----:B------:R-:W-:Y:S02]  /*11d0*/  LEA.HI.X R3, R3, UR5, R20, 0x2, P0 ;  /* 0x0000000503037c11 */ /* 0x000fe400080f1414 */
[----:B------:R2:W-:Y:S02]  /*11e0*/  STS [R18], RZ ;  /* 0x000000ff12007388 */ /* 0x0005e40000000800 */
[----:B------:R-:W-:Y:S01]  /*11f0*/  ISETP.GE.AND P0, PT, R19, R17, PT ;  /* 0x000000111300720c */ /* 0x000fe20003f06270 */
[----:B-1----:R-:W-:-:S05]  /*1200*/  FMUL.FTZ R21, R14, R21 ;  /* 0x000000150e157220 */ /* 0x002fca0000410000 */
[----:B------:R2:W-:Y:S07]  /*1210*/  STG.E desc[UR8][R2.64], R21 ;  /* 0x0000001502007986 */ /* 0x0005ee000c101908 */
[----:B------:R-:W-:Y:S05]  /*1220*/  @!P0 BRA `(.L_x_650) ;  /* 0xfffffffc00a08947 */ /* 0x000fea000383ffff */
.L_x_649:
[----:B------:R-:W-:Y:S05]  /*1230*/  BSYNC B1 ;  /* 0x0000000000017941 */ /* 0x000fea0003800000 */
.L_x_648:
[----:B------:R-:W-:-:S04]  /*1240*/  IADD3 R8, R8, UR6, RZ ;  /* 0x0000000608087c10 */ /* 0x000fc8000fffe0ff */
[----:B------:R-:W-:-:S13]  /*1250*/  ISETP.GE.AND P0, PT, R8, R7, PT ;  /* 0x000000070800720c */ /* 0x000fda0003f06270 */
[----:B------:R-:W-:Y:S05]  /*1260*/  @!P0 BRA `(.L_x_651) ;  /* 0xfffffff400d08947 */ /* 0x000fea000383ffff */
.L_x_638:
[----:B------:R-:W-:Y:S05]  /*1270*/  BSYNC B0 ;  /* 0x0000000000007941 */ /* 0x000fea0003800000 */
.L_x_637:
[----:B------:R-:W-:-:S05]  /*1280*/  VIADD R13, R13, UR7 ;  /* 0x000000070d0d7c36 */ /* 0x000fca0008000000 */
[----:B------:R-:W-:-:S13]  /*1290*/  ISETP.GE.AND P0, PT, R13, R4, PT ;  /* 0x000000040d00720c */ /* 0x000fda0003f06270 */
[----:B------:R-:W-:Y:S05]  /*12a0*/  @!P0 BRA `(.L_x_652) ;  /* 0xfffffff400048947 */ /* 0x000fea000383ffff */
[----:B------:R-:W-:Y:S05]  /*12b0*/  EXIT ;  /* 0x000000000000794d */ /* 0x000fea0003800000 */
.L_x_653:
        /* <DEDUP_REMOVED lines=12> */
.L_x_714:


//--------------------- .text._ZN2at6native58_GLOBAL__N__9a069279_25_AdaptiveAveragePooling_cu_ef17039c26adaptive_average_pool_nhwcIidEEvPKT0_PS3_iiiiiiiiT_S7_S7_S7_ --------------------------
	.section	.text._ZN2at6native58_GLOBAL__N__9a069279_25_AdaptiveAveragePooling_cu_ef17039c26adaptive_average_pool_nhwcIidEEvPKT0_PS3_iiiiiiiiT_S7_S7_S7_,"ax",@progbits
	.align	128
.text._ZN2at6native58_GLOBAL__N__9a069279_25_AdaptiveAveragePooling_cu_ef17039c26adaptive_average_pool_nhwcIidEEvPKT0_PS3_iiiiiiiiT_S7_S7_S7_:
        .type           _ZN2at6native58_GLOBAL__N__9a069279_25_AdaptiveAveragePooling_cu_ef17039c26adaptive_average_pool_nhwcIidEEvPKT0_PS3_iiiiiiiiT_S7_S7_S7_,@function
        .size           _ZN2at6native58_GLOBAL__N__9a069279_25_AdaptiveAveragePooling_cu_ef17039c26adaptive_average_pool_nhwcIidEEvPKT0_PS3_iiiiiiiiT_S7_S7_S7_,(.L_x_715 - _ZN2at6native58_GLOBAL__N__9a069279_25_AdaptiveAveragePooling_cu_ef17039c26adaptive_average_pool_nhwcIidEEvPKT0_PS3_iiiiiiiiT_S7_S7_S7_)
        .other          _ZN2at6native58_GLOBAL__N__9a069279_25_AdaptiveAveragePooling_cu_ef17039c26adaptive_average_pool_nhwcIidEEvPKT0_PS3_iiiiiiiiT_S7_S7_S7_,@"STO_CUDA_ENTRY STV_DEFAULT"
_ZN2at6native58_GLOBAL__N__9a069279_25_AdaptiveAveragePooling_cu_ef17039c26adaptive_average_pool_nhwcIidEEvPKT0_PS3_iiiiiiiiT_S7_S7_S7_:
        /* <DEDUP_REMOVED lines=38> */
.L_x_656:
[----:B------:R-:W-:Y:S01]  /*0260*/  IMAD R20, R18, 0x8, R19 ;  /* 0x0000000812147824 */ /* 0x000fe200078e0213 */
[----:B------:R-:W-:-:S04]  /*0270*/  IADD3 R18, R8, R18, RZ ;  /* 0x0000001208127210 */ /* 0x000fc80007ffe0ff */
[----:B------:R1:W-:Y:S01]  /*0280*/  STS.64 [R20], RZ ;  /* 0x000000ff14007388 */ /* 0x0003e20000000a00 */
[----:B------:R-:W-:-:S13]  /*0290*/  ISETP.GE.U32.AND P0, PT, R18, R17, PT ;  /* 0x000000111200720c */ /* 0x000fda0003f06070 */
[----:B-1----:R-:W-:Y:S05]  /*02a0*/  @!P0 BRA `(.L_x_656) ;  /* 0xfffffffc00ec8947 */ /* 0x002fea000383ffff */
.L_x_655:
[----:B------:R-:W-:Y:S05]  /*02b0*/  BSYNC B0 ;  /* 0x0000000000007941 */ /* 0x000fea0003800000 */
.L_x_654:
        /* <DEDUP_REMOVED lines=21> */
[----:B------:R-:W-:Y:S01]  /*0410*/  IMAD.HI.U32 R6, R7, R17, R6 ;  /* 0x0000001107067227 */ /* 0x000fe200078e0006 */
[----:B------:R-:W-:Y:S02]  /*0420*/  IADD3 R7, R14, -0x1, R5 ;  /* 0xffffffff0e077810 */ /* 0x000fe40007ffe005 */
[----:B------:R-:W-:Y:S01]  /*0430*/  ISETP.GE.U32.AND P1, PT, R18, R13, PT ;  /* 0x0000000d1200720c */ /* 0x000fe20003f26070 */
[----:B-1----:R-:W-:-:S04]  /*0440*/  IMAD.HI.U32 R8, R2, UR4, RZ ;  /* 0x0000000402087c27 */ /* 0x002fc8000f8e00ff */
[----:B------:R-:W-:-:S04]  /*0450*/  IMAD.HI.U32 R17, R6, R7, RZ ;  /* 0x0000000706117227 */ /* 0x000fc800078e00ff */
[----:B------:R-:W-:Y:S02]  /*0460*/  IMAD.MOV R3, RZ, RZ, -R8 ;  /* 0x000000ffff037224 */ /* 0x000fe400078e0a08 */
[----:B------:R-:W-:Y:S02]  /*0470*/  IMAD.MOV R2, RZ, RZ, -R17 ;  /* 0x000000ffff027224 */ /* 0x000fe400078e0a11 */
[----:B------:R-:W-:Y:S02]  /*0480*/  IMAD R3, R12, R3, UR4 ;  /* 0x000000040c037e24 */ /* 0x000fe4000f8e0203 */
[----:B------:R-:W-:Y:S02]  /*0490*/  IMAD R7, R14, R2, R7 ;  /* 0x000000020e077224 */ /* 0x000fe400078e0207 */
[----:B------:R-:W-:Y:S01]  /*04a0*/  @P1 IMAD.IADD R18, R18, 0x1, -R13 ;  /* 0x0000000112121824 */ /* 0x000fe200078e0a0d */
[----:B------:R-:W-:Y:S01]  /*04b0*/  ISETP.GE.U32.AND P3, PT, R3, R12, PT ;  /* 0x0000000c0300720c */ /* 0x000fe20003f66070 */
[----:B------:R-:W-:Y:S01]  /*04c0*/  @P1 VIADD R9, R9, 0x1 ;  /* 0x0000000109091836 */ /* 0x000fe20000000000 */
[----:B------:R-:W-:-:S02]  /*04d0*/  ISETP.GE.U32.AND P2, PT, R7, R14, PT ;  /* 0x0000000e0700720c */ /* 0x000fc40003f46070 */
[----:B------:R-:W-:Y:S02]  /*04e0*/  ISETP.GE.U32.AND P5, PT, R18, R13, PT ;  /* 0x0000000d1200720c */ /* 0x000fe40003fa6070 */
[----:B------:R-:W-:-:S07]  /*04f0*/  ISETP.NE.U32.AND P1, PT, R12, RZ, PT ;  /* 0x000000ff0c00720c */ /* 0x000fce0003f25070 */
[-C--:B------:R-:W-:Y:S02]  /*0500*/  @P3 IADD3 R3, R3, -R12.reuse, RZ ;  /* 0x8000000c03033210 */ /* 0x080fe40007ffe0ff */
[----:B------:R-:W-:Y:S01]  /*0510*/  @P2 IMAD.IADD R7, R7, 0x1, -R14 ;  /* 0x0000000107072824 */ /* 0x000fe200078e0a0e */
[----:B------:R-:W-:Y:S01]  /*0520*/  @P3 IADD3 R8, R8, 0x1, RZ ;  /* 0x0000000108083810 */ /* 0x000fe20007ffe0ff */
[----:B------:R-:W-:Y:S01]  /*0530*/  @P5 VIADD R9, R9, 0x1 ;  /* 0x0000000109095836 */ /* 0x000fe20000000000 */
[----:B------:R-:W-:Y:S01]  /*0540*/  ISETP.GE.U32.AND P0, PT, R3, R12, PT ;  /* 0x0000000c0300720c */ /* 0x000fe20003f06070 */
[----:B------:R-:W-:Y:S01]  /*0550*/  @P2 VIADD R17, R17, 0x1 ;  /* 0x0000000111112836 */ /* 0x000fe20000000000 */
[----:B------:R-:W-:Y:S02]  /*0560*/  @!P4 LOP3.LUT R9, RZ, R13, RZ, 0x33, !PT ;  /* 0x0000000dff09c212 */ /* 0x000fe400078e33ff */
[----:B------:R-:W-:Y:S02]  /*0570*/  ISETP.GE.U32.AND P5, PT, R7, R14, PT ;  /* 0x0000000e0700720c */ /* 0x000fe40003fa6070 */
[----:B------:R-:W-:Y:S01]  /*0580*/  ISETP.NE.U32.AND P3, PT, R14, RZ, PT ;  /* 0x000000ff0e00720c */ /* 0x000fe20003f65070 */
[----:B0-----:R-:W-:-:S05]  /*0590*/  IMAD R7, R9, UR5, R15 ;  /* 0x0000000509077c24 */ /* 0x001fca000f8e020f */
[C---:B------:R-:W-:Y:S01]  /*05a0*/  VIADDMNMX R2, R7.reuse, R9, R4, PT ;  /* 0x0000000907027246 */ /* 0x040fe20003800104 */
[----:B------:R-:W-:Y:S01]  /*05b0*/  @P0 VIADD R8, R8, 0x1 ;  /* 0x0000000108080836 */ /* 0x000fe20000000000 */
[----:B------:R-:W-:Y:S02]  /*05c0*/  @!P1 LOP3.LUT R8, RZ, R12, RZ, 0x33, !PT ;  /* 0x0000000cff089212 */ /* 0x000fe400078e33ff */
[----:B------:R-:W-:Y:S01]  /*05d0*/  ISETP.GE.AND P0, PT, R7, R2, PT ;  /* 0x000000020700720c */ /* 0x000fe20003f06270 */
[----:B------:R-:W-:Y:S01]  /*05e0*/  @P5 VIADD R17, R17, 0x1 ;  /* 0x0000000111115836 */ /* 0x000fe20000000000 */
[----:B------:R-:W-:Y:S02]  /*05f0*/  IADD3 R3, -R8, RZ, RZ ;  /* 0x000000ff08037210 */ /* 0x000fe40007ffe1ff */
[----:B------:R-:W-:-:S03]  /*0600*/  @!P3 LOP3.LUT R17, RZ, R14, RZ, 0x33, !PT ;  /* 0x0000000eff11b212 */ /* 0x000fc600078e33ff */
[----:B------:R-:W-:Y:S02]  /*0610*/  IMAD R3, R12, R3, UR4 ;  /* 0x000000040c037e24 */ /* 0x000fe4000f8e0203 */
[----:B--2---:R-:W-:-:S04]  /*0620*/  IMAD R4, R17, UR8, R10 ;  /* 0x0000000811047c24 */ /* 0x004fc8000f8e020a */
[----:B------:R-:W-:Y:S05]  /*0630*/  @P0 EXIT ;  /* 0x000000000000094d */ /* 0x000fea0003800000 */
        /* <DEDUP_REMOVED lines=8> */
.L_x_674:
[----:B------:R-:W0:Y:S01]  /*06c0*/  LDC R9, c[0x0][0x230] ;  /* 0x00008c00ff097b82 */ /* 0x000e220000000800 */
[----:B------:R-:W-:Y:S01]  /*06d0*/  ULDC UR4, c[0x0][0x228] ;  /* 0x00008a0000047ab9 */ /* 0x000fe20000000800 */
[----:B------:R-:W-:Y:S01]  /*06e0*/  BSSY B0, `(.L_x_657) ;  /* 0x00000ca000007945 */ /* 0x000fe20003800000 */
[----:B-1----:R-:W-:Y:S01]  /*06f0*/  IMAD R18, R7, UR4, RZ ;  /* 0x0000000407127c24 */ /* 0x002fe2000f8e02ff */
        /* <DEDUP_REMOVED lines=8> */
[----:B0-----:R-:W-:Y:S01]  /*0780*/  VIADD R10, R13, 0xffffffe ;  /* 0x0ffffffe0d0a7836 */ /* 0x001fe20000000000 */
[----:B------:R-:W-:-:S05]  /*0790*/  IABS R13, R18 ;  /* 0x00000012000d7213 */ /* 0x000fca0000000000 */
[----:B------:R0:W1:Y:S02]  /*07a0*/  F2I.FTZ.U32.TRUNC.NTZ R11, R10 ;  /* 0x0000000a000b7305 */ /* 0x000064000021f000 */
[----:B0-----:R-:W-:Y:S01]  /*07b0*/  MOV R10, RZ ;  /* 0x000000ff000a7202 */ /* 0x001fe20000000f00 */
[----:B-1----:R-:W-:-:S04]  /*07c0*/  IMAD.MOV R15, RZ, RZ, -R11 ;  /* 0x000000ffff0f7224 */ /* 0x002fc800078e0a0b */
[----:B------:R-:W-:-:S04]  /*07d0*/  IMAD R15, R15, R12, RZ ;  /* 0x0000000c0f0f7224 */ /* 0x000fc800078e02ff */
[----:B------:R-:W-:-:S06]  /*07e0*/  IMAD.HI.U32 R10, R11, R15, R10 ;  /* 0x0000000f0b0a7227 */ /* 0x000fcc00078e000a */
[----:B------:R-:W-:-:S04]  /*07f0*/  IMAD.HI.U32 R15, R10, R17, RZ ;  /* 0x000000110a0f7227 */ /* 0x000fc800078e00ff */
[----:B------:R-:W-:Y:S02]  /*0800*/  IMAD.MOV R16, RZ, RZ, -R15 ;  /* 0x000000ffff107224 */ /* 0x000fe400078e0a0f */
[----:B------:R-:W-:-:S04]  /*0810*/  IMAD.HI.U32 R11, R10, R13, RZ ;  /* 0x0000000d0a0b7227 */ /* 0x000fc800078e00ff */
[----:B------:R-:W-:Y:S02]  /*0820*/  IMAD R17, R12, R16, R17 ;  /* 0x000000100c117224 */ /* 0x000fe400078e0211 */
[----:B------:R-:W-:-:S03]  /*0830*/  IMAD.MOV R10, RZ, RZ, -R11 ;  /* 0x000000ffff0a7224 */ /* 0x000fc600078e0a0b */
[C---:B------:R-:W-:Y:S01]  /*0840*/  ISETP.GT.U32.AND P5, PT, R12.reuse, R17, PT ;  /* 0x000000110c00720c */ /* 0x040fe20003fa4070 */
[----:B------:R-:W-:Y:S01]  /*0850*/  IMAD R13, R12, R10, R13 ;  /* 0x0000000a0c0d7224 */ /* 0x000fe200078e020d */
[----:B------:R-:W-:-:S04]  /*0860*/  LOP3.LUT R10, R18, R9, RZ, 0x3c, !PT ;  /* 0x00000009120a7212 */ /* 0x000fc800078e3cff */
[----:B------:R-:W-:Y:S02]  /*0870*/  ISETP.GT.U32.AND P4, PT, R12, R13, PT ;  /* 0x0000000d0c00720c */ /* 0x000fe40003f84070 */
[----:B------:R-:W-:Y:S02]  /*0880*/  ISETP.GE.AND P0, PT, R10, RZ, PT ;  /* 0x000000ff0a00720c */ /* 0x000fe40003f06270 */
[----:B------:R-:W-:-:S03]  /*0890*/  LOP3.LUT R10, RZ, R9, RZ, 0x33, !PT ;  /* 0x00000009ff0a7212 */ /* 0x000fc600078e33ff */
[----:B------:R-:W-:Y:S01]  /*08a0*/  @!P5 IADD3 R17, R17, -R12, RZ ;  /* 0x8000000c1111d210 */ /* 0x000fe20007ffe0ff */
[----:B------:R-:W-:-:S03]  /*08b0*/  @!P5 VIADD R15, R15, 0x1 ;  /* 0x000000010f0fd836 */ /* 0x000fc60000000000 */
[----:B------:R-:W-:Y:S02]  /*08c0*/  ISETP.GE.U32.AND P3, PT, R17, R12, PT ;  /* 0x0000000c1100720c */ /* 0x000fe40003f66070 */
[----:B------:R-:W-:Y:S02]  /*08d0*/  @!P4 IMAD.IADD R13, R13, 0x1, -R12 ;  /* 0x000000010d0dc824 */ /* 0x000fe400078e0a0c */
[----:B------:R-:W-:-:S03]  /*08e0*/  @!P4 VIADD R11, R11, 0x1 ;  /* 0x000000010b0bc836 */ /* 0x000fc60000000000 */
[----:B------:R-:W-:-:S06]  /*08f0*/  ISETP.GE.U32.AND P2, PT, R13, R12, PT ;  /* 0x0000000c0d00720c */ /* 0x000fcc0003f46070 */
[----:B------:R-:W-:Y:S02]  /*0900*/  @P3 IADD3 R15, R15, 0x1, RZ ;  /* 0x000000010f0f3810 */ /* 0x000fe40007ffe0ff */
[----:B------:R-:W-:-:S03]  /*0910*/  ISETP.GE.AND P3, PT, R4, R5, PT ;  /* 0x000000050400720c */ /* 0x000fc60003f66270 */
[----:B------:R-:W-:Y:S02]  /*0920*/  @!P1 IMAD.MOV R15, RZ, RZ, -R15 ;  /* 0x000000ffff0f9224 */ /* 0x000fe400078e0a0f */
[----:B------:R-:W-:Y:S01]  /*0930*/  @P2 VIADD R11, R11, 0x1 ;  /* 0x000000010b0b2836 */ /* 0x000fe20000000000 */
[----:B------:R-:W-:-:S03]  /*0940*/  ISETP.NE.AND P2, PT, R9, RZ, PT ;  /* 0x000000ff0900720c */ /* 0x000fc60003f45270 */
[----:B------:R-:W-:-:S05]  /*0950*/  @!P0 IMAD.MOV R11, RZ, RZ, -R11 ;  /* 0x000000ffff0b8224 */ /* 0x000fca00078e0a0b */
[C---:B------:R-:W-:Y:S02]  /*0960*/  SEL R9, R10.reuse, R11, !P2 ;  /* 0x0000000b0a097207 */ /* 0x040fe40005000000 */
[----:B------:R-:W-:Y:S01]  /*0970*/  SEL R10, R10, R15, !P2 ;  /* 0x0000000f0a0a7207 */ /* 0x000fe20005000000 */
[----:B------:R-:W-:Y:S06]  /*0980*/  @P3 BRA `(.L_x_658) ;  /* 0x00000008007c3947 */ /* 0x000fec0003800000 */
[----:B------:R-:W-:-:S07]  /*0990*/  IMAD.MOV.U32 R12, RZ, RZ, R4 ;  /* 0x000000ffff0c7224 */ /* 0x000fce00078e0004 */
.L_x_673:
[----:B------:R-:W0:Y:S01]  /*09a0*/  LDC R11, c[0x0][0x234] ;  /* 0x00008d00ff0b7b82 */ /* 0x000e220000000800 */
[----:B------:R-:W-:Y:S01]  /*09b0*/  ULDC UR4, c[0x0][0x22c] ;  /* 0x00008b0000047ab9 */ /* 0x000fe20000000800 */
[----:B------:R-:W-:Y:S01]  /*09c0*/  BSSY B1, `(.L_x_659) ;  /* 0x000005b000017945 */ /* 0x000fe20003800000 */
[----:B-1----:R-:W-:Y:S01]  /*09d0*/  IMAD R16, R12, UR4, RZ ;  /* 0x000000040c107c24 */ /* 0x002fe2000f8e02ff */
[----:B0-----:R-:W-:-:S04]  /*09e0*/  IABS R13, R11 ;  /* 0x0000000b000d7213 */ /* 0x001fc80000000000 */
[----:B------:R-:W-:Y:S01]  /*09f0*/  IADD3 R18, R11, UR4, R16 ;  /* 0x000000040b127c10 */ /* 0x000fe2000fffe010 */
[----:B------:R-:W0:Y:S04]  /*0a00*/  I2F.RP R17, R13 ;  /* 0x0000000d00117306 */ /* 0x000e280000209400 */
[----:B------:R-:W-:-:S04]  /*0a10*/  VIADD R18, R18, 0xffffffff ;  /* 0xffffffff12127836 */ /* 0x000fc80000000000 */
[----:B0-----:R-:W0:Y:S02]  /*0a20*/  MUFU.RCP R17, R17 ;  /* 0x0000001100117308 */ /* 0x001e240000001000 */
[----:B0-----:R-:W-:Y:S02]  /*0a30*/  IADD3 R14, R17, 0xffffffe, RZ ;  /* 0x0ffffffe110e7810 */ /* 0x001fe40007ffe0ff */
[----:B------:R-:W-:-:S04]  /*0a40*/  IABS R17, R18 ;  /* 0x0000001200117213 */ /* 0x000fc80000000000 */
[----:B------:R0:W1:Y:S01]  /*0a50*/  F2I.FTZ.U32.TRUNC.NTZ R15, R14 ;  /* 0x0000000e000f7305 */ /* 0x000062000021f000 */
[----:B------:R-:W-:-:S04]  /*0a60*/  LOP3.LUT R18, R18, R11, RZ, 0x3c, !PT ;  /* 0x0000000b12127212 */ /* 0x000fc800078e3cff */
[----:B------:R-:W-:Y:S02]  /*0a70*/  ISETP.GE.AND P1, PT, R18, RZ, PT ;  /* 0x000000ff1200720c */ /* 0x000fe40003f26270 */
[----:B------:R-:W-:Y:S01]  /*0a80*/  LOP3.LUT R18, RZ, R11, RZ, 0x33, !PT ;  /* 0x0000000bff127212 */ /* 0x000fe200078e33ff */
[----:B0-----:R-:W-:Y:S01]  /*0a90*/  HFMA2.MMA R14, -RZ, RZ, 0, 0 ;  /* 0x00000000ff0e7435 */ /* 0x001fe200000001ff */
[----:B-1----:R-:W-:-:S04]  /*0aa0*/  IMAD.MOV R20, RZ, RZ, -R15 ;  /* 0x000000ffff147224 */ /* 0x002fc800078e0a0f */
[----:B------:R-:W-:Y:S01]  /*0ab0*/  IMAD R19, R20, R13, RZ ;  /* 0x0000000d14137224 */ /* 0x000fe200078e02ff */
[----:B------:R-:W-:Y:S02]  /*0ac0*/  IABS R20, R16 ;  /* 0x0000001000147213 */ /* 0x000fe40000000000 */
[----:B------:R-:W-:Y:S02]  /*0ad0*/  LOP3.LUT R16, R16, R11, RZ, 0x3c, !PT ;  /* 0x0000000b10107212 */ /* 0x000fe400078e3cff */
[----:B------:R-:W-:Y:S02]  /*0ae0*/  IMAD.HI.U32 R14, R15, R19, R14 ;  /* 0x000000130f0e7227 */ /* 0x000fe400078e000e */
[----:B------:R-:W-:Y:S02]  /*0af0*/  ISETP.GE.AND P0, PT, R16, RZ, PT ;  /* 0x000000ff1000720c */ /* 0x000fe40003f06270 */
[----:B------:R-:W-:Y:S02]  /*0b00*/  IMAD.MOV.U32 R19, RZ, RZ, R20 ;  /* 0x000000ffff137224 */ /* 0x000fe400078e0014 */
[----:B------:R-:W-:-:S02]  /*0b10*/  IMAD.MOV.U32 R20, RZ, RZ, R17 ;  /* 0x000000ffff147224 */ /* 0x000fc400078e0011 */
        /* <DEDUP_REMOVED lines=13> */
[----:B------:R-:W-:-:S11]  /*0bf0*/  ISETP.GE.U32.AND P3, PT, R20, R13, PT ;  /* 0x0000000d1400720c */ /* 0x000fd60003f66070 */
        /* <DEDUP_REMOVED lines=10> */
.L_x_667:
        /* <DEDUP_REMOVED lines=11> */
.L_x_666:
        /* <DEDUP_REMOVED lines=10> */
.L_x_665:
        /* <DEDUP_REMOVED lines=8> */
[----:B------:R-:W0:Y:S04]  /*0e70*/  LDS.64 R16, [R25] ;  /* 0x0000000019107984 */ /* 0x000e280000000a00 */
[----:B------:R-:W0:Y:S01]  /*0e80*/  LDG.E.64.CONSTANT R14, desc[UR8][R14.64] ;  /* 0x000000080e0e7981 */ /* 0x000e22000c1e9b00 */
[----:B------:R-:W-:-:S05]  /*0e90*/  IMAD R26, R0, UR4, R26 ;  /* 0x00000004001a7c24 */ /* 0x000fca000f8e021a */
[----:B------:R-:W-:Y:S01]  /*0ea0*/  ISETP.GE.AND P0, PT, R26, R23, PT ;  /* 0x000000171a00720c */ /* 0x000fe20003f06270 */
[----:B0-----:R-:W-:-:S07]  /*0eb0*/  DADD R16, R16, R14 ;  /* 0x0000000010107229 */ /* 0x001fce000000000e */
[----:B------:R0:W-:Y:S02]  /*0ec0*/  STS.64 [R25], R16 ;  /* 0x0000001019007388 */ /* 0x0001e40000000a00 */
[----:B0-----:R-:W-:-:S03]  /*0ed0*/  IMAD R25, R0, 0x8, R25 ;  /* 0x0000000800197824 */ /* 0x001fc600078e0219 */
[----:B------:R-:W-:Y:S05]  /*0ee0*/  @!P0 BRA `(.L_x_665) ;  /* 0xfffffffc00c08947 */ /* 0x000fea000383ffff */
.L_x_664:
[----:B------:R-:W-:Y:S05]  /*0ef0*/  BSYNC B3 ;  /* 0x0000000000037941 */ /* 0x000fea0003800000 */
.L_x_663:
[----:B------:R-:W-:-:S04]  /*0f00*/  IADD3 R21, R21, 0x1, RZ ;  /* 0x0000000115157810 */ /* 0x000fc80007ffe0ff */
[----:B------:R-:W-:-:S13]  /*0f10*/  ISETP.GE.AND P0, PT, R21, R18, PT ;  /* 0x000000121500720c */ /* 0x000fda0003f06270 */
[----:B------:R-:W-:Y:S05]  /*0f20*/  @!P0 BRA `(.L_x_666) ;  /* 0xfffffffc00888947 */ /* 0x000fea000383ffff */
.L_x_662:
[----:B------:R-:W-:Y:S05]  /*0f30*/  BSYNC B2 ;  /* 0x0000000000027941 */ /* 0x000fea0003800000 */
.L_x_661:
[----:B------:R-:W-:-:S05]  /*0f40*/  VIADD R13, R13, 0x1 ;  /* 0x000000010d0d7836 */ /* 0x000fca0000000000 */
[----:B------:R-:W-:-:S13]  /*0f50*/  ISETP.GE.AND P0, PT, R13, R10, PT ;  /* 0x0000000a0d00720c */ /* 0x000fda0003f06270 */
[----:B------:R-:W-:Y:S05]  /*0f60*/  @!P0 BRA `(.L_x_667) ;  /* 0xfffffffc004c8947 */ /* 0x000fea000383ffff */
.L_x_660:
[----:B------:R-:W-:Y:S05]  /*0f70*/  BSYNC B1 ;  /* 0x0000000000017941 */ /* 0x000fea0003800000 */
.L_x_659:
[----:B------:R-:W-:Y:S01]  /*0f80*/  ULDC UR4, c[0x0][0x224] ;  /* 0x0000890000047ab9 */ /* 0x000fe20000000800 */
[----:B------:R-:W-:Y:S01]  /*0f90*/  IMAD.IADD R18, R18, 0x1, -R11 ;  /* 0x0000000112127824 */ /* 0x000fe200078e0a0b */
[----:B------:R-:W-:Y:S01]  /*0fa0*/  ISETP.GE.AND P0, PT, R6, UR4, PT ;  /* 0x0000000406007c0c */ /* 0x000fe2000bf06270 */
[----:B------:R-:W-:Y:S01]  /*0fb0*/  BSSY B1, `(.L_x_668) ;  /* 0x0000039000017945 */ /* 0x000fe20003800000 */
[----:B------:R-:W-:-:S05]  /*0fc0*/  IADD3 R11, -R9, R10, RZ ;  /* 0x0000000a090b7210 */ /* 0x000fca0007ffe1ff */
[----:B------:R-:W-:-:S06]  /*0fd0*/  IMAD R11, R11, R18, RZ ;  /* 0x000000120b0b7224 */ /* 0x000fcc00078e02ff */
[----:B------:R-:W-:Y:S05]  /*0fe0*/  @P0 BRA `(.L_x_669) ;  /* 0x0000000000d40947 */ /* 0x000fea0003800000 */
[----:B------:R-:W0:Y:S01]  /*0ff0*/  I2F.F64 R16, R11 ;  /* 0x0000000b00107312 */ /* 0x000e220000201c00 */
[----:B------:R-:W-:Y:S07]  /*1000*/  BSSY B2, `(.L_x_670) ;  /* 0x000000e000027945 */ /* 0x000fee0003800000 */
        /* <DEDUP_REMOVED lines=12> */
[----:B------:R-:W-:Y:S05]  /*10d0*/  CALL.REL.NOINC `($__internal_16_$__cuda_sm20_dblrcp_rn_slowpath_v3) ;  /* 0x0000000000bc7944 */ /* 0x000fea0003c00000 */
.L_x_671:
[----:B------:R-:W-:Y:S05]  /*10e0*/  BSYNC B2 ;  /* 0x0000000000027941 */ /* 0x000fea0003800000 */
.L_x_670:
[----:B------:R-:W0:Y:S01]  /*10f0*/  LDC R11, c[0x0][0x224] ;  /* 0x00008900ff0b7b82 */ /* 0x000e220000000800 */
[----:B------:R-:W1:Y:S01]  /*1100*/  S2R R13, SR_TID.X ;  /* 0x00000000000d7919 */ /* 0x000e620000002100 */
[----:B------:R-:W-:Y:S01]  /*1110*/  ULDC.64 UR4, c[0x0][0x230] ;  /* 0x00008c0000047ab9 */ /* 0x000fe20000000a00 */
[----:B------:R-:W-:Y:S01]  /*1120*/  MOV R21, R6 ;  /* 0x0000000600157202 */ /* 0x000fe20000000f00 */
[----:B------:R-:W-:Y:S02]  /*1130*/  IMAD R18, R7, UR5, R12 ;  /* 0x0000000507127c24 */ /* 0x000fe4000f8e020c */
[----:B0-----:R-:W-:Y:S02]  /*1140*/  IMAD R16, R11, UR4, RZ ;  /* 0x000000040b107c24 */ /* 0x001fe4000f8e02ff */
[----:B------:R-:W-:Y:S02]  /*1150*/  IMAD R17, R18, R11, RZ ;  /* 0x0000000b12117224 */ /* 0x000fe400078e02ff */
[----:B------:R-:W-:-:S04]  /*1160*/  IMAD R16, R16, UR5, RZ ;  /* 0x0000000510107c24 */ /* 0x000fc8000f8e02ff */
[----:B------:R-:W-:-:S05]  /*1170*/  IMAD R16, R3, R16, RZ ;  /* 0x0000001003107224 */ /* 0x000fca00078e02ff */
[----:B------:R-:W-:Y:S02]  /*1180*/  IADD3 R20, P0, R16, R17, RZ ;  /* 0x0000001110147210 */ /* 0x000fe40007f1e0ff */
[----:B------:R-:W-:-:S04]  /*1190*/  SHF.R.S32.HI R17, RZ, 0x1f, R17 ;  /* 0x0000001fff117819 */ /* 0x000fc80000011411 */
[----:B-1----:R-:W-:-:S07]  /*11a0*/  LEA.HI.X.SX32 R22, R16, R17, 0x1, P0 ;  /* 0x0000001110167211 */ /* 0x002fce00000f0eff */
.L_x_672:
[----:B-1----:R-:W0:Y:S01]  /*11b0*/  S2R R16, SR_TID.Z ;  /* 0x0000000000107919 */ /* 0x002e220000002300 */
[----:B------:R-:W1:Y:S01]  /*11c0*/  S2UR UR5, SR_CgaCtaId ;  /* 0x00000000000579c3 */ /* 0x000e620000008800 */
[----:B------:R-:W-:Y:S01]  /*11d0*/  UMOV UR4, 0x400 ;  /* 0x0000040000047882 */ /* 0x000fe20000000000 */
[----:B------:R-:W-:Y:S01]  /*11e0*/  ULDC UR10, c[0x0][0x23c] ;  /* 0x00008f00000a7ab9 */ /* 0x000fe20000000800 */
[----:B------:R-:W0:Y:S01]  /*11f0*/  S2R R17, SR_TID.Y ;  /* 0x0000000000117919 */ /* 0x000e220000002200 */
[C---:B------:R-:W-:Y:S01]  /*1200*/  IADD3 RZ, P0, R21.reuse, R20, RZ ;  /* 0x0000001415ff7210 */ /* 0x040fe20007f1e0ff */
[----:B------:R-:W-:Y:S01]  /*1210*/  IMAD.IADD R24, R21, 0x1, R20 ;  /* 0x0000000115187824 */ /* 0x000fe200078e0214 */
[----:B-1----:R-:W-:Y:S01]  /*1220*/  ULEA UR4, UR5, UR4, 0x18 ;  /* 0x0000000405047291 */ /* 0x002fe2000f8ec03f */
[----:B0-----:R-:W-:-:S04]  /*1230*/  IMAD R17, R16, UR6, R17 ;  /* 0x0000000610117c24 */ /* 0x001fc8000f8e0211 */
[----:B------:R-:W-:Y:S01]  /*1240*/  IMAD R16, R17, R0, RZ ;  /* 0x0000000011107224 */ /* 0x000fe200078e02ff */
[----:B------:R-:W-:-:S03]  /*1250*/  LEA.HI.X.SX32 R17, R21, R22, 0x1, P0 ;  /* 0x0000001615117211 */ /* 0x000fc600000f0eff */
[--C-:B------:R-:W-:Y:S02]  /*1260*/  IMAD R16, R16, UR10, R13.reuse ;  /* 0x0000000a10107c24 */ /* 0x100fe4000f8e020d */
[----:B------:R-:W-:-:S03]  /*1270*/  IMAD.IADD R13, R0, 0x1, R13 ;  /* 0x00000001000d7824 */ /* 0x000fc600078e020d */
[----:B------:R-:W-:Y:S01]  /*1280*/  LEA R23, R16, UR4, 0x3 ;  /* 0x0000000410177c11 */ /* 0x000fe2000f8e18ff */
[----:B------:R-:W-:Y:S02]  /*1290*/  ULDC.64 UR4, c[0x0][0x218] ;  /* 0x0000860000047ab9 */ /* 0x000fe40000000a00 */
[----:B------:R-:W-:Y:S01]  /*12a0*/  LEA R16, P0, R24, UR4, 0x3 ;  /* 0x0000000418107c11 */ /* 0x000fe2000f8018ff */
[----:B------:R-:W-:Y:S01]  /*12b0*/  ULDC UR4, c[0x0][0x238] ;  /* 0x00008e0000047ab9 */ /* 0x000fe20000000800 */
[----:B------:R-:W0:Y:S01]  /*12c0*/  LDS.64 R18, [R23] ;  /* 0x0000000017127984 */ /* 0x000e220000000a00 */
[----:B------:R-:W-:Y:S01]  /*12d0*/  IMAD R21, R0, UR4, R21 ;  /* 0x0000000400157c24 */ /* 0x000fe2000f8e0215 */
[----:B------:R-:W-:Y:S02]  /*12e0*/  LEA.HI.X R17, R24, UR5, R17, 0x3, P0 ;  /* 0x0000000518117c11 */ /* 0x000fe400080f1c11 */
[----:B------:R1:W-:Y:S02]  /*12f0*/  STS.64 [R23], RZ ;  /* 0x000000ff17007388 */ /* 0x0003e40000000a00 */
[----:B------:R-:W-:Y:S01]  /*1300*/  ISETP.GE.AND P0, PT, R21, R11, PT ;  /* 0x0000000b1500720c */ /* 0x000fe20003f06270 */
[----:B0-----:R-:W-:-:S07]  /*1310*/  DMUL R18, R18, R14 ;  /* 0x0000000e12127228 */ /* 0x001fce0000000000 */
[----:B------:R1:W-:Y:S05]  /*1320*/  STG.E.64 desc[UR8][R16.64], R18 ;  /* 0x0000001210007986 */ /* 0x0003ea000c101b08 */
[----:B------:R-:W-:Y:S05]  /*1330*/  @!P0 BRA `(.L_x_672) ;  /* 0xfffffffc009c8947 */ /* 0x000fea000383ffff */
.L_x_669:
[----:B------:R-:W-:Y:S05]  /*1340*/  BSYNC B1 ;  /* 0x0000000000017941 */ /* 0x000fea0003800000 */
.L_x_668:
[----:B------:R-:W-:-:S04]  /*1350*/  IADD3 R12, R12, UR6, RZ ;  /* 0x000000060c0c7c10 */ /* 0x000fc8000fffe0ff */
[----:B------:R-:W-:-:S13]  /*1360*/  ISETP.GE.AND P0, PT, R12, R5, PT ;  /* 0x000000050c00720c */ /* 0x000fda0003f06270 */
[----:B------:R-:W-:Y:S05]  /*1370*/  @!P0 BRA `(.L_x_673) ;  /* 0xfffffff400888947 */ /* 0x000fea000383ffff */
.L_x_658:
[----:B------:R-:W-:Y:S05]  /*1380*/  BSYNC B0 ;  /* 0x0000000000007941 */ /* 0x000fea0003800000 */
.L_x_657:
[----:B------:R-:W-:-:S05]  /*1390*/  VIADD R7, R7, UR7 ;  /* 0x0000000707077c36 */ /* 0x000fca0008000000 */
[----:B------:R-:W-:-:S13]  /*13a0*/  ISETP.GE.AND P0, PT, R7, R2, PT ;  /* 0x000000020700720c */ /* 0x000fda0003f06270 */
[----:B------:R-:W-:Y:S05]  /*13b0*/  @!P0 BRA `(.L_x_674) ;  /* 0xfffffff000c08947 */ /* 0x000fea000383ffff */
[----:B------:R-:W-:Y:S05]  /*13c0*/  EXIT ;  /* 0x000000000000794d */ /* 0x000fea0003800000 */
        .weak           $__internal_16_$__cuda_sm20_dblrcp_rn_slowpath_v3
        .type           $__internal_16_$__cuda_sm20_dblrcp_rn_slowpath_v3,@function
        .size           $__internal_16_$__cuda_sm20_dblrcp_rn_slowpath_v3,(.L_x_715 - $__internal_16_$__cuda_sm20_dblrcp_rn_slowpath_v3)
$__internal_16_$__cuda_sm20_dblrcp_rn_slowpath_v3:
[----:B------:R-:W-:Y:S01]  /*13d0*/  IMAD.MOV.U32 R14, RZ, RZ, R16 ;  /* 0x000000ffff0e7224 */ /* 0x000fe200078e0010 */
[----:B------:R-:W-:Y:S01]  /*13e0*/  MOV R15, R17 ;  /* 0x00000011000f7202 */ /* 0x000fe20000000f00 */
[----:B------:R-:W-:Y:S05]  /*13f0*/  BSSY B3, `(.L_x_675) ;  /* 0x0000025000037945 */ /* 0x000fea0003800000 */
[----:B------:R-:W-:-:S14]  /*1400*/  DSETP.GTU.AND P0, PT, |R14|, +INF , PT ;  /* 0x7ff000000e00742a */ /* 0x000fdc0003f0c200 */
[----:B------:R-:W-:Y:S05]  /*1410*/  @P0 BRA `(.L_x_676) ;  /* 0x0000000000800947 */ /* 0x000fea0003800000 */
[----:B------:R-:W-:-:S05]  /*1420*/  LOP3.LUT R13, R17, 0x7fffffff, RZ, 0xc0, !PT ;  /* 0x7fffffff110d7812 */ /* 0x000fca00078ec0ff */
[----:B------:R-:W-:-:S05]  /*1430*/  VIADD R16, R13, 0xffffffff ;  /* 0xffffffff0d107836 */ /* 0x000fca0000000000 */
[----:B------:R-:W-:-:S13]  /*1440*/  ISETP.GE.U32.AND P0, PT, R16, 0x7fefffff, PT ;  /* 0x7fefffff1000780c */ /* 0x000fda0003f06070 */
[----:B------:R-:W-:Y:S01]  /*1450*/  @P0 LOP3.LUT R17, R15, 0x7ff00000, RZ, 0x3c, !PT ;  /* 0x7ff000000f110812 */ /* 0x000fe200078e3cff */
[----:B------:R-:W-:Y:S01]  /*1460*/  @P0 IMAD.MOV.U32 R16, RZ, RZ, RZ ;  /* 0x000000ffff100224 */ /* 0x000fe200078e00ff */
[----:B------:R-:W-:Y:S06]  /*1470*/  @P0 BRA `(.L_x_677) ;  /* 0x0000000000700947 */ /* 0x000fec0003800000 */
[----:B------:R-:W-:-:S13]  /*1480*/  ISETP.GE.U32.AND P0, PT, R13, 0x1000001, PT ;  /* 0x010000010d00780c */ /* 0x000fda0003f06070 */
[----:B------:R-:W-:Y:S05]  /*1490*/  @!P0 BRA `(.L_x_678) ;  /* 0x0000000000388947 */ /* 0x000fea0003800000 */
[----:B------:R-:W-:Y:S01]  /*14a0*/  IADD3 R21, R15, -0x3fe00000, RZ ;  /* 0xc02000000f157810 */ /* 0x000fe20007ffe0ff */
[----:B------:R-:W-:Y:S02]  /*14b0*/  IMAD.MOV.U32 R20, RZ, RZ, R14 ;  /* 0x000000ffff147224 */ /* 0x000fe400078e000e */
[----:B------:R-:W-:Y:S01]  /*14c0*/  IMAD.MOV.U32 R16, RZ, RZ, R11 ;  /* 0x000000ffff107224 */ /* 0x000fe200078e000b */
[----:B------:R-:W0:Y:S05]  /*14d0*/  MUFU.RCP64H R17, R21 ;  /* 0x0000001500117308 */ /* 0x000e2a0000001800 */
        /* <DEDUP_REMOVED lines=10> */
.L_x_678:
[----:B------:R-:W-:Y:S01]  /*1580*/  DMUL R14, R14, 8.11296384146066816958e+31 ;  /* 0x469000000e0e7828 */ /* 0x000fe20000000000 */
[----:B------:R-:W-:-:S05]  /*1590*/  MOV R16, R11 ;  /* 0x0000000b00107202 */ /* 0x000fca0000000f00 */
        /* <DEDUP_REMOVED lines=8> */
.L_x_676:
[----:B------:R-:W-:Y:S01]  /*1620*/  LOP3.LUT R17, R15, 0x80000, RZ, 0xfc, !PT ;  /* 0x000800000f117812 */ /* 0x000fe200078efcff */
[----:B------:R-:W-:-:S07]  /*1630*/  IMAD.MOV.U32 R16, RZ, RZ, R14 ;  /* 0x000000ffff107224 */ /* 0x000fce00078e000e */
.L_x_677:
[----:B------:R-:W-:Y:S05]  /*1640*/  BSYNC B3 ;  /* 0x0000000000037941 */ /* 0x000fea0003800000 */
.L_x_675:
[----:B------:R-:W-:Y:S01]  /*1650*/  IMAD.MOV.U32 R23, RZ, RZ, 0x0 ;  /* 0x00000000ff177424 */ /* 0x000fe200078e00ff */
[----:B------:R-:W-:Y:S01]  /*1660*/  MOV R15, R17 ;  /* 0x00000011000f7202 */ /* 0x000fe20000000f00 */
[----:B------:R-:W-:Y:S02]  /*1670*/  IMAD.MOV.U32 R14, RZ, RZ, R16 ;  /* 0x000000ffff0e7224 */ /* 0x000fe400078e0010 */
[----:B------:R-:W-:Y:S05]  /*1680*/  RET.REL.NODEC R22 `(_ZN2at6native58_GLOBAL__N__9a069279_25_AdaptiveAveragePooling_cu_ef17039c26adaptive_average_pool_nhwcIidEEvPKT0_PS3_iiiiiiiiT_S7_S7_S7_) ;  /* 0xffffffe8165c7950 */ /* 0x000fea0003c3ffff */
.L_x_679:
        /* <DEDUP_REMOVED lines=15> */
.L_x_715:


//--------------------- .nv.shared._ZN2at6native58_GLOBAL__N__9a069279_25_AdaptiveAveragePooling_cu_ef17039c26adaptive_average_gradinputIN3c108BFloat16EEEvPT_PKS5_iiii --------------------------
	.section	.nv.shared._ZN2at6native58_GLOBAL__N__9a069279_25_AdaptiveAveragePooling_cu_ef17039c26adaptive_average_gradinputIN3c108BFloat16EEEvPT_PKS5_iiii,"aw",@nobits
	.sectionflags	@""
	.align	16
	.zero		1024


//--------------------- .nv.shared.reserved.0     --------------------------
	.section	.nv.shared.reserved.0,"aw",@nobits
	.weak		__nv_reservedSMEM_offset_0_alias
	.size		__nv_reservedSMEM_offset_0_alias, 0, 0
	.other		__nv_reservedSMEM_offset_0_alias,@"STO_CUDA_RESERVED_SHARED STV_DEFAULT"
__nv_reservedSMEM_offset_0_alias:
	.zero		0


//--------------------- .nv.global                --------------------------
	.section	.nv.global,"aw",@nobits
.nv.global:
	.type		_ZN56_INTERNAL_9a069279_25_AdaptiveAveragePooling_cu_ef17039c4cuda3std3__48in_placeE,@object
	.size		_ZN56_INTERNAL_9a069279_25_AdaptiveAveragePooling_cu_ef17039c4cuda3std3__48in_placeE,(_ZN56_INTERNAL_9a069279_25_AdaptiveAveragePooling_cu_ef17039c4cuda3std6ranges3__45__cpo8distanceE - _ZN56_INTERNAL_9a069279_25_AdaptiveAveragePooling_cu_ef17039c4cuda3std3__48in_placeE)
_ZN56_INTERNAL_9a069279_25_AdaptiveAveragePooling_cu_ef17039c4cuda3std3__48in_placeE:
	.zero		1
	.type		_ZN56_INTERNAL_9a069279_25_AdaptiveAveragePooling_cu_ef17039c4cuda3std6ranges3__45__cpo8distanceE,@object
	.size		_ZN56_INTERNAL_9a069279_25_AdaptiveAveragePooling_cu_ef17039c4cuda3std6ranges3__45__cpo8distanceE,(_ZN56_INTERNAL_9a069279_25_AdaptiveAveragePooling_cu_ef17039c4cuda3std3__45__cpo6cbeginE - _ZN56_INTERNAL_9a069279_25_AdaptiveAveragePooling_cu_ef17039c4cuda3std6ranges3__45__cpo8distanceE)
_ZN56_INTERNAL_9a069279_25_AdaptiveAveragePooling_cu_ef17039c4cuda3std6ranges3__45__cpo8distanceE:
	.zero		1
	.type		_ZN56_INTERNAL_9a069279_25_AdaptiveAveragePooling_cu_ef17039c4cuda3std3__45__cpo6cbeginE,@object
	.size		_ZN56_INTERNAL_9a069279_25_AdaptiveAveragePooling_cu_ef17039c4cuda3std3__45__cpo6cbeginE,(_ZN56_INTERNAL_9a069279_25_AdaptiveAveragePooling_cu_ef17039c4cuda3std6ranges3__45__cpo7advanceE - _ZN56_INTERNAL_9a069279_25_AdaptiveAveragePooling_cu_ef17039c4cuda3std3__45__cpo6cbeginE)
_ZN56_INTERNAL_9a069279_25_AdaptiveAveragePooling_cu_ef17039c4cuda3std3__45__cpo6cbeginE:
	.zero		1
	.type		_ZN56_INTERNAL_9a069279_25_AdaptiveAveragePooling_cu_ef17039c4cuda3std6ranges3__45__cpo7advanceE,@object
	.size		_ZN56_INTERNAL_9a069279_25_AdaptiveAveragePooling_cu_ef17039c4cuda3std6ranges3__45__cpo7advanceE,(_ZN56_INTERNAL_9a069279_25_AdaptiveAveragePooling_cu_ef17039c4cuda3std3__45__cpo7crbeginE - _ZN56_INTERNAL_9a069279_25_AdaptiveAveragePooling_cu_ef17039c4cuda3std6ranges3__45__cpo7advanceE)
_ZN56_INTERNAL_9a069279_25_AdaptiveAveragePooling_cu_ef17039c4cuda3std6ranges3__45__cpo7advanceE:
	.zero		1
	.type		_ZN56_INTERNAL_9a069279_25_AdaptiveAveragePooling_cu_ef17039c4cuda3std3__45__cpo7crbeginE,@object
	.size		_ZN56_INTERNAL_9a069279_25_AdaptiveAveragePooling_cu_ef17039c4cuda3std3__45__cpo7crbeginE,(_ZN56_INTERNAL_9a069279_25_AdaptiveAveragePooling_cu_ef17039c4cuda3std6ranges3__45__cpo4dataE - _ZN56_INTERNAL_9a069279_25_AdaptiveAveragePooling_cu_ef17039c4cuda3std3__45__cpo7crbeginE)
_ZN56_INTERNAL_9a069279_25_AdaptiveAveragePooling_cu_ef17039c4cuda3std3__45__cpo7crbeginE:
	.zero		1
	.type		_ZN56_INTERNAL_9a069279_25_AdaptiveAveragePooling_cu_ef17039c4cuda3std6ranges3__45__cpo4dataE,@object
	.size		_ZN56_INTERNAL_9a069279_25_AdaptiveAveragePooling_cu_ef17039c4cuda3std6ranges3__45__cpo4dataE,(_ZN56_INTERNAL_9a069279_25_AdaptiveAveragePooling_cu_ef17039c4cuda3std6ranges3__45__cpo5beginE - _ZN56_INTERNAL_9a069279_25_AdaptiveAveragePooling_cu_ef17039c4cuda3std6ranges3__45__cpo4dataE)
_ZN56_INTERNAL_9a069279_25_AdaptiveAveragePooling_cu_ef17039c4cuda3std6ranges3__45__cpo4dataE:
	.zero		1
	.type		_ZN56_INTERNAL_9a069279_25_AdaptiveAveragePooling_cu_ef17039c4cuda3std6ranges3__45__cpo5beginE,@object
	.size		_ZN56_INTERNAL_9a069279_25_AdaptiveAveragePooling_cu_ef17039c4cuda3std6ranges3__45__cpo5beginE,(_ZN56_INTERNAL_9a069279_25_AdaptiveAveragePooling_cu_ef17039c4cuda3std3__458_GLOBAL__N__9a069279_25_AdaptiveAveragePooling_cu_ef17039c6ignoreE - _ZN56_INTERNAL_9a069279_25_AdaptiveAveragePooling_cu_ef17039c4cuda3std6ranges3__45__cpo5beginE)
_ZN56_INTERNAL_9a069279_25_AdaptiveAveragePooling_cu_ef17039c4cuda3std6ranges3__45__cpo5beginE:
	.zero		1
	.type		_ZN56_INTERNAL_9a069279_25_AdaptiveAveragePooling_cu_ef17039c4cuda3std3__458_GLOBAL__N__9a069279_25_AdaptiveAveragePooling_cu_ef17039c6ignoreE,@object
	.size		_ZN56_INTERNAL_9a069279_25_AdaptiveAveragePooling_cu_ef17039c4cuda3std3__458_GLOBAL__N__9a069279_25_AdaptiveAveragePooling_cu_ef17039c6ignoreE,(_ZN56_INTERNAL_9a069279_25_AdaptiveAveragePooling_cu_ef17039c4cuda3std6ranges3__45__cpo4sizeE - _ZN56_INTERNAL_9a069279_25_AdaptiveAveragePooling_cu_ef17039c4cuda3std3__458_GLOBAL__N__9a069279_25_AdaptiveAveragePooling_cu_ef17039c6ignoreE)
_ZN56_INTERNAL_9a069279_25_AdaptiveAveragePooling_cu_ef17039c4cuda3std3__458_GLOBAL__N__9a069279_25_AdaptiveAveragePooling_cu_ef17039c6ignoreE:
	.zero		1
	.type		_ZN56_INTERNAL_9a069279_25_AdaptiveAveragePooling_cu_ef17039c4cuda3std6ranges3__45__cpo4sizeE,@object
	.size		_ZN56_INTERNAL_9a069279_25_AdaptiveAveragePooling_cu_ef17039c4cuda3std6ranges3__45__cpo4sizeE,(_ZN56_INTERNAL_9a069279_25_AdaptiveAveragePooling_cu_ef17039c4cuda3std3__45__cpo5beginE - _ZN56_INTERNAL_9a069279_25_AdaptiveAveragePooling_cu_ef17039c4cuda3std6ranges3__45__cpo4sizeE)
_ZN56_INTERNAL_9a069279_25_AdaptiveAveragePooling_cu_ef17039c4cuda3std6ranges3__45__cpo4sizeE:
	.zero		1
	.type		_ZN56_INTERNAL_9a069279_25_AdaptiveAveragePooling_cu_ef17039c4cuda3std3__45__cpo5beginE,@object
	.size		_ZN56_INTERNAL_9a069279_25_AdaptiveAveragePooling_cu_ef17039c4cuda3std3__45__cpo5beginE,(_ZN56_INTERNAL_9a069279_25_AdaptiveAveragePooling_cu_ef17039c4cuda3std6ranges3__45__cpo6cbeginE - _ZN56_INTERNAL_9a069279_25_AdaptiveAveragePooling_cu_ef17039c4cuda3std3__45__cpo5beginE)
_ZN56_INTERNAL_9a069279_25_AdaptiveAveragePooling_cu_ef17039c4cuda3std3__45__cpo5beginE:
	.zero		1
	.type		_ZN56_INTERNAL_9a069279_25_AdaptiveAveragePooling_cu_ef17039c4cuda3std6ranges3__45__cpo6cbeginE,@object
	.size		_ZN56_INTERNAL_9a069279_25_AdaptiveAveragePooling_cu_ef17039c4cuda3std6ranges3__45__cpo6cbeginE,(_ZN56_INTERNAL_9a069279_25_AdaptiveAveragePooling_cu_ef17039c4cuda3std3__45__cpo6rbeginE - _ZN56_INTERNAL_9a069279_25_AdaptiveAveragePooling_cu_ef17039c4cuda3std6ranges3__45__cpo6cbeginE)
_ZN56_INTERNAL_9a069279_25_AdaptiveAveragePooling_cu_ef17039c4cuda3std6ranges3__45__cpo6cbeginE:
	.zero		1
	.type		_ZN56_INTERNAL_9a069279_25_AdaptiveAveragePooling_cu_ef17039c4cuda3std3__45__cpo6rbeginE,@object
	.size		_ZN56_INTERNAL_9a069279_25_AdaptiveAveragePooling_cu_ef17039c4cuda3std3__45__cpo6rbeginE,(_ZN56_INTERNAL_9a069279_25_AdaptiveAveragePooling_cu_ef17039c4cuda3std6ranges3__45__cpo4nextE - _ZN56_INTERNAL_9a069279_25_AdaptiveAveragePooling_cu_ef17039c4cuda3std3__45__cpo6rbeginE)
_ZN56_INTERNAL_9a069279_25_AdaptiveAveragePooling_cu_ef17039c4cuda3std3__45__cpo6rbeginE:
	.zero		1
	.type		_ZN56_INTERNAL_9a069279_25_AdaptiveAveragePooling_cu_ef17039c4cuda3std6ranges3__45__cpo4nextE,@object
	.size		_ZN56_INTERNAL_9a069279_25_AdaptiveAveragePooling_cu_ef17039c4cuda3std6ranges3__45__cpo4nextE,(_ZN56_INTERNAL_9a069279_25_AdaptiveAveragePooling_cu_ef17039c4cuda3std6ranges3__45__cpo4swapE - _ZN56_INTERNAL_9a069279_25_AdaptiveAveragePooling_cu_ef17039c4cuda3std6ranges3__45__cpo4nextE)
_ZN56_INTERNAL_9a069279_25_AdaptiveAveragePooling_cu_ef17039c4cuda3std6ranges3__45__cpo4nextE:
	.zero		1
	.type		_ZN56_INTERNAL_9a069279_25_AdaptiveAveragePooling_cu_ef17039c4cuda3std6ranges3__45__cpo4swapE,@object
	.size		_ZN56_INTERNAL_9a069279_25_AdaptiveAveragePooling_cu_ef17039c4cuda3std6ranges3__45__cpo4swapE,(_ZN56_INTERNAL_9a069279_25_AdaptiveAveragePooling_cu_ef17039c4cuda3std3__420unreachable_sentinelE - _ZN56_INTERNAL_9a069279_25_AdaptiveAveragePooling_cu_ef17039c4cuda3std6ranges3__45__cpo4swapE)
_ZN56_INTERNAL_9a069279_25_AdaptiveAveragePooling_cu_ef17039c4cuda3std6ranges3__45__cpo4swapE:
	.zero		1
	.type		_ZN56_INTERNAL_9a069279_25_AdaptiveAveragePooling_cu_ef17039c4cuda3std3__420unreachable_sentinelE,@object
	.size		_ZN56_INTERNAL_9a069279_25_AdaptiveAveragePooling_cu_ef17039c4cuda3std3__420unreachable_sentinelE,(_ZN56_INTERNAL_9a069279_25_AdaptiveAveragePooling_cu_ef17039c6thrust23THRUST_300001_SM_900_NS6system6detail10sequential3seqE - _ZN56_INTERNAL_9a069279_25_AdaptiveAveragePooling_cu_ef17039c4cuda3std3__420unreachable_sentinelE)
_ZN56_INTERNAL_9a069279_25_AdaptiveAveragePooling_cu_ef17039c4cuda3std3__420unreachable_sentinelE:
	.zero		1
	.type		_ZN56_INTERNAL_9a069279_25_AdaptiveAveragePooling_cu_ef17039c6thrust23THRUST_300001_SM_900_NS6system6detail10sequential3seqE,@object
	.size		_ZN56_INTERNAL_9a069279_25_AdaptiveAveragePooling_cu_ef17039c6thrust23THRUST_300001_SM_900_NS6system6detail10sequential3seqE,(_ZN56_INTERNAL_9a069279_25_AdaptiveAveragePooling_cu_ef17039c4cuda3std3__45__cpo4cendE - _ZN56_INTERNAL_9a069279_25_AdaptiveAveragePooling_cu_ef17039c6thrust23THRUST_300001_SM_900_NS6system6detail10sequential3seqE)
_ZN56_INTERNAL_9a069279_25_AdaptiveAveragePooling_cu_ef17039c6thrust23THRUST_300001_SM_900_NS6system6detail10sequential3seqE:
	.zero		1
	.type		_ZN56_INTERNAL_9a069279_25_AdaptiveAveragePooling_cu_ef17039c4cuda3std3__45__cpo4cendE,@object
	.size		_ZN56_INTERNAL_9a069279_25_AdaptiveAveragePooling_cu_ef17039c4cuda3std3__45__cpo4cendE,(_ZN56_INTERNAL_9a069279_25_AdaptiveAveragePooling_cu_ef17039c4cuda3std6ranges3__45__cpo9iter_swapE - _ZN56_INTERNAL_9a069279_25_AdaptiveAveragePooling_cu_ef17039c4cuda3std3__45__cpo4cendE)
_ZN56_INTERNAL_9a069279_25_AdaptiveAveragePooling_cu_ef17039c4cuda3std3__45__cpo4cendE:
	.zero		1
	.type		_ZN56_INTERNAL_9a069279_25_AdaptiveAveragePooling_cu_ef17039c4cuda3std6ranges3__45__cpo9iter_swapE,@object
	.size		_ZN56_INTERNAL_9a069279_25_AdaptiveAveragePooling_cu_ef17039c4cuda3std6ranges3__45__cpo9iter_swapE,(_ZN56_INTERNAL_9a069279_25_AdaptiveAveragePooling_cu_ef17039c4cuda3std3__45__cpo5crendE - _ZN56_INTERNAL_9a069279_25_AdaptiveAveragePooling_cu_ef17039c4cuda3std6ranges3__45__cpo9iter_swapE)
_ZN56_INTERNAL_9a069279_25_AdaptiveAveragePooling_cu_ef17039c4cuda3std6ranges3__45__cpo9iter_swapE:
	.zero		1
	.type		_ZN56_INTERNAL_9a069279_25_AdaptiveAveragePooling_cu_ef17039c4cuda3std3__45__cpo5crendE,@object
	.size		_ZN56_INTERNAL_9a069279_25_AdaptiveAveragePooling_cu_ef17039c4cuda3std3__45__cpo5crendE,(_ZN56_INTERNAL_9a069279_25_AdaptiveAveragePooling_cu_ef17039c4cuda3std6ranges3__45__cpo5cdataE - _ZN56_INTERNAL_9a069279_25_AdaptiveAveragePooling_cu_ef17039c4cuda3std3__45__cpo5crendE)
_ZN56_INTERNAL_9a069279_25_AdaptiveAveragePooling_cu_ef17039c4cuda3std3__45__cpo5crendE:
	.zero		1
	.type		_ZN56_INTERNAL_9a069279_25_AdaptiveAveragePooling_cu_ef17039c4cuda3std6ranges3__45__cpo5cdataE,@object
	.size		_ZN56_INTERNAL_9a069279_25_AdaptiveAveragePooling_cu_ef17039c4cuda3std6ranges3__45__cpo5cdataE,(_ZN56_INTERNAL_9a069279_25_AdaptiveAveragePooling_cu_ef17039c4cuda3std6ranges3__45__cpo3endE - _ZN56_INTERNAL_9a069279_25_AdaptiveAveragePooling_cu_ef17039c4cuda3std6ranges3__45__cpo5cdataE)
_ZN56_INTERNAL_9a069279_25_AdaptiveAveragePooling_cu_ef17039c4cuda3std6ranges3__45__cpo5cdataE:
	.zero		1
	.type		_ZN56_INTERNAL_9a069279_25_AdaptiveAveragePooling_cu_ef17039c4cuda3std6ranges3__45__cpo3endE,@object
	.size		_ZN56_INTERNAL_9a069279_25_AdaptiveAveragePooling_cu_ef17039c4cuda3std6ranges3__45__cpo3endE,(_ZN56_INTERNAL_9a069279_25_AdaptiveAveragePooling_cu_ef17039c4cuda3std3__419piecewise_constructE - _ZN56_INTERNAL_9a069279_25_AdaptiveAveragePooling_cu_ef17039c4cuda3std6ranges3__45__cpo3endE)
_ZN56_INTERNAL_9a069279_25_AdaptiveAveragePooling_cu_ef17039c4cuda3std6ranges3__45__cpo3endE:
	.zero		1
	.type		_ZN56_INTERNAL_9a069279_25_AdaptiveAveragePooling_cu_ef17039c4cuda3std3__419piecewise_constructE,@object
	.size		_ZN56_INTERNAL_9a069279_25_AdaptiveAveragePooling_cu_ef17039c4cuda3std3__419piecewise_constructE,(_ZN56_INTERNAL_9a069279_25_AdaptiveAveragePooling_cu_ef17039c4cuda3std6ranges3__45__cpo5ssizeE - _ZN56_INTERNAL_9a069279_25_AdaptiveAveragePooling_cu_ef17039c4cuda3std3__419piecewise_constructE)
_ZN56_INTERNAL_9a069279_25_AdaptiveAveragePooling_cu_ef17039c4cuda3std3__419piecewise_constructE:
	.zero		1
	.type		_ZN56_INTERNAL_9a069279_25_AdaptiveAveragePooling_cu_ef17039c4cuda3std6ranges3__45__cpo5ssizeE,@object
	.size		_ZN56_INTERNAL_9a069279_25_AdaptiveAveragePooling_cu_ef17039c4cuda3std6ranges3__45__cpo5ssizeE,(_ZN56_INTERNAL_9a069279_25_AdaptiveAveragePooling_cu_ef17039c4cuda3std3__45__cpo3endE - _ZN56_INTERNAL_9a069279_25_AdaptiveAveragePooling_cu_ef17039c4cuda3std6ranges3__45__cpo5ssizeE)
_ZN56_INTERNAL_9a069279_25_AdaptiveAveragePooling_cu_ef17039c4cuda3std6ranges3__45__cpo5ssizeE:
	.zero		1
	.type		_ZN56_INTERNAL_9a069279_25_AdaptiveAveragePooling_cu_ef17039c4cuda3std3__45__cpo3endE,@object
	.size		_ZN56_INTERNAL_9a069279_25_AdaptiveAveragePooling_cu_ef17039c4cuda3std3__45__cpo3endE,(_ZN56_INTERNAL_9a069279_25_AdaptiveAveragePooling_cu_ef17039c4cuda3std6ranges3__45__cpo4cendE - _ZN56_INTERNAL_9a069279_25_AdaptiveAveragePooling_cu_ef17039c4cuda3std3__45__cpo3endE)
_ZN56_INTERNAL_9a069279_25_AdaptiveAveragePooling_cu_ef17039c4cuda3std3__45__cpo3endE:
	.zero		1
	.type		_ZN56_INTERNAL_9a069279_25_AdaptiveAveragePooling_cu_ef17039c4cuda3std6ranges3__45__cpo4cendE,@object
	.size		_ZN56_INTERNAL_9a069279_25_AdaptiveAveragePooling_cu_ef17039c4cuda3std6ranges3__45__cpo4cendE,(_ZN56_INTERNAL_9a069279_25_AdaptiveAveragePooling_cu_ef17039c4cuda3std3__45__cpo4rendE - _ZN56_INTERNAL_9a069279_25_AdaptiveAveragePooling_cu_ef17039c4cuda3std6ranges3__45__cpo4cendE)
_ZN56_INTERNAL_9a069279_25_AdaptiveAveragePooling_cu_ef17039c4cuda3std6ranges3__45__cpo4cendE:
	.zero		1
	.type		_ZN56_INTERNAL_9a069279_25_AdaptiveAveragePooling_cu_ef17039c4cuda3std3__45__cpo4rendE,@object
	.size		_ZN56_INTERNAL_9a069279_25_AdaptiveAveragePooling_cu_ef17039c4cuda3std3__45__cpo4rendE,(_ZN56_INTERNAL_9a069279_25_AdaptiveAveragePooling_cu_ef17039c4cuda3std6ranges3__45__cpo4prevE - _ZN56_INTERNAL_9a069279_25_AdaptiveAveragePooling_cu_ef17039c4cuda3std3__45__cpo4rendE)
_ZN56_INTERNAL_9a069279_25_AdaptiveAveragePooling_cu_ef17039c4cuda3std3__45__cpo4rendE:
	.zero		1
	.type		_ZN56_INTERNAL_9a069279_25_AdaptiveAveragePooling_cu_ef17039c4cuda3std6ranges3__45__cpo4prevE,@object
	.size		_ZN56_INTERNAL_9a069279_25_AdaptiveAveragePooling_cu_ef17039c4cuda3std6ranges3__45__cpo4prevE,(_ZN56_INTERNAL_9a069279_25_AdaptiveAveragePooling_cu_ef17039c4cuda3std6ranges3__45__cpo9iter_moveE - _ZN56_INTERNAL_9a069279_25_AdaptiveAveragePooling_cu_ef17039c4cuda3std6ranges3__45__cpo4prevE)
_ZN56_INTERNAL_9a069279_25_AdaptiveAveragePooling_cu_ef17039c4cuda3std6ranges3__45__cpo4prevE:
	.zero		1
	.type		_ZN56_INTERNAL_9a069279_25_AdaptiveAveragePooling_cu_ef17039c4cuda3std6ranges3__45__cpo9iter_moveE,@object
	.size		_ZN56_INTERNAL_9a069279_25_AdaptiveAveragePooling_cu_ef17039c4cuda3std6ranges3__45__cpo9iter_moveE,(.L_13 - _ZN56_INTERNAL_9a069279_25_AdaptiveAveragePooling_cu_ef17039c4cuda3std6ranges3__45__cpo9iter_moveE)
_ZN56_INTERNAL_9a069279_25_AdaptiveAveragePooling_cu_ef17039c4cuda3std6ranges3__45__cpo9iter_moveE:
	.zero		1
.L_13:


//--------------------- .nv.shared._ZN2at6native58_GLOBAL__N__9a069279_25_AdaptiveAveragePooling_cu_ef17039c33atomic_adaptive_average_gradinputIN3c108BFloat16EEEvPT_PKS5_iiii --------------------------
	.section	.nv.shared._ZN2at6native58_GLOBAL__N__9a069279_25_AdaptiveAveragePooling_cu_ef17039c33atomic_adaptive_average_gradinputIN3c108BFloat16EEEvPT_PKS5_iiii,"aw",@nobits
	.sectionflags	@""
	.align	16
	.zero		1024


//--------------------- .nv.shared._ZN2at6native58_GLOBAL__N__9a069279_25_AdaptiveAveragePooling_cu_ef17039c26adaptive_average_gradinputIN3c104HalfEEEvPT_PKS5_iiii --------------------------
	.section	.nv.shared._ZN2at6native58_GLOBAL__N__9a069279_25_AdaptiveAveragePooling_cu_ef17039c26adaptive_average_gradinputIN3c104HalfEEEvPT_PKS5_iiii,"aw",@nobits
	.sectionflags	@""
	.align	16
	.zero		1024


//--------------------- .nv.shared._ZN2at6native58_GLOBAL__N__9a069279_25_AdaptiveAveragePooling_cu_ef17039c33atomic_adaptive_average_gradinputIN3c104HalfEEEvPT_PKS5_iiii --------------------------
	.section	.nv.shared._ZN2at6native58_GLOBAL__N__9a069279_25_AdaptiveAveragePooling_cu_ef17039c33atomic_adaptive_average_gradinputIN3c104HalfEEEvPT_PKS5_iiii,"aw",@nobits
	.sectionflags	@""
	.align	16
	.zero		1024


//--------------------- .nv.shared._ZN2at6native58_GLOBAL__N__9a069279_25_AdaptiveAveragePooling_cu_ef17039c26adaptive_average_gradinputIfEEvPT_PKS3_iiii --------------------------
	.section	.nv.shared._ZN2at6native58_GLOBAL__N__9a069279_25_AdaptiveAveragePooling_cu_ef17039c26adaptive_average_gradinputIfEEvPT_PKS3_iiii,"aw",@nobits
	.sectionflags	@""
	.align	16
	.zero		1024


//--------------------- .nv.shared._ZN2at6native58_GLOBAL__N__9a069279_25_AdaptiveAveragePooling_cu_ef17039c33atomic_adaptive_average_gradinputIfEEvPT_PKS3_iiii --------------------------
	.section	.nv.shared._ZN2at6native58_GLOBAL__N__9a069279_25_AdaptiveAveragePooling_cu_ef17039c33atomic_adaptive_average_gradinputIfEEvPT_PKS3_iiii,"aw",@nobits
	.sectionflags	@""
	.align	16
	.zero		1024


//--------------------- .nv.shared._ZN2at6native58_GLOBAL__N__9a069279_25_AdaptiveAveragePooling_cu_ef17039c26adaptive_average_gradinputIdEEvPT_PKS3_iiii --------------------------
	.section	.nv.shared._ZN2at6native58_GLOBAL__N__9a069279_25_AdaptiveAveragePooling_cu_ef17039c26adaptive_average_gradinputIdEEvPT_PKS3_iiii,"aw",@nobits
	.sectionflags	@""
	.align	16
	.zero		1024


//--------------------- .nv.shared._ZN2at6native58_GLOBAL__N__9a069279_25_AdaptiveAveragePooling_cu_ef17039c33atomic_adaptive_average_gradinputIdEEvPT_PKS3_iiii --------------------------
	.section	.nv.shared._ZN2at6native58_GLOBAL__N__9a069279_25_AdaptiveAveragePooling_cu_ef17039c33atomic_adaptive_average_gradinputIdEEvPT_PKS3_iiii,"aw",@nobits
	.sectionflags	@""
	.align	16
	.zero		1024


//--------------------- .nv.shared._ZN2at6native58_GLOBAL__N__9a069279_25_AdaptiveAveragePooling_cu_ef17039c31adaptive_average_gradinput_nhwcIiN3c108BFloat16EEEvPT0_PKS5_iiiiiiiiT_S9_S9_S9_ --------------------------
	.section	.nv.shared._ZN2at6native58_GLOBAL__N__9a069279_25_AdaptiveAveragePooling_cu_ef17039c31adaptive_average_gradinput_nhwcIiN3c108BFloat16EEEvPT0_PKS5_iiiiiiiiT_S9_S9_S9_,"aw",@nobits
	.sectionflags	@""
	.align	16
	.zero		1024


//--------------------- .nv.shared._ZN2at6native58_GLOBAL__N__9a069279_25_AdaptiveAveragePooling_cu_ef17039c31adaptive_average_gradinput_nhwcIiN3c104HalfEEEvPT0_PKS5_iiiiiiiiT_S9_S9_S9_ --------------------------
	.section	.nv.shared._ZN2at6native58_GLOBAL__N__9a069279_25_AdaptiveAveragePooling_cu_ef17039c31adaptive_average_gradinput_nhwcIiN3c104HalfEEEvPT0_PKS5_iiiiiiiiT_S9_S9_S9_,"aw",@nobits
	.sectionflags	@""
	.align	16
	.zero		1024


//--------------------- .nv.shared._ZN2at6native58_GLOBAL__N__9a069279_25_AdaptiveAveragePooling_cu_ef17039c31adaptive_average_gradinput_nhwcIifEEvPT0_PKS3_iiiiiiiiT_S7_S7_S7_ --------------------------
	.section	.nv.shared._ZN2at6native58_GLOBAL__N__9a069279_25_AdaptiveAveragePooling_cu_ef17039c31adaptive_average_gradinput_nhwcIifEEvPT0_PKS3_iiiiiiiiT_S7_S7_S7_,"aw",@nobits
	.sectionflags	@""
	.align	16
	.zero		1024


//--------------------- .nv.shared._ZN2at6native58_GLOBAL__N__9a069279_25_AdaptiveAveragePooling_cu_ef17039c31adaptive_average_gradinput_nhwcIidEEvPT0_PKS3_iiiiiiiiT_S7_S7_S7_ --------------------------
	.section	.nv.shared._ZN2at6native58_GLOBAL__N__9a069279_25_AdaptiveAveragePooling_cu_ef17039c31adaptive_average_gradinput_nhwcIidEEvPT0_PKS3_iiiiiiiiT_S7_S7_S7_,"aw",@nobits
	.sectionflags	@""
	.align	16
	.zero		1024


//--------------------- .nv.shared._ZN2at6native58_GLOBAL__N__9a069279_25_AdaptiveAveragePooling_cu_ef17039c21adaptive_average_poolIN3c108BFloat16EEEvPKT_PS5_iiiilll --------------------------
	.section	.nv.shared._ZN2at6native58_GLOBAL__N__9a069279_25_AdaptiveAveragePooling_cu_ef17039c21adaptive_average_poolIN3c108BFloat16EEEvPKT_PS5_iiiilll,"aw",@nobits
	.sectionflags	@""
	.align	16
	.zero		1024


//--------------------- .nv.shared._ZN2at6native58_GLOBAL__N__9a069279_25_AdaptiveAveragePooling_cu_ef17039c21adaptive_average_poolIN3c104HalfEEEvPKT_PS5_iiiilll --------------------------
	.section	.nv.shared._ZN2at6native58_GLOBAL__N__9a069279_25_AdaptiveAveragePooling_cu_ef17039c21adaptive_average_poolIN3c104HalfEEEvPKT_PS5_iiiilll,"aw",@nobits
	.sectionflags	@""
	.align	16
	.zero		1024


//--------------------- .nv.shared._ZN2at6native58_GLOBAL__N__9a069279_25_AdaptiveAveragePooling_cu_ef17039c21adaptive_average_poolIfEEvPKT_PS3_iiiilll --------------------------
	.section	.nv.shared._ZN2at6native58_GLOBAL__N__9a069279_25_AdaptiveAveragePooling_cu_ef17039c21adaptive_average_poolIfEEvPKT_PS3_iiiilll,"aw",@nobits
	.sectionflags	@""
	.align	16
	.zero		1024


//--------------------- .nv.shared._ZN2at6native58_GLOBAL__N__9a069279_25_AdaptiveAveragePooling_cu_ef17039c21adaptive_average_poolIdEEvPKT_PS3_iiiilll --------------------------
	.section	.nv.shared._ZN2at6native58_GLOBAL__N__9a069279_25_AdaptiveAveragePooling_cu_ef17039c21adaptive_average_poolIdEEvPKT_PS3_iiiilll,"aw",@nobits
	.sectionflags	@""
	.align	16
	.zero		1024


//--------------------- .nv.shared._ZN2at6native58_GLOBAL__N__9a069279_25_AdaptiveAveragePooling_cu_ef17039c26adaptive_average_pool_nhwcIiN3c108BFloat16EEEvPKT0_PS5_iiiiiiiiT_S9_S9_S9_ --------------------------
	.section	.nv.shared._ZN2at6native58_GLOBAL__N__9a069279_25_AdaptiveAveragePooling_cu_ef17039c26adaptive_average_pool_nhwcIiN3c108BFloat16EEEvPKT0_PS5_iiiiiiiiT_S9_S9_S9_,"aw",@nobits
	.sectionflags	@""
	.align	16
	.zero		1024


//--------------------- .nv.shared._ZN2at6native58_GLOBAL__N__9a069279_25_AdaptiveAveragePooling_cu_ef17039c26adaptive_average_pool_nhwcIiN3c104HalfEEEvPKT0_PS5_iiiiiiiiT_S9_S9_S9_ --------------------------
	.section	.nv.shared._ZN2at6native58_GLOBAL__N__9a069279_25_AdaptiveAveragePooling_cu_ef17039c26adaptive_average_pool_nhwcIiN3c104HalfEEEvPKT0_PS5_iiiiiiiiT_S9_S9_S9_,"aw",@nobits
	.sectionflags	@""
	.align	16
	.zero		1024


//--------------------- .nv.shared._ZN2at6native58_GLOBAL__N__9a069279_25_AdaptiveAveragePooling_cu_ef17039c26adaptive_average_pool_nhwcIifEEvPKT0_PS3_iiiiiiiiT_S7_S7_S7_ --------------------------
	.section	.nv.shared._ZN2at6native58_GLOBAL__N__9a069279_25_AdaptiveAveragePooling_cu_ef17039c26adaptive_average_pool_nhwcIifEEvPKT0_PS3_iiiiiiiiT_S7_S7_S7_,"aw",@nobits
	.sectionflags	@""
	.align	16
	.zero		1024


//--------------------- .nv.shared._ZN2at6native58_GLOBAL__N__9a069279_25_AdaptiveAveragePooling_cu_ef17039c26adaptive_average_pool_nhwcIidEEvPKT0_PS3_iiiiiiiiT_S7_S7_S7_ --------------------------
	.section	.nv.shared._ZN2at6native58_GLOBAL__N__9a069279_25_AdaptiveAveragePooling_cu_ef17039c26adaptive_average_pool_nhwcIidEEvPKT0_PS3_iiiiiiiiT_S7_S7_S7_,"aw",@nobits
	.sectionflags	@""
	.align	16
	.zero		1024


//--------------------- .nv.constant0._ZN2at6native58_GLOBAL__N__9a069279_25_AdaptiveAveragePooling_cu_ef17039c26adaptive_average_gradinputIN3c108BFloat16EEEvPT_PKS5_iiii --------------------------
	.section	.nv.constant0._ZN2at6native58_GLOBAL__N__9a069279_25_AdaptiveAveragePooling_cu_ef17039c26adaptive_average_gradinputIN3c108BFloat16EEEvPT_PKS5_iiii,"a",@progbits
	.sectionflags	@""
	.align	4
.nv.constant0._ZN2at6native58_GLOBAL__N__9a069279_25_AdaptiveAveragePooling_cu_ef17039c26adaptive_average_gradinputIN3c108BFloat16EEEvPT_PKS5_iiii:
	.zero		560


//--------------------- .nv.constant0._ZN2at6native58_GLOBAL__N__9a069279_25_AdaptiveAveragePooling_cu_ef17039c33atomic_adaptive_average_gradinputIN3c108BFloat16EEEvPT_PKS5_iiii --------------------------
	.section	.nv.constant0._ZN2at6native58_GLOBAL__N__9a069279_25_AdaptiveAveragePooling_cu_ef17039c33atomic_adaptive_average_gradinputIN3c108BFloat16EEEvPT_PKS5_iiii,"a",@progbits
	.sectionflags	@""
	.align	4
.nv.constant0._ZN2at6native58_GLOBAL__N__9a069279_25_AdaptiveAveragePooling_cu_ef17039c33atomic_adaptive_average_gradinputIN3c108BFloat16EEEvPT_PKS5_iiii:
	.zero		560


//--------------------- .nv.constant0._ZN2at6native58_GLOBAL__N__9a069279_25_AdaptiveAveragePooling_cu_ef17039c26adaptive_average_gradinputIN3c104HalfEEEvPT_PKS5_iiii --------------------------
	.section	.nv.constant0._ZN2at6native58_GLOBAL__N__9a069279_25_AdaptiveAveragePooling_cu_ef17039c26adaptive_average_gradinputIN3c104HalfEEEvPT_PKS5_iiii,"a",@progbits
	.sectionflags	@""
	.align	4
.nv.constant0._ZN2at6native58_GLOBAL__N__9a069279_25_AdaptiveAveragePooling_cu_ef17039c26adaptive_average_gradinputIN3c104HalfEEEvPT_PKS5_iiii:
	.zero		560


//--------------------- .nv.constant0._ZN2at6native58_GLOBAL__N__9a069279_25_AdaptiveAveragePooling_cu_ef17039c33atomic_adaptive_average_gradinputIN3c104HalfEEEvPT_PKS5_iiii --------------------------
	.section	.nv.constant0._ZN2at6native58_GLOBAL__N__9a069279_25_AdaptiveAveragePooling_cu_ef17039c33atomic_adaptive_average_gradinputIN3c104HalfEEEvPT_PKS5_iiii,"a",@progbits
	.sectionflags	@""
	.align	4
.nv.constant0._ZN2at6native58_GLOBAL__N__9a069279_25_AdaptiveAveragePooling_cu_ef17039c33atomic_adaptive_average_gradinputIN3c104HalfEEEvPT_PKS5_iiii:
	.zero		560


//--------------------- .nv.constant0._ZN2at6native58_GLOBAL__N__9a069279_25_AdaptiveAveragePooling_cu_ef17039c26adaptive_average_gradinputIfEEvPT_PKS3_iiii --------------------------
	.section	.nv.constant0._ZN2at6native58_GLOBAL__N__9a069279_25_AdaptiveAveragePooling_cu_ef17039c26adaptive_average_gradinputIfEEvPT_PKS3_iiii,"a",@progbits
	.sectionflags	@""
	.align	4
.nv.constant0._ZN2at6native58_GLOBAL__N__9a069279_25_AdaptiveAveragePooling_cu_ef17039c26adaptive_average_gradinputIfEEvPT_PKS3_iiii:
	.zero		560


//--------------------- .nv.constant0._ZN2at6native58_GLOBAL__N__9a069279_25_AdaptiveAveragePooling_cu_ef17039c33atomic_adaptive_average_gradinputIfEEvPT_PKS3_iiii --------------------------
	.section	.nv.constant0._ZN2at6native58_GLOBAL__N__9a069279_25_AdaptiveAveragePooling_cu_ef17039c33atomic_adaptive_average_gradinputIfEEvPT_PKS3_iiii,"a",@progbits
	.sectionflags	@""
	.align	4
.nv.constant0._ZN2at6native58_GLOBAL__N__9a069279_25_AdaptiveAveragePooling_cu_ef17039c33atomic_adaptive_average_gradinputIfEEvPT_PKS3_iiii:
	.zero		560


//--------------------- .nv.constant0._ZN2at6native58_GLOBAL__N__9a069279_25_AdaptiveAveragePooling_cu_ef17039c26adaptive_average_gradinputIdEEvPT_PKS3_iiii --------------------------
	.section	.nv.constant0._ZN2at6native58_GLOBAL__N__9a069279_25_AdaptiveAveragePooling_cu_ef17039c26adaptive_average_gradinputIdEEvPT_PKS3_iiii,"a",@progbits
	.sectionflags	@""
	.align	4
.nv.constant0._ZN2at6native58_GLOBAL__N__9a069279_25_AdaptiveAveragePooling_cu_ef17039c26adaptive_average_gradinputIdEEvPT_PKS3_iiii:
	.zero		560


//--------------------- .nv.constant0._ZN2at6native58_GLOBAL__N__9a069279_25_AdaptiveAveragePooling_cu_ef17039c33atomic_adaptive_average_gradinputIdEEvPT_PKS3_iiii --------------------------
	.section	.nv.constant0._ZN2at6native58_GLOBAL__N__9a069279_25_AdaptiveAveragePooling_cu_ef17039c33atomic_adaptive_average_gradinputIdEEvPT_PKS3_iiii,"a",@progbits
	.sectionflags	@""
	.align	4
.nv.constant0._ZN2at6native58_GLOBAL__N__9a069279_25_AdaptiveAveragePooling_cu_ef17039c33atomic_adaptive_average_gradinputIdEEvPT_PKS3_iiii:
	.zero		560


//--------------------- .nv.constant0._ZN2at6native58_GLOBAL__N__9a069279_25_AdaptiveAveragePooling_cu_ef17039c31adaptive_average_gradinput_nhwcIiN3c108BFloat16EEEvPT0_PKS5_iiiiiiiiT_S9_S9_S9_ --------------------------
	.section	.nv.constant0._ZN2at6native58_GLOBAL__N__9a069279_25_AdaptiveAveragePooling_cu_ef17039c31adaptive_average_gradinput_nhwcIiN3c108BFloat16EEEvPT0_PKS5_iiiiiiiiT_S9_S9_S9_,"a",@progbits
	.sectionflags	@""
	.align	4
.nv.constant0._ZN2at6native58_GLOBAL__N__9a069279_25_AdaptiveAveragePooling_cu_ef17039c31adaptive_average_gradinput_nhwcIiN3c108BFloat16EEEvPT0_PKS5_iiiiiiiiT_S9_S9_S9_:
	.zero		592


//--------------------- .nv.constant0._ZN2at6native58_GLOBAL__N__9a069279_25_AdaptiveAveragePooling_cu_ef17039c31adaptive_average_gradinput_nhwcIiN3c104HalfEEEvPT0_PKS5_iiiiiiiiT_S9_S9_S9_ --------------------------
	.section	.nv.constant0._ZN2at6native58_GLOBAL__N__9a069279_25_AdaptiveAveragePooling_cu_ef17039c31adaptive_average_gradinput_nhwcIiN3c104HalfEEEvPT0_PKS5_iiiiiiiiT_S9_S9_S9_,"a",@progbits
	.sectionflags	@""
	.align	4
.nv.constant0._ZN2at6native58_GLOBAL__N__9a069279_25_AdaptiveAveragePooling_cu_ef17039c31adaptive_average_gradinput_nhwcIiN3c104HalfEEEvPT0_PKS5_iiiiiiiiT_S9_S9_S9_:
	.zero		592


//--------------------- .nv.constant0._ZN2at6native58_GLOBAL__N__9a069279_25_AdaptiveAveragePooling_cu_ef17039c31adaptive_average_gradinput_nhwcIifEEvPT0_PKS3_iiiiiiiiT_S7_S7_S7_ --------------------------
	.section	.nv.constant0._ZN2at6native58_GLOBAL__N__9a069279_25_AdaptiveAveragePooling_cu_ef17039c31adaptive_average_gradinput_nhwcIifEEvPT0_PKS3_iiiiiiiiT_S7_S7_S7_,"a",@progbits
	.sectionflags	@""
	.align	4
.nv.constant0._ZN2at6native58_GLOBAL__N__9a069279_25_AdaptiveAveragePooling_cu_ef17039c31adaptive_average_gradinput_nhwcIifEEvPT0_PKS3_iiiiiiiiT_S7_S7_S7_:
	.zero		592


//--------------------- .nv.constant0._ZN2at6native58_GLOBAL__N__9a069279_25_AdaptiveAveragePooling_cu_ef17039c31adaptive_average_gradinput_nhwcIidEEvPT0_PKS3_iiiiiiiiT_S7_S7_S7_ --------------------------
	.section	.nv.constant0._ZN2at6native58_GLOBAL__N__9a069279_25_AdaptiveAveragePooling_cu_ef17039c31adaptive_average_gradinput_nhwcIidEEvPT0_PKS3_iiiiiiiiT_S7_S7_S7_,"a",@progbits
	.sectionflags	@""
	.align	4
.nv.constant0._ZN2at6native58_GLOBAL__N__9a069279_25_AdaptiveAveragePooling_cu_ef17039c31adaptive_average_gradinput_nhwcIidEEvPT0_PKS3_iiiiiiiiT_S7_S7_S7_:
	.zero		592


//--------------------- .nv.constant0._ZN2at6native58_GLOBAL__N__9a069279_25_AdaptiveAveragePooling_cu_ef17039c21adaptive_average_poolIN3c108BFloat16EEEvPKT_PS5_iiiilll --------------------------
	.section	.nv.constant0._ZN2at6native58_GLOBAL__N__9a069279_25_AdaptiveAveragePooling_cu_ef17039c21adaptive_average_poolIN3c108BFloat16EEEvPKT_PS5_iiiilll,"a",@progbits
	.sectionflags	@""
	.align	4
.nv.constant0._ZN2at6native58_GLOBAL__N__9a069279_25_AdaptiveAveragePooling_cu_ef17039c21adaptive_average_poolIN3c108BFloat16EEEvPKT_PS5_iiiilll:
	.zero		584


//--------------------- .nv.constant0._ZN2at6native58_GLOBAL__N__9a069279_25_AdaptiveAveragePooling_cu_ef17039c21adaptive_average_poolIN3c104HalfEEEvPKT_PS5_iiiilll --------------------------
	.section	.nv.constant0._ZN2at6native58_GLOBAL__N__9a069279_25_AdaptiveAveragePooling_cu_ef17039c21adaptive_average_poolIN3c104HalfEEEvPKT_PS5_iiiilll,"a",@progbits
	.sectionflags	@""
	.align	4
.nv.constant0._ZN2at6native58_GLOBAL__N__9a069279_25_AdaptiveAveragePooling_cu_ef17039c21adaptive_average_poolIN3c104HalfEEEvPKT_PS5_iiiilll:
	.zero		584


//--------------------- .nv.constant0._ZN2at6native58_GLOBAL__N__9a069279_25_AdaptiveAveragePooling_cu_ef17039c21adaptive_average_poolIfEEvPKT_PS3_iiiilll --------------------------
	.section	.nv.constant0._ZN2at6native58_GLOBAL__N__9a069279_25_AdaptiveAveragePooling_cu_ef17039c21adaptive_average_poolIfEEvPKT_PS3_iiiilll,"a",@progbits
	.sectionflags	@""
	.align	4
.nv.constant0._ZN2at6native58_GLOBAL__N__9a069279_25_AdaptiveAveragePooling_cu_ef17039c21adaptive_average_poolIfEEvPKT_PS3_iiiilll:
	.zero		584


//--------------------- .nv.constant0._ZN2at6native58_GLOBAL__N__9a069279_25_AdaptiveAveragePooling_cu_ef17039c21adaptive_average_poolIdEEvPKT_PS3_iiiilll --------------------------
	.section	.nv.constant0._ZN2at6native58_GLOBAL__N__9a069279_25_AdaptiveAveragePooling_cu_ef17039c21adaptive_average_poolIdEEvPKT_PS3_iiiilll,"a",@progbits
	.sectionflags	@""
	.align	4
.nv.constant0._ZN2at6native58_GLOBAL__N__9a069279_25_AdaptiveAveragePooling_cu_ef17039c21adaptive_average_poolIdEEvPKT_PS3_iiiilll:
	.zero		584


//--------------------- .nv.constant0._ZN2at6native58_GLOBAL__N__9a069279_25_AdaptiveAveragePooling_cu_ef17039c26adaptive_average_pool_nhwcIiN3c108BFloat16EEEvPKT0_PS5_iiiiiiiiT_S9_S9_S9_ --------------------------
	.section	.nv.constant0._ZN2at6native58_GLOBAL__N__9a069279_25_AdaptiveAveragePooling_cu_ef17039c26adaptive_average_pool_nhwcIiN3c108BFloat16EEEvPKT0_PS5_iiiiiiiiT_S9_S9_S9_,"a",@progbits
	.sectionflags	@""
	.align	4
.nv.constant0._ZN2at6native58_GLOBAL__N__9a069279_25_AdaptiveAveragePooling_cu_ef17039c26adaptive_average_pool_nhwcIiN3c108BFloat16EEEvPKT0_PS5_iiiiiiiiT_S9_S9_S9_:
	.zero		592


//--------------------- .nv.constant0._ZN2at6native58_GLOBAL__N__9a069279_25_AdaptiveAveragePooling_cu_ef17039c26adaptive_average_pool_nhwcIiN3c104HalfEEEvPKT0_PS5_iiiiiiiiT_S9_S9_S9_ --------------------------
	.section	.nv.constant0._ZN2at6native58_GLOBAL__N__9a069279_25_AdaptiveAveragePooling_cu_ef17039c26adaptive_average_pool_nhwcIiN3c104HalfEEEvPKT0_PS5_iiiiiiiiT_S9_S9_S9_,"a",@progbits
	.sectionflags	@""
	.align	4
.nv.constant0._ZN2at6native58_GLOBAL__N__9a069279_25_AdaptiveAveragePooling_cu_ef17039c26adaptive_average_pool_nhwcIiN3c104HalfEEEvPKT0_PS5_iiiiiiiiT_S9_S9_S9_:
	.zero		592


//--------------------- .nv.constant0._ZN2at6native58_GLOBAL__N__9a069279_25_AdaptiveAveragePooling_cu_ef17039c26adaptive_average_pool_nhwcIifEEvPKT0_PS3_iiiiiiiiT_S7_S7_S7_ --------------------------
	.section	.nv.constant0._ZN2at6native58_GLOBAL__N__9a069279_25_AdaptiveAveragePooling_cu_ef17039c26adaptive_average_pool_nhwcIifEEvPKT0_PS3_iiiiiiiiT_S7_S7_S7_,"a",@progbits
	.sectionflags	@""
	.align	4
.nv.constant0._ZN2at6native58_GLOBAL__N__9a069279_25_AdaptiveAveragePooling_cu_ef17039c26adaptive_average_pool_nhwcIifEEvPKT0_PS3_iiiiiiiiT_S7_S7_S7_:
	.zero		592


//--------------------- .nv.constant0._ZN2at6native58_GLOBAL__N__9a069279_25_AdaptiveAveragePooling_cu_ef17039c26adaptive_average_pool_nhwcIidEEvPKT0_PS3_iiiiiiiiT_S7_S7_S7_ --------------------------
	.section	.nv.constant0._ZN2at6native58_GLOBAL__N__9a069279_25_AdaptiveAveragePooling_cu_ef17039c26adaptive_average_pool_nhwcIidEEvPKT0_PS3_iiiiiiiiT_S7_S7_S7_,"a",@progbits
	.sectionflags	@""
	.align	4
.nv.constant0._ZN2at6native58_GLOBAL__N__9a069279_25_AdaptiveAveragePooling_cu_ef17039c26adaptive_average_pool_nhwcIidEEvPKT0_PS3_iiiiiiiiT_S7_S7_S7_:
	.zero		592


//--------------------- SYMBOLS --------------------------

	.type		.nv.reservedSmem.offset0,@object
	.size		.nv.reservedSmem.offset0,0x4
